//
// Generated by NVIDIA NVVM Compiler
//
// Compiler Build ID: CL-36424714
// Cuda compilation tools, release 13.0, V13.0.88
// Based on NVVM 20.0.0
//

.version 9.0
.target sm_100
.address_size 64

	// .globl	_Z16matmul_v1_kernelPKfS0_Pfiii
// _ZZ16matmul_v2_kernelILi32EEvPKfS1_PfiiiE7A_shmem has been demoted
// _ZZ16matmul_v2_kernelILi32EEvPKfS1_PfiiiE7B_shmem has been demoted
// _ZZ16matmul_v3_kernelILi256ELi128ELi128ELi32EEvPKfS1_PfiiiE7A_shmem has been demoted
// _ZZ16matmul_v3_kernelILi256ELi128ELi128ELi32EEvPKfS1_PfiiiE7B_shmem has been demoted
// _ZZ16matmul_v4_kernelILi256ELi128ELi128ELi32ELi8EEvPKfS1_PfiiiE7A_shmem has been demoted
// _ZZ16matmul_v4_kernelILi256ELi128ELi128ELi32ELi8EEvPKfS1_PfiiiE7B_shmem has been demoted
// _ZZ16matmul_v5_kernelILi256ELi128ELi64ELi64ELi32ELi16ELi32ELi4EEvPKfS1_PfiiiE7A_shmem has been demoted
// _ZZ16matmul_v5_kernelILi256ELi128ELi64ELi64ELi32ELi16ELi32ELi4EEvPKfS1_PfiiiE7B_shmem has been demoted
// _ZZ16matmul_v6_kernelILi256ELi128ELi64ELi64ELi32ELi16ELi32ELi4ELb0EEvPKfS1_PfiiiE7A_shmem has been demoted
// _ZZ16matmul_v6_kernelILi256ELi128ELi64ELi64ELi32ELi16ELi32ELi4ELb0EEvPKfS1_PfiiiE7B_shmem has been demoted
// _ZZ16matmul_v6_kernelILi256ELi128ELi128ELi16ELi64ELi16ELi32ELi4ELb1EEvPKfS1_PfiiiE7A_shmem has been demoted
// _ZZ16matmul_v6_kernelILi256ELi128ELi128ELi16ELi64ELi16ELi32ELi4ELb1EEvPKfS1_PfiiiE7B_shmem has been demoted

.visible .entry _Z16matmul_v1_kernelPKfS0_Pfiii(
	.param .u64 .ptr .align 1 _Z16matmul_v1_kernelPKfS0_Pfiii_param_0,
	.param .u64 .ptr .align 1 _Z16matmul_v1_kernelPKfS0_Pfiii_param_1,
	.param .u64 .ptr .align 1 _Z16matmul_v1_kernelPKfS0_Pfiii_param_2,
	.param .u32 _Z16matmul_v1_kernelPKfS0_Pfiii_param_3,
	.param .u32 _Z16matmul_v1_kernelPKfS0_Pfiii_param_4,
	.param .u32 _Z16matmul_v1_kernelPKfS0_Pfiii_param_5
)
{
	.reg .pred 	%p<13>;
	.reg .b32 	%r<41>;
	.reg .b32 	%f<68>;
	.reg .b64 	%rd<53>;

	ld.param.u64 	%rd7, [_Z16matmul_v1_kernelPKfS0_Pfiii_param_0];
	ld.param.u64 	%rd8, [_Z16matmul_v1_kernelPKfS0_Pfiii_param_1];
	ld.param.u64 	%rd6, [_Z16matmul_v1_kernelPKfS0_Pfiii_param_2];
	ld.param.u32 	%r20, [_Z16matmul_v1_kernelPKfS0_Pfiii_param_3];
	ld.param.u32 	%r18, [_Z16matmul_v1_kernelPKfS0_Pfiii_param_4];
	ld.param.u32 	%r19, [_Z16matmul_v1_kernelPKfS0_Pfiii_param_5];
	cvta.to.global.u64 	%rd1, %rd8;
	cvta.to.global.u64 	%rd2, %rd7;
	mov.u32 	%r21, %ctaid.x;
	mov.u32 	%r22, %ntid.x;
	mov.u32 	%r23, %tid.x;
	mad.lo.s32 	%r1, %r21, %r22, %r23;
	mov.u32 	%r24, %ctaid.y;
	mov.u32 	%r25, %ntid.y;
	mov.u32 	%r26, %tid.y;
	mad.lo.s32 	%r2, %r24, %r25, %r26;
	setp.ge.s32 	%p1, %r2, %r20;
	setp.ge.s32 	%p2, %r1, %r18;
	or.pred  	%p3, %p1, %p2;
	@%p3 bra 	$L__BB0_14;
	setp.lt.s32 	%p4, %r19, 1;
	mov.f32 	%f67, 0f00000000;
	@%p4 bra 	$L__BB0_13;
	mul.lo.s32 	%r3, %r19, %r2;
	and.b32  	%r4, %r19, 7;
	setp.lt.u32 	%p5, %r19, 8;
	mov.f32 	%f67, 0f00000000;
	mov.b32 	%r39, 0;
	@%p5 bra 	$L__BB0_5;
	and.b32  	%r39, %r19, 2147483640;
	neg.s32 	%r37, %r39;
	shl.b32 	%r7, %r18, 3;
	mul.wide.u32 	%rd9, %r3, 4;
	add.s64 	%rd10, %rd9, %rd2;
	add.s64 	%rd52, %rd10, 16;
	mov.f32 	%f67, 0f00000000;
	mul.wide.s32 	%rd13, %r18, 4;
	mov.u32 	%r36, %r1;
$L__BB0_4:
	.pragma "nounroll";
	ld.global.f32 	%f17, [%rd52+-16];
	mul.wide.s32 	%rd11, %r36, 4;
	add.s64 	%rd12, %rd1, %rd11;
	ld.global.f32 	%f18, [%rd12];
	fma.rn.f32 	%f19, %f17, %f18, %f67;
	ld.global.f32 	%f20, [%rd52+-12];
	add.s64 	%rd14, %rd12, %rd13;
	ld.global.f32 	%f21, [%rd14];
	fma.rn.f32 	%f22, %f20, %f21, %f19;
	ld.global.f32 	%f23, [%rd52+-8];
	add.s64 	%rd15, %rd14, %rd13;
	ld.global.f32 	%f24, [%rd15];
	fma.rn.f32 	%f25, %f23, %f24, %f22;
	ld.global.f32 	%f26, [%rd52+-4];
	add.s64 	%rd16, %rd15, %rd13;
	ld.global.f32 	%f27, [%rd16];
	fma.rn.f32 	%f28, %f26, %f27, %f25;
	ld.global.f32 	%f29, [%rd52];
	add.s64 	%rd17, %rd16, %rd13;
	ld.global.f32 	%f30, [%rd17];
	fma.rn.f32 	%f31, %f29, %f30, %f28;
	ld.global.f32 	%f32, [%rd52+4];
	add.s64 	%rd18, %rd17, %rd13;
	ld.global.f32 	%f33, [%rd18];
	fma.rn.f32 	%f34, %f32, %f33, %f31;
	ld.global.f32 	%f35, [%rd52+8];
	add.s64 	%rd19, %rd18, %rd13;
	ld.global.f32 	%f36, [%rd19];
	fma.rn.f32 	%f37, %f35, %f36, %f34;
	ld.global.f32 	%f38, [%rd52+12];
	add.s64 	%rd20, %rd19, %rd13;
	ld.global.f32 	%f39, [%rd20];
	fma.rn.f32 	%f67, %f38, %f39, %f37;
	add.s32 	%r37, %r37, 8;
	add.s32 	%r36, %r36, %r7;
	add.s64 	%rd52, %rd52, 32;
	setp.ne.s32 	%p6, %r37, 0;
	@%p6 bra 	$L__BB0_4;
$L__BB0_5:
	setp.eq.s32 	%p7, %r4, 0;
	@%p7 bra 	$L__BB0_13;
	and.b32  	%r13, %r19, 3;
	setp.lt.u32 	%p8, %r4, 4;
	@%p8 bra 	$L__BB0_8;
	add.s32 	%r28, %r39, %r3;
	mul.wide.u32 	%rd21, %r28, 4;
	add.s64 	%rd22, %rd2, %rd21;
	ld.global.f32 	%f41, [%rd22];
	mad.lo.s32 	%r29, %r39, %r18, %r1;
	mul.wide.s32 	%rd23, %r29, 4;
	add.s64 	%rd24, %rd1, %rd23;
	ld.global.f32 	%f42, [%rd24];
	fma.rn.f32 	%f43, %f41, %f42, %f67;
	cvt.u64.u32 	%rd25, %r3;
	cvt.u64.u32 	%rd26, %r39;
	add.s64 	%rd27, %rd26, %rd25;
	shl.b64 	%rd28, %rd27, 2;
	add.s64 	%rd29, %rd2, %rd28;
	ld.global.f32 	%f44, [%rd29+4];
	mul.wide.s32 	%rd30, %r18, 4;
	add.s64 	%rd31, %rd24, %rd30;
	ld.global.f32 	%f45, [%rd31];
	fma.rn.f32 	%f46, %f44, %f45, %f43;
	ld.global.f32 	%f47, [%rd29+8];
	add.s64 	%rd32, %rd31, %rd30;
	ld.global.f32 	%f48, [%rd32];
	fma.rn.f32 	%f49, %f47, %f48, %f46;
	ld.global.f32 	%f50, [%rd29+12];
	add.s64 	%rd33, %rd32, %rd30;
	ld.global.f32 	%f51, [%rd33];
	fma.rn.f32 	%f67, %f50, %f51, %f49;
	add.s32 	%r39, %r39, 4;
$L__BB0_8:
	setp.eq.s32 	%p9, %r13, 0;
	@%p9 bra 	$L__BB0_13;
	setp.eq.s32 	%p10, %r13, 1;
	@%p10 bra 	$L__BB0_11;
	add.s32 	%r30, %r39, %r3;
	mul.wide.u32 	%rd34, %r30, 4;
	add.s64 	%rd35, %rd2, %rd34;
	ld.global.f32 	%f53, [%rd35];
	mad.lo.s32 	%r31, %r39, %r18, %r1;
	mul.wide.s32 	%rd36, %r31, 4;
	add.s64 	%rd37, %rd1, %rd36;
	ld.global.f32 	%f54, [%rd37];
	fma.rn.f32 	%f55, %f53, %f54, %f67;
	cvt.u64.u32 	%rd38, %r3;
	cvt.u64.u32 	%rd39, %r39;
	add.s64 	%rd40, %rd39, %rd38;
	shl.b64 	%rd41, %rd40, 2;
	add.s64 	%rd42, %rd2, %rd41;
	ld.global.f32 	%f56, [%rd42+4];
	mul.wide.s32 	%rd43, %r18, 4;
	add.s64 	%rd44, %rd37, %rd43;
	ld.global.f32 	%f57, [%rd44];
	fma.rn.f32 	%f67, %f56, %f57, %f55;
	add.s32 	%r39, %r39, 2;
$L__BB0_11:
	and.b32  	%r32, %r19, 1;
	setp.eq.b32 	%p11, %r32, 1;
	not.pred 	%p12, %p11;
	@%p12 bra 	$L__BB0_13;
	add.s32 	%r33, %r39, %r3;
	mul.wide.u32 	%rd45, %r33, 4;
	add.s64 	%rd46, %rd2, %rd45;
	ld.global.f32 	%f58, [%rd46];
	mad.lo.s32 	%r34, %r39, %r18, %r1;
	mul.wide.s32 	%rd47, %r34, 4;
	add.s64 	%rd48, %rd1, %rd47;
	ld.global.f32 	%f59, [%rd48];
	fma.rn.f32 	%f67, %f58, %f59, %f67;
$L__BB0_13:
	mad.lo.s32 	%r35, %r18, %r2, %r1;
	cvta.to.global.u64 	%rd49, %rd6;
	mul.wide.s32 	%rd50, %r35, 4;
	add.s64 	%rd51, %rd49, %rd50;
	st.global.f32 	[%rd51], %f67;
$L__BB0_14:
	ret;

}
	// .globl	_Z16matmul_v2_kernelILi32EEvPKfS1_Pfiii
.visible .entry _Z16matmul_v2_kernelILi32EEvPKfS1_Pfiii(
	.param .u64 .ptr .align 1 _Z16matmul_v2_kernelILi32EEvPKfS1_Pfiii_param_0,
	.param .u64 .ptr .align 1 _Z16matmul_v2_kernelILi32EEvPKfS1_Pfiii_param_1,
	.param .u64 .ptr .align 1 _Z16matmul_v2_kernelILi32EEvPKfS1_Pfiii_param_2,
	.param .u32 _Z16matmul_v2_kernelILi32EEvPKfS1_Pfiii_param_3,
	.param .u32 _Z16matmul_v2_kernelILi32EEvPKfS1_Pfiii_param_4,
	.param .u32 _Z16matmul_v2_kernelILi32EEvPKfS1_Pfiii_param_5
)
{
	.reg .pred 	%p<12>;
	.reg .b32 	%r<38>;
	.reg .b32 	%f<111>;
	.reg .b64 	%rd<27>;
	// demoted variable
	.shared .align 4 .b8 _ZZ16matmul_v2_kernelILi32EEvPKfS1_PfiiiE7A_shmem[4096];
	// demoted variable
	.shared .align 4 .b8 _ZZ16matmul_v2_kernelILi32EEvPKfS1_PfiiiE7B_shmem[4096];
	ld.param.u64 	%rd8, [_Z16matmul_v2_kernelILi32EEvPKfS1_Pfiii_param_0];
	ld.param.u64 	%rd9, [_Z16matmul_v2_kernelILi32EEvPKfS1_Pfiii_param_1];
	ld.param.u64 	%rd10, [_Z16matmul_v2_kernelILi32EEvPKfS1_Pfiii_param_2];
	ld.param.u32 	%r15, [_Z16matmul_v2_kernelILi32EEvPKfS1_Pfiii_param_3];
	ld.param.u32 	%r16, [_Z16matmul_v2_kernelILi32EEvPKfS1_Pfiii_param_4];
	ld.param.u32 	%r17, [_Z16matmul_v2_kernelILi32EEvPKfS1_Pfiii_param_5];
	mov.u32 	%r1, %tid.x;
	mov.u32 	%r2, %tid.y;
	mov.u32 	%r18, %ctaid.y;
	shl.b32 	%r3, %r18, 5;
	mov.u32 	%r19, %ctaid.x;
	shl.b32 	%r4, %r19, 5;
	setp.lt.s32 	%p1, %r17, 1;
	mov.f32 	%f110, 0f00000000;
	@%p1 bra 	$L__BB1_7;
	mul.lo.s32 	%r21, %r17, %r3;
	sub.s32 	%r5, %r15, %r3;
	mad.lo.s32 	%r22, %r17, %r2, %r1;
	shl.b32 	%r23, %r2, 7;
	mov.u32 	%r24, _ZZ16matmul_v2_kernelILi32EEvPKfS1_PfiiiE7A_shmem;
	add.s32 	%r6, %r24, %r23;
	shl.b32 	%r25, %r1, 2;
	add.s32 	%r7, %r6, %r25;
	sub.s32 	%r8, %r16, %r4;
	mad.lo.s32 	%r26, %r16, %r2, %r1;
	mov.u32 	%r27, _ZZ16matmul_v2_kernelILi32EEvPKfS1_PfiiiE7B_shmem;
	add.s32 	%r10, %r27, %r25;
	add.s32 	%r9, %r10, %r23;
	shl.b32 	%r28, %r16, 5;
	mul.wide.s32 	%rd11, %r21, 4;
	mul.wide.u32 	%rd12, %r22, 4;
	add.s64 	%rd13, %rd11, %rd12;
	cvta.to.global.u64 	%rd14, %rd8;
	add.s64 	%rd26, %rd14, %rd13;
	mul.wide.s32 	%rd15, %r4, 4;
	mul.wide.s32 	%rd16, %r26, 4;
	add.s64 	%rd17, %rd15, %rd16;
	cvta.to.global.u64 	%rd18, %rd9;
	add.s64 	%rd25, %rd18, %rd17;
	mul.wide.s32 	%rd3, %r28, 4;
	mov.f32 	%f110, 0f00000000;
	mov.b32 	%r37, 0;
	mov.u32 	%r36, %r17;
$L__BB1_2:
	setp.ge.s32 	%p2, %r2, %r5;
	setp.ge.s32 	%p3, %r1, %r36;
	mov.f32 	%f108, 0f00000000;
	or.pred  	%p4, %p2, %p3;
	@%p4 bra 	$L__BB1_4;
	ld.global.f32 	%f108, [%rd26];
$L__BB1_4:
	setp.ge.s32 	%p5, %r1, %r8;
	st.shared.f32 	[%r7], %f108;
	setp.ge.s32 	%p6, %r2, %r36;
	mov.f32 	%f109, 0f00000000;
	or.pred  	%p7, %p6, %p5;
	@%p7 bra 	$L__BB1_6;
	ld.global.f32 	%f109, [%rd25];
$L__BB1_6:
	st.shared.f32 	[%r9], %f109;
	bar.sync 	0;
	ld.shared.f32 	%f12, [%r6];
	ld.shared.f32 	%f13, [%r10];
	fma.rn.f32 	%f14, %f12, %f13, %f110;
	ld.shared.f32 	%f15, [%r6+4];
	ld.shared.f32 	%f16, [%r10+128];
	fma.rn.f32 	%f17, %f15, %f16, %f14;
	ld.shared.f32 	%f18, [%r6+8];
	ld.shared.f32 	%f19, [%r10+256];
	fma.rn.f32 	%f20, %f18, %f19, %f17;
	ld.shared.f32 	%f21, [%r6+12];
	ld.shared.f32 	%f22, [%r10+384];
	fma.rn.f32 	%f23, %f21, %f22, %f20;
	ld.shared.f32 	%f24, [%r6+16];
	ld.shared.f32 	%f25, [%r10+512];
	fma.rn.f32 	%f26, %f24, %f25, %f23;
	ld.shared.f32 	%f27, [%r6+20];
	ld.shared.f32 	%f28, [%r10+640];
	fma.rn.f32 	%f29, %f27, %f28, %f26;
	ld.shared.f32 	%f30, [%r6+24];
	ld.shared.f32 	%f31, [%r10+768];
	fma.rn.f32 	%f32, %f30, %f31, %f29;
	ld.shared.f32 	%f33, [%r6+28];
	ld.shared.f32 	%f34, [%r10+896];
	fma.rn.f32 	%f35, %f33, %f34, %f32;
	ld.shared.f32 	%f36, [%r6+32];
	ld.shared.f32 	%f37, [%r10+1024];
	fma.rn.f32 	%f38, %f36, %f37, %f35;
	ld.shared.f32 	%f39, [%r6+36];
	ld.shared.f32 	%f40, [%r10+1152];
	fma.rn.f32 	%f41, %f39, %f40, %f38;
	ld.shared.f32 	%f42, [%r6+40];
	ld.shared.f32 	%f43, [%r10+1280];
	fma.rn.f32 	%f44, %f42, %f43, %f41;
	ld.shared.f32 	%f45, [%r6+44];
	ld.shared.f32 	%f46, [%r10+1408];
	fma.rn.f32 	%f47, %f45, %f46, %f44;
	ld.shared.f32 	%f48, [%r6+48];
	ld.shared.f32 	%f49, [%r10+1536];
	fma.rn.f32 	%f50, %f48, %f49, %f47;
	ld.shared.f32 	%f51, [%r6+52];
	ld.shared.f32 	%f52, [%r10+1664];
	fma.rn.f32 	%f53, %f51, %f52, %f50;
	ld.shared.f32 	%f54, [%r6+56];
	ld.shared.f32 	%f55, [%r10+1792];
	fma.rn.f32 	%f56, %f54, %f55, %f53;
	ld.shared.f32 	%f57, [%r6+60];
	ld.shared.f32 	%f58, [%r10+1920];
	fma.rn.f32 	%f59, %f57, %f58, %f56;
	ld.shared.f32 	%f60, [%r6+64];
	ld.shared.f32 	%f61, [%r10+2048];
	fma.rn.f32 	%f62, %f60, %f61, %f59;
	ld.shared.f32 	%f63, [%r6+68];
	ld.shared.f32 	%f64, [%r10+2176];
	fma.rn.f32 	%f65, %f63, %f64, %f62;
	ld.shared.f32 	%f66, [%r6+72];
	ld.shared.f32 	%f67, [%r10+2304];
	fma.rn.f32 	%f68, %f66, %f67, %f65;
	ld.shared.f32 	%f69, [%r6+76];
	ld.shared.f32 	%f70, [%r10+2432];
	fma.rn.f32 	%f71, %f69, %f70, %f68;
	ld.shared.f32 	%f72, [%r6+80];
	ld.shared.f32 	%f73, [%r10+2560];
	fma.rn.f32 	%f74, %f72, %f73, %f71;
	ld.shared.f32 	%f75, [%r6+84];
	ld.shared.f32 	%f76, [%r10+2688];
	fma.rn.f32 	%f77, %f75, %f76, %f74;
	ld.shared.f32 	%f78, [%r6+88];
	ld.shared.f32 	%f79, [%r10+2816];
	fma.rn.f32 	%f80, %f78, %f79, %f77;
	ld.shared.f32 	%f81, [%r6+92];
	ld.shared.f32 	%f82, [%r10+2944];
	fma.rn.f32 	%f83, %f81, %f82, %f80;
	ld.shared.f32 	%f84, [%r6+96];
	ld.shared.f32 	%f85, [%r10+3072];
	fma.rn.f32 	%f86, %f84, %f85, %f83;
	ld.shared.f32 	%f87, [%r6+100];
	ld.shared.f32 	%f88, [%r10+3200];
	fma.rn.f32 	%f89, %f87, %f88, %f86;
	ld.shared.f32 	%f90, [%r6+104];
	ld.shared.f32 	%f91, [%r10+3328];
	fma.rn.f32 	%f92, %f90, %f91, %f89;
	ld.shared.f32 	%f93, [%r6+108];
	ld.shared.f32 	%f94, [%r10+3456];
	fma.rn.f32 	%f95, %f93, %f94, %f92;
	ld.shared.f32 	%f96, [%r6+112];
	ld.shared.f32 	%f97, [%r10+3584];
	fma.rn.f32 	%f98, %f96, %f97, %f95;
	ld.shared.f32 	%f99, [%r6+116];
	ld.shared.f32 	%f100, [%r10+3712];
	fma.rn.f32 	%f101, %f99, %f100, %f98;
	ld.shared.f32 	%f102, [%r6+120];
	ld.shared.f32 	%f103, [%r10+3840];
	fma.rn.f32 	%f104, %f102, %f103, %f101;
	ld.shared.f32 	%f105, [%r6+124];
	ld.shared.f32 	%f106, [%r10+3968];
	fma.rn.f32 	%f110, %f105, %f106, %f104;
	bar.sync 	0;
	add.s32 	%r37, %r37, 32;
	add.s64 	%rd26, %rd26, 128;
	add.s64 	%rd25, %rd25, %rd3;
	add.s32 	%r36, %r36, -32;
	setp.lt.s32 	%p8, %r37, %r17;
	@%p8 bra 	$L__BB1_2;
$L__BB1_7:
	sub.s32 	%r31, %r15, %r3;
	setp.ge.s32 	%p9, %r2, %r31;
	sub.s32 	%r32, %r16, %r4;
	setp.ge.s32 	%p10, %r1, %r32;
	or.pred  	%p11, %p9, %p10;
	@%p11 bra 	$L__BB1_9;
	mad.lo.s32 	%r34, %r16, %r2, %r1;
	cvt.s64.s32 	%rd19, %r34;
	mad.lo.s32 	%r35, %r16, %r3, %r4;
	cvt.s64.s32 	%rd20, %r35;
	add.s64 	%rd21, %rd20, %rd19;
	cvta.to.global.u64 	%rd22, %rd10;
	shl.b64 	%rd23, %rd21, 2;
	add.s64 	%rd24, %rd22, %rd23;
	st.global.f32 	[%rd24], %f110;
$L__BB1_9:
	ret;

}
	// .globl	_Z16matmul_v3_kernelILi256ELi128ELi128ELi32EEvPKfS1_Pfiii
.visible .entry _Z16matmul_v3_kernelILi256ELi128ELi128ELi32EEvPKfS1_Pfiii(
	.param .u64 .ptr .align 1 _Z16matmul_v3_kernelILi256ELi128ELi128ELi32EEvPKfS1_Pfiii_param_0,
	.param .u64 .ptr .align 1 _Z16matmul_v3_kernelILi256ELi128ELi128ELi32EEvPKfS1_Pfiii_param_1,
	.param .u64 .ptr .align 1 _Z16matmul_v3_kernelILi256ELi128ELi128ELi32EEvPKfS1_Pfiii_param_2,
	.param .u32 _Z16matmul_v3_kernelILi256ELi128ELi128ELi32EEvPKfS1_Pfiii_param_3,
	.param .u32 _Z16matmul_v3_kernelILi256ELi128ELi128ELi32EEvPKfS1_Pfiii_param_4,
	.param .u32 _Z16matmul_v3_kernelILi256ELi128ELi128ELi32EEvPKfS1_Pfiii_param_5
)
{
	.local .align 16 .b8 	__local_depot2[256];
	.reg .b64 	%SP;
	.reg .b64 	%SPL;
	.reg .pred 	%p<72>;
	.reg .b32 	%r<251>;
	.reg .b32 	%f<160>;
	.reg .b64 	%rd<105>;
	// demoted variable
	.shared .align 4 .b8 _ZZ16matmul_v3_kernelILi256ELi128ELi128ELi32EEvPKfS1_PfiiiE7A_shmem[16384];
	// demoted variable
	.shared .align 4 .b8 _ZZ16matmul_v3_kernelILi256ELi128ELi128ELi32EEvPKfS1_PfiiiE7B_shmem[16384];
	mov.u64 	%SPL, __local_depot2;
	ld.param.u64 	%rd27, [_Z16matmul_v3_kernelILi256ELi128ELi128ELi32EEvPKfS1_Pfiii_param_0];
	ld.param.u64 	%rd28, [_Z16matmul_v3_kernelILi256ELi128ELi128ELi32EEvPKfS1_Pfiii_param_1];
	ld.param.u64 	%rd29, [_Z16matmul_v3_kernelILi256ELi128ELi128ELi32EEvPKfS1_Pfiii_param_2];
	ld.param.u32 	%r123, [_Z16matmul_v3_kernelILi256ELi128ELi128ELi32EEvPKfS1_Pfiii_param_3];
	ld.param.u32 	%r124, [_Z16matmul_v3_kernelILi256ELi128ELi128ELi32EEvPKfS1_Pfiii_param_4];
	ld.param.u32 	%r125, [_Z16matmul_v3_kernelILi256ELi128ELi128ELi32EEvPKfS1_Pfiii_param_5];
	cvta.to.global.u64 	%rd1, %rd27;
	cvta.to.global.u64 	%rd2, %rd28;
	cvta.to.global.u64 	%rd3, %rd29;
	add.u64 	%rd4, %SPL, 0;
	mov.u32 	%r223, %tid.x;
	mov.u32 	%r126, %ctaid.x;
	add.s32 	%r127, %r124, 127;
	shr.s32 	%r128, %r127, 31;
	shr.u32 	%r129, %r128, 25;
	add.s32 	%r130, %r127, %r129;
	shr.s32 	%r131, %r130, 7;
	div.s32 	%r132, %r126, %r131;
	mul.lo.s32 	%r133, %r132, %r131;
	sub.s32 	%r134, %r126, %r133;
	shl.b32 	%r2, %r132, 7;
	shl.b32 	%r3, %r134, 7;
	mad.lo.s32 	%r135, %r2, %r124, %r3;
	cvt.s64.s32 	%rd5, %r135;
	mov.f32 	%f61, 0f00000000;
	st.local.v4.f32 	[%rd4], {%f61, %f61, %f61, %f61};
	st.local.v4.f32 	[%rd4+16], {%f61, %f61, %f61, %f61};
	st.local.v4.f32 	[%rd4+32], {%f61, %f61, %f61, %f61};
	st.local.v4.f32 	[%rd4+48], {%f61, %f61, %f61, %f61};
	st.local.v4.f32 	[%rd4+64], {%f61, %f61, %f61, %f61};
	st.local.v4.f32 	[%rd4+80], {%f61, %f61, %f61, %f61};
	st.local.v4.f32 	[%rd4+96], {%f61, %f61, %f61, %f61};
	st.local.v4.f32 	[%rd4+112], {%f61, %f61, %f61, %f61};
	st.local.v4.f32 	[%rd4+128], {%f61, %f61, %f61, %f61};
	st.local.v4.f32 	[%rd4+144], {%f61, %f61, %f61, %f61};
	st.local.v4.f32 	[%rd4+160], {%f61, %f61, %f61, %f61};
	st.local.v4.f32 	[%rd4+176], {%f61, %f61, %f61, %f61};
	st.local.v4.f32 	[%rd4+192], {%f61, %f61, %f61, %f61};
	st.local.v4.f32 	[%rd4+208], {%f61, %f61, %f61, %f61};
	st.local.v4.f32 	[%rd4+224], {%f61, %f61, %f61, %f61};
	st.local.v4.f32 	[%rd4+240], {%f61, %f61, %f61, %f61};
	setp.lt.s32 	%p1, %r125, 1;
	@%p1 bra 	$L__BB2_44;
	sub.s32 	%r4, %r123, %r2;
	sub.s32 	%r5, %r124, %r3;
	shl.b32 	%r6, %r124, 5;
	and.b32  	%r7, %r223, 31;
	and.b32  	%r8, %r223, 127;
	shr.u32 	%r137, %r223, 8;
	neg.s32 	%r138, %r137;
	and.b32  	%r9, %r138, 3;
	shr.u32 	%r10, %r223, 5;
	mad.lo.s32 	%r11, %r10, %r125, %r7;
	add.s32 	%r12, %r223, 256;
	shr.u32 	%r13, %r12, 5;
	mad.lo.s32 	%r14, %r13, %r125, %r7;
	add.s32 	%r15, %r223, 512;
	shr.u32 	%r16, %r15, 5;
	mad.lo.s32 	%r17, %r16, %r125, %r7;
	shr.u32 	%r18, %r223, 7;
	mad.lo.s32 	%r19, %r18, %r124, %r8;
	shr.u32 	%r20, %r12, 7;
	mad.lo.s32 	%r21, %r20, %r124, %r8;
	shl.b32 	%r139, %r20, 9;
	mov.u32 	%r140, _ZZ16matmul_v3_kernelILi256ELi128ELi128ELi32EEvPKfS1_PfiiiE7B_shmem;
	shl.b32 	%r141, %r223, 2;
	and.b32  	%r142, %r141, 508;
	add.s32 	%r26, %r140, %r142;
	add.s32 	%r22, %r26, %r139;
	shr.u32 	%r23, %r15, 7;
	mad.lo.s32 	%r24, %r23, %r124, %r8;
	shl.b32 	%r143, %r23, 9;
	add.s32 	%r25, %r26, %r143;
	shl.b32 	%r27, %r125, 5;
	mul.wide.u32 	%rd31, %r3, 4;
	add.s64 	%rd100, %rd2, %rd31;
	mul.lo.s32 	%r144, %r2, %r125;
	mul.wide.s32 	%rd32, %r144, 4;
	add.s64 	%rd99, %rd1, %rd32;
	mov.b32 	%r224, 0;
$L__BB2_2:
	add.s32 	%r54, %r223, 768;
	setp.eq.s32 	%p2, %r9, 0;
	sub.s32 	%r55, %r125, %r224;
	mov.u32 	%r225, %r223;
	@%p2 bra 	$L__BB2_12;
	setp.ge.s32 	%p3, %r10, %r4;
	setp.ge.s32 	%p4, %r7, %r55;
	mov.f32 	%f146, 0f00000000;
	or.pred  	%p5, %p3, %p4;
	@%p5 bra 	$L__BB2_5;
	mul.wide.u32 	%rd33, %r11, 4;
	add.s64 	%rd34, %rd99, %rd33;
	ld.global.f32 	%f146, [%rd34];
$L__BB2_5:
	setp.eq.s32 	%p6, %r9, 1;
	shl.b32 	%r146, %r10, 7;
	mov.u32 	%r147, _ZZ16matmul_v3_kernelILi256ELi128ELi128ELi32EEvPKfS1_PfiiiE7A_shmem;
	add.s32 	%r148, %r147, %r146;
	shl.b32 	%r149, %r7, 2;
	add.s32 	%r150, %r148, %r149;
	st.shared.f32 	[%r150], %f146;
	mov.u32 	%r225, %r12;
	@%p6 bra 	$L__BB2_12;
	setp.ge.s32 	%p7, %r7, %r55;
	setp.ge.s32 	%p8, %r13, %r4;
	mov.f32 	%f147, 0f00000000;
	or.pred  	%p9, %p8, %p7;
	@%p9 bra 	$L__BB2_8;
	mul.wide.u32 	%rd35, %r14, 4;
	add.s64 	%rd36, %rd99, %rd35;
	ld.global.f32 	%f147, [%rd36];
$L__BB2_8:
	setp.eq.s32 	%p10, %r9, 2;
	shl.b32 	%r152, %r13, 7;
	add.s32 	%r154, %r147, %r152;
	add.s32 	%r156, %r154, %r149;
	st.shared.f32 	[%r156], %f147;
	mov.u32 	%r225, %r15;
	@%p10 bra 	$L__BB2_12;
	setp.ge.s32 	%p11, %r7, %r55;
	setp.ge.s32 	%p12, %r16, %r4;
	mov.f32 	%f148, 0f00000000;
	or.pred  	%p13, %p12, %p11;
	@%p13 bra 	$L__BB2_11;
	mul.wide.u32 	%rd37, %r17, 4;
	add.s64 	%rd38, %rd99, %rd37;
	ld.global.f32 	%f148, [%rd38];
$L__BB2_11:
	shl.b32 	%r158, %r16, 7;
	add.s32 	%r160, %r147, %r158;
	add.s32 	%r162, %r160, %r149;
	st.shared.f32 	[%r162], %f148;
	mov.u32 	%r225, %r54;
$L__BB2_12:
	add.s32 	%r163, %r225, 768;
	shr.u32 	%r235, %r163, 5;
	shl.b32 	%r164, %r235, 7;
	shl.b32 	%r165, %r7, 2;
	mov.u32 	%r166, _ZZ16matmul_v3_kernelILi256ELi128ELi128ELi32EEvPKfS1_PfiiiE7A_shmem;
	add.s32 	%r167, %r166, %r165;
	add.s32 	%r237, %r167, %r164;
	mad.lo.s32 	%r236, %r125, %r235, %r7;
	add.s32 	%r168, %r225, 512;
	shr.u32 	%r232, %r168, 5;
	shl.b32 	%r169, %r232, 7;
	add.s32 	%r234, %r167, %r169;
	mad.lo.s32 	%r233, %r125, %r232, %r7;
	add.s32 	%r170, %r225, 256;
	shr.u32 	%r229, %r170, 5;
	shl.b32 	%r171, %r229, 7;
	add.s32 	%r231, %r167, %r171;
	mad.lo.s32 	%r230, %r125, %r229, %r7;
	shr.u32 	%r226, %r225, 5;
	shl.b32 	%r172, %r226, 7;
	add.s32 	%r228, %r167, %r172;
	mad.lo.s32 	%r227, %r125, %r226, %r7;
$L__BB2_13:
	setp.ge.s32 	%p14, %r7, %r55;
	setp.ge.s32 	%p15, %r226, %r4;
	mov.f32 	%f149, 0f00000000;
	or.pred  	%p16, %p15, %p14;
	@%p16 bra 	$L__BB2_15;
	mul.wide.u32 	%rd39, %r227, 4;
	add.s64 	%rd40, %rd99, %rd39;
	ld.global.f32 	%f149, [%rd40];
$L__BB2_15:
	st.shared.f32 	[%r228], %f149;
	setp.ge.s32 	%p18, %r229, %r4;
	mov.f32 	%f150, 0f00000000;
	or.pred  	%p19, %p18, %p14;
	@%p19 bra 	$L__BB2_17;
	mul.wide.u32 	%rd41, %r230, 4;
	add.s64 	%rd42, %rd99, %rd41;
	ld.global.f32 	%f150, [%rd42];
$L__BB2_17:
	st.shared.f32 	[%r231], %f150;
	setp.ge.s32 	%p21, %r232, %r4;
	mov.f32 	%f151, 0f00000000;
	or.pred  	%p22, %p21, %p14;
	@%p22 bra 	$L__BB2_19;
	mul.wide.u32 	%rd43, %r233, 4;
	add.s64 	%rd44, %rd99, %rd43;
	ld.global.f32 	%f151, [%rd44];
$L__BB2_19:
	st.shared.f32 	[%r234], %f151;
	setp.ge.s32 	%p24, %r235, %r4;
	mov.f32 	%f152, 0f00000000;
	or.pred  	%p25, %p24, %p14;
	@%p25 bra 	$L__BB2_21;
	mul.wide.u32 	%rd45, %r236, 4;
	add.s64 	%rd46, %rd99, %rd45;
	ld.global.f32 	%f152, [%rd46];
$L__BB2_21:
	st.shared.f32 	[%r237], %f152;
	add.s32 	%r82, %r225, 1024;
	add.s32 	%r237, %r237, 4096;
	add.s32 	%r236, %r236, %r27;
	add.s32 	%r235, %r235, 32;
	add.s32 	%r234, %r234, 4096;
	add.s32 	%r233, %r233, %r27;
	add.s32 	%r232, %r232, 32;
	add.s32 	%r231, %r231, 4096;
	add.s32 	%r230, %r230, %r27;
	add.s32 	%r229, %r229, 32;
	add.s32 	%r228, %r228, 4096;
	add.s32 	%r227, %r227, %r27;
	add.s32 	%r226, %r226, 32;
	setp.lt.u32 	%p26, %r225, 3072;
	mov.u32 	%r225, %r82;
	@%p26 bra 	$L__BB2_13;
	setp.eq.s32 	%p27, %r9, 0;
	mov.u32 	%r239, %r223;
	@%p27 bra 	$L__BB2_32;
	setp.ge.s32 	%p28, %r8, %r5;
	setp.ge.s32 	%p29, %r18, %r55;
	mov.f32 	%f153, 0f00000000;
	or.pred  	%p30, %p29, %p28;
	@%p30 bra 	$L__BB2_25;
	mul.wide.s32 	%rd47, %r19, 4;
	add.s64 	%rd48, %rd100, %rd47;
	ld.global.f32 	%f153, [%rd48];
$L__BB2_25:
	setp.eq.s32 	%p31, %r9, 1;
	shl.b32 	%r178, %r18, 9;
	mov.u32 	%r179, _ZZ16matmul_v3_kernelILi256ELi128ELi128ELi32EEvPKfS1_PfiiiE7B_shmem;
	add.s32 	%r180, %r179, %r178;
	shl.b32 	%r181, %r8, 2;
	add.s32 	%r182, %r180, %r181;
	st.shared.f32 	[%r182], %f153;
	mov.u32 	%r239, %r12;
	@%p31 bra 	$L__BB2_32;
	setp.ge.s32 	%p32, %r8, %r5;
	setp.ge.s32 	%p33, %r20, %r55;
	mov.f32 	%f154, 0f00000000;
	or.pred  	%p34, %p33, %p32;
	@%p34 bra 	$L__BB2_28;
	mul.wide.s32 	%rd49, %r21, 4;
	add.s64 	%rd50, %rd100, %rd49;
	ld.global.f32 	%f154, [%rd50];
$L__BB2_28:
	setp.eq.s32 	%p35, %r9, 2;
	st.shared.f32 	[%r22], %f154;
	mov.u32 	%r239, %r15;
	@%p35 bra 	$L__BB2_32;
	setp.ge.s32 	%p36, %r8, %r5;
	setp.ge.s32 	%p37, %r23, %r55;
	mov.f32 	%f155, 0f00000000;
	or.pred  	%p38, %p37, %p36;
	@%p38 bra 	$L__BB2_31;
	mul.wide.s32 	%rd51, %r24, 4;
	add.s64 	%rd52, %rd100, %rd51;
	ld.global.f32 	%f155, [%rd52];
$L__BB2_31:
	st.shared.f32 	[%r25], %f155;
	mov.u32 	%r239, %r54;
$L__BB2_32:
	setp.ge.s32 	%p39, %r8, %r5;
	shr.u32 	%r97, %r239, 7;
	setp.ge.s32 	%p40, %r97, %r55;
	mov.f32 	%f156, 0f00000000;
	or.pred  	%p41, %p40, %p39;
	@%p41 bra 	$L__BB2_34;
	mad.lo.s32 	%r186, %r97, %r124, %r8;
	mul.wide.s32 	%rd53, %r186, 4;
	add.s64 	%rd54, %rd100, %rd53;
	ld.global.f32 	%f156, [%rd54];
$L__BB2_34:
	setp.ge.s32 	%p42, %r8, %r5;
	shl.b32 	%r188, %r97, 9;
	add.s32 	%r189, %r26, %r188;
	st.shared.f32 	[%r189], %f156;
	add.s32 	%r190, %r239, 256;
	shr.u32 	%r98, %r190, 7;
	setp.ge.s32 	%p43, %r98, %r55;
	mov.f32 	%f157, 0f00000000;
	or.pred  	%p44, %p43, %p42;
	@%p44 bra 	$L__BB2_36;
	mad.lo.s32 	%r191, %r98, %r124, %r8;
	mul.wide.s32 	%rd55, %r191, 4;
	add.s64 	%rd56, %rd100, %rd55;
	ld.global.f32 	%f157, [%rd56];
$L__BB2_36:
	setp.ge.s32 	%p45, %r8, %r5;
	shl.b32 	%r193, %r98, 9;
	add.s32 	%r194, %r26, %r193;
	st.shared.f32 	[%r194], %f157;
	add.s32 	%r195, %r239, 512;
	shr.u32 	%r99, %r195, 7;
	setp.ge.s32 	%p46, %r99, %r55;
	mov.f32 	%f158, 0f00000000;
	or.pred  	%p47, %p46, %p45;
	@%p47 bra 	$L__BB2_38;
	mad.lo.s32 	%r196, %r99, %r124, %r8;
	mul.wide.s32 	%rd57, %r196, 4;
	add.s64 	%rd58, %rd100, %rd57;
	ld.global.f32 	%f158, [%rd58];
$L__BB2_38:
	setp.ge.s32 	%p48, %r8, %r5;
	shl.b32 	%r198, %r99, 9;
	add.s32 	%r199, %r26, %r198;
	st.shared.f32 	[%r199], %f158;
	add.s32 	%r200, %r239, 768;
	shr.u32 	%r100, %r200, 7;
	setp.ge.s32 	%p49, %r100, %r55;
	mov.f32 	%f159, 0f00000000;
	or.pred  	%p50, %p49, %p48;
	@%p50 bra 	$L__BB2_40;
	mad.lo.s32 	%r201, %r100, %r124, %r8;
	mul.wide.s32 	%rd59, %r201, 4;
	add.s64 	%rd60, %rd100, %rd59;
	ld.global.f32 	%f159, [%rd60];
$L__BB2_40:
	shl.b32 	%r202, %r100, 9;
	add.s32 	%r203, %r26, %r202;
	st.shared.f32 	[%r203], %f159;
	add.s32 	%r101, %r239, 1024;
	setp.lt.u32 	%p51, %r239, 3072;
	mov.u32 	%r239, %r101;
	@%p51 bra 	$L__BB2_32;
	bar.sync 	0;
	ld.shared.f32 	%f29, [%r26];
	ld.shared.f32 	%f30, [%r26+512];
	ld.shared.f32 	%f31, [%r26+1024];
	ld.shared.f32 	%f32, [%r26+1536];
	ld.shared.f32 	%f33, [%r26+2048];
	ld.shared.f32 	%f34, [%r26+2560];
	ld.shared.f32 	%f35, [%r26+3072];
	ld.shared.f32 	%f36, [%r26+3584];
	ld.shared.f32 	%f37, [%r26+4096];
	ld.shared.f32 	%f38, [%r26+4608];
	ld.shared.f32 	%f39, [%r26+5120];
	ld.shared.f32 	%f40, [%r26+5632];
	ld.shared.f32 	%f41, [%r26+6144];
	ld.shared.f32 	%f42, [%r26+6656];
	ld.shared.f32 	%f43, [%r26+7168];
	ld.shared.f32 	%f44, [%r26+7680];
	ld.shared.f32 	%f45, [%r26+8192];
	ld.shared.f32 	%f46, [%r26+8704];
	ld.shared.f32 	%f47, [%r26+9216];
	ld.shared.f32 	%f48, [%r26+9728];
	ld.shared.f32 	%f49, [%r26+10240];
	ld.shared.f32 	%f50, [%r26+10752];
	ld.shared.f32 	%f51, [%r26+11264];
	ld.shared.f32 	%f52, [%r26+11776];
	ld.shared.f32 	%f53, [%r26+12288];
	ld.shared.f32 	%f54, [%r26+12800];
	ld.shared.f32 	%f55, [%r26+13312];
	ld.shared.f32 	%f56, [%r26+13824];
	ld.shared.f32 	%f57, [%r26+14336];
	ld.shared.f32 	%f58, [%r26+14848];
	ld.shared.f32 	%f59, [%r26+15360];
	ld.shared.f32 	%f60, [%r26+15872];
	mov.u32 	%r241, %r223;
$L__BB2_42:
	shr.u32 	%r204, %r241, 8;
	mul.wide.u32 	%rd61, %r204, 4;
	add.s64 	%rd62, %rd4, %rd61;
	ld.local.f32 	%f76, [%rd62];
	and.b32  	%r205, %r241, -128;
	mov.u32 	%r206, _ZZ16matmul_v3_kernelILi256ELi128ELi128ELi32EEvPKfS1_PfiiiE7A_shmem;
	add.s32 	%r207, %r206, %r205;
	ld.shared.f32 	%f77, [%r207];
	fma.rn.f32 	%f78, %f77, %f29, %f76;
	ld.shared.f32 	%f79, [%r207+4];
	fma.rn.f32 	%f80, %f79, %f30, %f78;
	ld.shared.f32 	%f81, [%r207+8];
	fma.rn.f32 	%f82, %f81, %f31, %f80;
	ld.shared.f32 	%f83, [%r207+12];
	fma.rn.f32 	%f84, %f83, %f32, %f82;
	ld.shared.f32 	%f85, [%r207+16];
	fma.rn.f32 	%f86, %f85, %f33, %f84;
	ld.shared.f32 	%f87, [%r207+20];
	fma.rn.f32 	%f88, %f87, %f34, %f86;
	ld.shared.f32 	%f89, [%r207+24];
	fma.rn.f32 	%f90, %f89, %f35, %f88;
	ld.shared.f32 	%f91, [%r207+28];
	fma.rn.f32 	%f92, %f91, %f36, %f90;
	ld.shared.f32 	%f93, [%r207+32];
	fma.rn.f32 	%f94, %f93, %f37, %f92;
	ld.shared.f32 	%f95, [%r207+36];
	fma.rn.f32 	%f96, %f95, %f38, %f94;
	ld.shared.f32 	%f97, [%r207+40];
	fma.rn.f32 	%f98, %f97, %f39, %f96;
	ld.shared.f32 	%f99, [%r207+44];
	fma.rn.f32 	%f100, %f99, %f40, %f98;
	ld.shared.f32 	%f101, [%r207+48];
	fma.rn.f32 	%f102, %f101, %f41, %f100;
	ld.shared.f32 	%f103, [%r207+52];
	fma.rn.f32 	%f104, %f103, %f42, %f102;
	ld.shared.f32 	%f105, [%r207+56];
	fma.rn.f32 	%f106, %f105, %f43, %f104;
	ld.shared.f32 	%f107, [%r207+60];
	fma.rn.f32 	%f108, %f107, %f44, %f106;
	ld.shared.f32 	%f109, [%r207+64];
	fma.rn.f32 	%f110, %f109, %f45, %f108;
	ld.shared.f32 	%f111, [%r207+68];
	fma.rn.f32 	%f112, %f111, %f46, %f110;
	ld.shared.f32 	%f113, [%r207+72];
	fma.rn.f32 	%f114, %f113, %f47, %f112;
	ld.shared.f32 	%f115, [%r207+76];
	fma.rn.f32 	%f116, %f115, %f48, %f114;
	ld.shared.f32 	%f117, [%r207+80];
	fma.rn.f32 	%f118, %f117, %f49, %f116;
	ld.shared.f32 	%f119, [%r207+84];
	fma.rn.f32 	%f120, %f119, %f50, %f118;
	ld.shared.f32 	%f121, [%r207+88];
	fma.rn.f32 	%f122, %f121, %f51, %f120;
	ld.shared.f32 	%f123, [%r207+92];
	fma.rn.f32 	%f124, %f123, %f52, %f122;
	ld.shared.f32 	%f125, [%r207+96];
	fma.rn.f32 	%f126, %f125, %f53, %f124;
	ld.shared.f32 	%f127, [%r207+100];
	fma.rn.f32 	%f128, %f127, %f54, %f126;
	ld.shared.f32 	%f129, [%r207+104];
	fma.rn.f32 	%f130, %f129, %f55, %f128;
	ld.shared.f32 	%f131, [%r207+108];
	fma.rn.f32 	%f132, %f131, %f56, %f130;
	ld.shared.f32 	%f133, [%r207+112];
	fma.rn.f32 	%f134, %f133, %f57, %f132;
	ld.shared.f32 	%f135, [%r207+116];
	fma.rn.f32 	%f136, %f135, %f58, %f134;
	ld.shared.f32 	%f137, [%r207+120];
	fma.rn.f32 	%f138, %f137, %f59, %f136;
	ld.shared.f32 	%f139, [%r207+124];
	fma.rn.f32 	%f140, %f139, %f60, %f138;
	st.local.f32 	[%rd62], %f140;
	add.s32 	%r103, %r241, 256;
	setp.lt.u32 	%p52, %r241, 16128;
	mov.u32 	%r241, %r103;
	@%p52 bra 	$L__BB2_42;
	bar.sync 	0;
	add.s64 	%rd99, %rd99, 128;
	mul.wide.s32 	%rd63, %r6, 4;
	add.s64 	%rd100, %rd100, %rd63;
	add.s32 	%r224, %r224, 32;
	setp.lt.s32 	%p53, %r224, %r125;
	@%p53 bra 	$L__BB2_2;
$L__BB2_44:
	sub.s32 	%r28, %r123, %r2;
	sub.s32 	%r29, %r124, %r3;
	and.b32  	%r30, %r223, 127;
	shr.u32 	%r208, %r223, 8;
	neg.s32 	%r209, %r208;
	and.b32  	%r31, %r209, 3;
	setp.eq.s32 	%p54, %r31, 0;
	@%p54 bra 	$L__BB2_49;
	shr.u32 	%r210, %r223, 6;
	cvt.u64.u32 	%rd64, %r210;
	and.b64  	%rd65, %rd64, 12;
	add.s64 	%rd98, %rd4, %rd65;
	shr.u32 	%r221, %r223, 7;
	mad.lo.s32 	%r222, %r124, %r221, %r30;
	shl.b32 	%r34, %r124, 1;
	neg.s32 	%r220, %r31;
	shl.b32 	%r211, %r31, 8;
	add.s32 	%r223, %r223, %r211;
$L__BB2_46:
	.pragma "nounroll";
	setp.ge.s32 	%p55, %r30, %r29;
	setp.ge.s32 	%p56, %r221, %r28;
	or.pred  	%p57, %p56, %p55;
	@%p57 bra 	$L__BB2_48;
	ld.local.f32 	%f141, [%rd98];
	cvt.s64.s32 	%rd66, %r222;
	add.s64 	%rd67, %rd66, %rd5;
	shl.b64 	%rd68, %rd67, 2;
	add.s64 	%rd69, %rd3, %rd68;
	st.global.f32 	[%rd69], %f141;
$L__BB2_48:
	add.s64 	%rd98, %rd98, 4;
	add.s32 	%r222, %r222, %r34;
	add.s32 	%r221, %r221, 2;
	add.s32 	%r220, %r220, 1;
	setp.ne.s32 	%p58, %r220, 0;
	@%p58 bra 	$L__BB2_46;
$L__BB2_49:
	add.s32 	%r213, %r223, 768;
	shr.u32 	%r248, %r213, 7;
	mad.lo.s32 	%r249, %r124, %r248, %r30;
	shl.b32 	%r46, %r124, 3;
	cvt.u64.u32 	%rd70, %r223;
	add.s64 	%rd71, %rd70, 768;
	shr.u64 	%rd72, %rd71, 6;
	and.b64  	%rd73, %rd72, 60;
	add.s64 	%rd104, %rd4, %rd73;
	add.s32 	%r214, %r223, 512;
	shr.u32 	%r246, %r214, 7;
	mad.lo.s32 	%r247, %r124, %r246, %r30;
	add.s64 	%rd74, %rd70, 512;
	shr.u64 	%rd75, %rd74, 6;
	and.b64  	%rd76, %rd75, 60;
	add.s64 	%rd103, %rd4, %rd76;
	add.s64 	%rd77, %rd70, 256;
	shr.u64 	%rd78, %rd77, 6;
	and.b64  	%rd79, %rd78, 60;
	add.s64 	%rd102, %rd4, %rd79;
	add.s32 	%r215, %r223, 256;
	shr.u32 	%r244, %r215, 7;
	mad.lo.s32 	%r245, %r124, %r244, %r30;
	shr.u64 	%rd80, %rd70, 6;
	and.b64  	%rd81, %rd80, 28;
	add.s64 	%rd101, %rd4, %rd81;
	shr.u32 	%r242, %r223, 7;
	mad.lo.s32 	%r243, %r124, %r242, %r30;
$L__BB2_50:
	setp.ge.s32 	%p59, %r30, %r29;
	setp.ge.s32 	%p60, %r242, %r28;
	or.pred  	%p61, %p60, %p59;
	@%p61 bra 	$L__BB2_52;
	ld.local.f32 	%f142, [%rd101];
	cvt.s64.s32 	%rd82, %r243;
	add.s64 	%rd83, %rd82, %rd5;
	shl.b64 	%rd84, %rd83, 2;
	add.s64 	%rd85, %rd3, %rd84;
	st.global.f32 	[%rd85], %f142;
$L__BB2_52:
	setp.ge.s32 	%p62, %r30, %r29;
	setp.ge.s32 	%p63, %r244, %r28;
	or.pred  	%p64, %p63, %p62;
	@%p64 bra 	$L__BB2_54;
	ld.local.f32 	%f143, [%rd102];
	cvt.s64.s32 	%rd86, %r245;
	add.s64 	%rd87, %rd86, %rd5;
	shl.b64 	%rd88, %rd87, 2;
	add.s64 	%rd89, %rd3, %rd88;
	st.global.f32 	[%rd89], %f143;
$L__BB2_54:
	setp.ge.s32 	%p65, %r30, %r29;
	setp.ge.s32 	%p66, %r246, %r28;
	or.pred  	%p67, %p66, %p65;
	@%p67 bra 	$L__BB2_56;
	ld.local.f32 	%f144, [%rd103];
	cvt.s64.s32 	%rd90, %r247;
	add.s64 	%rd91, %rd90, %rd5;
	shl.b64 	%rd92, %rd91, 2;
	add.s64 	%rd93, %rd3, %rd92;
	st.global.f32 	[%rd93], %f144;
$L__BB2_56:
	setp.ge.s32 	%p68, %r30, %r29;
	setp.ge.s32 	%p69, %r248, %r28;
	or.pred  	%p70, %p69, %p68;
	@%p70 bra 	$L__BB2_58;
	ld.local.f32 	%f145, [%rd104];
	cvt.s64.s32 	%rd94, %r249;
	add.s64 	%rd95, %rd94, %rd5;
	shl.b64 	%rd96, %rd95, 2;
	add.s64 	%rd97, %rd3, %rd96;
	st.global.f32 	[%rd97], %f145;
$L__BB2_58:
	add.s32 	%r114, %r223, 1024;
	add.s32 	%r249, %r249, %r46;
	add.s32 	%r248, %r248, 8;
	add.s64 	%rd104, %rd104, 16;
	add.s32 	%r247, %r247, %r46;
	add.s32 	%r246, %r246, 8;
	add.s64 	%rd103, %rd103, 16;
	add.s64 	%rd102, %rd102, 16;
	add.s32 	%r245, %r245, %r46;
	add.s32 	%r244, %r244, 8;
	add.s64 	%rd101, %rd101, 16;
	add.s32 	%r243, %r243, %r46;
	add.s32 	%r242, %r242, 8;
	setp.lt.u32 	%p71, %r223, 15360;
	mov.u32 	%r223, %r114;
	@%p71 bra 	$L__BB2_50;
	ret;

}
	// .globl	_Z16matmul_v4_kernelILi256ELi128ELi128ELi32ELi8EEvPKfS1_Pfiii
.visible .entry _Z16matmul_v4_kernelILi256ELi128ELi128ELi32ELi8EEvPKfS1_Pfiii(
	.param .u64 .ptr .align 1 _Z16matmul_v4_kernelILi256ELi128ELi128ELi32ELi8EEvPKfS1_Pfiii_param_0,
	.param .u64 .ptr .align 1 _Z16matmul_v4_kernelILi256ELi128ELi128ELi32ELi8EEvPKfS1_Pfiii_param_1,
	.param .u64 .ptr .align 1 _Z16matmul_v4_kernelILi256ELi128ELi128ELi32ELi8EEvPKfS1_Pfiii_param_2,
	.param .u32 _Z16matmul_v4_kernelILi256ELi128ELi128ELi32ELi8EEvPKfS1_Pfiii_param_3,
	.param .u32 _Z16matmul_v4_kernelILi256ELi128ELi128ELi32ELi8EEvPKfS1_Pfiii_param_4,
	.param .u32 _Z16matmul_v4_kernelILi256ELi128ELi128ELi32ELi8EEvPKfS1_Pfiii_param_5
)
{
	.reg .pred 	%p<230>;
	.reg .b32 	%r<425>;
	.reg .b32 	%f<523>;
	.reg .b64 	%rd<63>;
	// demoted variable
	.shared .align 4 .b8 _ZZ16matmul_v4_kernelILi256ELi128ELi128ELi32ELi8EEvPKfS1_PfiiiE7A_shmem[16384];
	// demoted variable
	.shared .align 4 .b8 _ZZ16matmul_v4_kernelILi256ELi128ELi128ELi32ELi8EEvPKfS1_PfiiiE7B_shmem[16384];
	ld.param.u64 	%rd18, [_Z16matmul_v4_kernelILi256ELi128ELi128ELi32ELi8EEvPKfS1_Pfiii_param_0];
	ld.param.u64 	%rd19, [_Z16matmul_v4_kernelILi256ELi128ELi128ELi32ELi8EEvPKfS1_Pfiii_param_1];
	ld.param.u32 	%r60, [_Z16matmul_v4_kernelILi256ELi128ELi128ELi32ELi8EEvPKfS1_Pfiii_param_4];
	ld.param.u32 	%r61, [_Z16matmul_v4_kernelILi256ELi128ELi128ELi32ELi8EEvPKfS1_Pfiii_param_5];
	cvta.to.global.u64 	%rd1, %rd18;
	cvta.to.global.u64 	%rd2, %rd19;
	mov.u32 	%r62, %ctaid.x;
	add.s32 	%r63, %r60, 127;
	shr.s32 	%r64, %r63, 31;
	shr.u32 	%r65, %r64, 25;
	add.s32 	%r66, %r63, %r65;
	shr.s32 	%r67, %r66, 7;
	div.s32 	%r68, %r62, %r67;
	mul.lo.s32 	%r69, %r68, %r67;
	sub.s32 	%r70, %r62, %r69;
	shl.b32 	%r1, %r68, 7;
	shl.b32 	%r2, %r70, 7;
	setp.lt.s32 	%p1, %r61, 1;
	mov.f32 	%f317, 0f00000000;
	mov.f32 	%f318, %f317;
	mov.f32 	%f319, %f317;
	mov.f32 	%f320, %f317;
	mov.f32 	%f321, %f317;
	mov.f32 	%f322, %f317;
	mov.f32 	%f323, %f317;
	mov.f32 	%f324, %f317;
	mov.f32 	%f325, %f317;
	mov.f32 	%f326, %f317;
	mov.f32 	%f327, %f317;
	mov.f32 	%f328, %f317;
	mov.f32 	%f329, %f317;
	mov.f32 	%f330, %f317;
	mov.f32 	%f331, %f317;
	mov.f32 	%f332, %f317;
	mov.f32 	%f333, %f317;
	mov.f32 	%f334, %f317;
	mov.f32 	%f335, %f317;
	mov.f32 	%f336, %f317;
	mov.f32 	%f337, %f317;
	mov.f32 	%f338, %f317;
	mov.f32 	%f339, %f317;
	mov.f32 	%f340, %f317;
	mov.f32 	%f341, %f317;
	mov.f32 	%f342, %f317;
	mov.f32 	%f343, %f317;
	mov.f32 	%f344, %f317;
	mov.f32 	%f345, %f317;
	mov.f32 	%f346, %f317;
	mov.f32 	%f347, %f317;
	mov.f32 	%f348, %f317;
	mov.f32 	%f349, %f317;
	mov.f32 	%f350, %f317;
	mov.f32 	%f351, %f317;
	mov.f32 	%f352, %f317;
	mov.f32 	%f353, %f317;
	mov.f32 	%f354, %f317;
	mov.f32 	%f355, %f317;
	mov.f32 	%f356, %f317;
	mov.f32 	%f357, %f317;
	mov.f32 	%f358, %f317;
	mov.f32 	%f359, %f317;
	mov.f32 	%f360, %f317;
	mov.f32 	%f361, %f317;
	mov.f32 	%f362, %f317;
	mov.f32 	%f363, %f317;
	mov.f32 	%f364, %f317;
	mov.f32 	%f365, %f317;
	mov.f32 	%f366, %f317;
	mov.f32 	%f367, %f317;
	mov.f32 	%f368, %f317;
	mov.f32 	%f369, %f317;
	mov.f32 	%f370, %f317;
	mov.f32 	%f371, %f317;
	mov.f32 	%f372, %f317;
	mov.f32 	%f373, %f317;
	mov.f32 	%f374, %f317;
	mov.f32 	%f375, %f317;
	mov.f32 	%f376, %f317;
	mov.f32 	%f377, %f317;
	mov.f32 	%f378, %f317;
	mov.f32 	%f379, %f317;
	mov.f32 	%f380, %f317;
	@%p1 bra 	$L__BB3_44;
	ld.param.u32 	%r386, [_Z16matmul_v4_kernelILi256ELi128ELi128ELi32ELi8EEvPKfS1_Pfiii_param_5];
	mul.wide.u32 	%rd20, %r2, 4;
	add.s64 	%rd62, %rd2, %rd20;
	mul.lo.s32 	%r72, %r1, %r386;
	mul.wide.s32 	%rd21, %r72, 4;
	add.s64 	%rd61, %rd1, %rd21;
	mov.b32 	%r407, 0;
	mov.f32 	%f317, 0f00000000;
$L__BB3_2:
	mov.u32 	%r408, %tid.x;
	shr.u32 	%r73, %r408, 8;
	neg.s32 	%r74, %r73;
	and.b32  	%r75, %r74, 3;
	setp.eq.s32 	%p2, %r75, 0;
	@%p2 bra 	$L__BB3_12;
	ld.param.u32 	%r387, [_Z16matmul_v4_kernelILi256ELi128ELi128ELi32ELi8EEvPKfS1_Pfiii_param_5];
	ld.param.u32 	%r355, [_Z16matmul_v4_kernelILi256ELi128ELi128ELi32ELi8EEvPKfS1_Pfiii_param_3];
	mov.u32 	%r76, %tid.x;
	shr.u32 	%r78, %r76, 5;
	sub.s32 	%r79, %r355, %r1;
	setp.ge.s32 	%p3, %r78, %r79;
	and.b32  	%r80, %r76, 31;
	sub.s32 	%r81, %r387, %r407;
	setp.ge.s32 	%p4, %r80, %r81;
	mov.f32 	%f381, 0f00000000;
	or.pred  	%p5, %p3, %p4;
	@%p5 bra 	$L__BB3_5;
	ld.param.u32 	%r388, [_Z16matmul_v4_kernelILi256ELi128ELi128ELi32ELi8EEvPKfS1_Pfiii_param_5];
	mad.lo.s32 	%r85, %r78, %r388, %r80;
	mul.wide.u32 	%rd22, %r85, 4;
	add.s64 	%rd23, %rd61, %rd22;
	ld.global.f32 	%f381, [%rd23];
$L__BB3_5:
	add.s32 	%r408, %r76, 256;
	shr.u32 	%r87, %r76, 8;
	neg.s32 	%r88, %r87;
	and.b32  	%r89, %r88, 3;
	setp.eq.s32 	%p6, %r89, 1;
	shl.b32 	%r90, %r76, 2;
	and.b32  	%r91, %r90, 3968;
	mov.u32 	%r92, _ZZ16matmul_v4_kernelILi256ELi128ELi128ELi32ELi8EEvPKfS1_PfiiiE7A_shmem;
	add.s32 	%r93, %r92, %r91;
	and.b32  	%r94, %r90, 124;
	add.s32 	%r95, %r93, %r94;
	st.shared.f32 	[%r95], %f381;
	@%p6 bra 	$L__BB3_12;
	ld.param.u32 	%r389, [_Z16matmul_v4_kernelILi256ELi128ELi128ELi32ELi8EEvPKfS1_Pfiii_param_5];
	ld.param.u32 	%r356, [_Z16matmul_v4_kernelILi256ELi128ELi128ELi32ELi8EEvPKfS1_Pfiii_param_3];
	sub.s32 	%r99, %r389, %r407;
	setp.ge.s32 	%p7, %r80, %r99;
	add.s32 	%r100, %r76, 256;
	shr.u32 	%r101, %r100, 5;
	sub.s32 	%r102, %r356, %r1;
	setp.ge.s32 	%p8, %r101, %r102;
	mov.f32 	%f382, 0f00000000;
	or.pred  	%p9, %p8, %p7;
	@%p9 bra 	$L__BB3_8;
	ld.param.u32 	%r390, [_Z16matmul_v4_kernelILi256ELi128ELi128ELi32ELi8EEvPKfS1_Pfiii_param_5];
	and.b32  	%r106, %r76, 31;
	mad.lo.s32 	%r107, %r101, %r390, %r106;
	mul.wide.u32 	%rd24, %r107, 4;
	add.s64 	%rd25, %rd61, %rd24;
	ld.global.f32 	%f382, [%rd25];
$L__BB3_8:
	add.s32 	%r408, %r76, 512;
	setp.eq.s32 	%p10, %r89, 2;
	shl.b32 	%r112, %r76, 2;
	add.s32 	%r113, %r112, 1024;
	and.b32  	%r114, %r113, 8064;
	mov.u32 	%r115, _ZZ16matmul_v4_kernelILi256ELi128ELi128ELi32ELi8EEvPKfS1_PfiiiE7A_shmem;
	add.s32 	%r116, %r115, %r114;
	and.b32  	%r117, %r112, 124;
	add.s32 	%r118, %r116, %r117;
	st.shared.f32 	[%r118], %f382;
	@%p10 bra 	$L__BB3_12;
	ld.param.u32 	%r391, [_Z16matmul_v4_kernelILi256ELi128ELi128ELi32ELi8EEvPKfS1_Pfiii_param_5];
	ld.param.u32 	%r357, [_Z16matmul_v4_kernelILi256ELi128ELi128ELi32ELi8EEvPKfS1_Pfiii_param_3];
	and.b32  	%r121, %r76, 31;
	sub.s32 	%r122, %r391, %r407;
	setp.ge.s32 	%p11, %r121, %r122;
	add.s32 	%r123, %r76, 512;
	shr.u32 	%r124, %r123, 5;
	sub.s32 	%r125, %r357, %r1;
	setp.ge.s32 	%p12, %r124, %r125;
	mov.f32 	%f383, 0f00000000;
	or.pred  	%p13, %p12, %p11;
	@%p13 bra 	$L__BB3_11;
	ld.param.u32 	%r392, [_Z16matmul_v4_kernelILi256ELi128ELi128ELi32ELi8EEvPKfS1_Pfiii_param_5];
	and.b32  	%r129, %r76, 31;
	mad.lo.s32 	%r130, %r124, %r392, %r129;
	mul.wide.u32 	%rd26, %r130, 4;
	add.s64 	%rd27, %rd61, %rd26;
	ld.global.f32 	%f383, [%rd27];
$L__BB3_11:
	add.s32 	%r408, %r76, 768;
	add.s32 	%r133, %r112, 2048;
	and.b32  	%r134, %r133, 8064;
	add.s32 	%r136, %r115, %r134;
	and.b32  	%r137, %r112, 124;
	add.s32 	%r138, %r136, %r137;
	st.shared.f32 	[%r138], %f383;
$L__BB3_12:
	ld.param.u32 	%r393, [_Z16matmul_v4_kernelILi256ELi128ELi128ELi32ELi8EEvPKfS1_Pfiii_param_5];
	add.s32 	%r139, %r408, 768;
	shr.u32 	%r418, %r139, 5;
	shl.b32 	%r140, %r418, 7;
	mov.u32 	%r141, %tid.x;
	and.b32  	%r142, %r141, 31;
	shl.b32 	%r143, %r141, 2;
	and.b32  	%r144, %r143, 124;
	mov.u32 	%r145, _ZZ16matmul_v4_kernelILi256ELi128ELi128ELi32ELi8EEvPKfS1_PfiiiE7A_shmem;
	add.s32 	%r146, %r145, %r144;
	add.s32 	%r420, %r146, %r140;
	mad.lo.s32 	%r419, %r393, %r418, %r142;
	add.s32 	%r147, %r408, 512;
	shr.u32 	%r415, %r147, 5;
	shl.b32 	%r148, %r415, 7;
	add.s32 	%r417, %r146, %r148;
	mad.lo.s32 	%r416, %r393, %r415, %r142;
	add.s32 	%r149, %r408, 256;
	shr.u32 	%r412, %r149, 5;
	shl.b32 	%r150, %r412, 7;
	add.s32 	%r414, %r146, %r150;
	mad.lo.s32 	%r413, %r393, %r412, %r142;
	shr.u32 	%r409, %r408, 5;
	shl.b32 	%r151, %r409, 7;
	add.s32 	%r411, %r146, %r151;
	mad.lo.s32 	%r410, %r393, %r409, %r142;
$L__BB3_13:
	ld.param.u32 	%r394, [_Z16matmul_v4_kernelILi256ELi128ELi128ELi32ELi8EEvPKfS1_Pfiii_param_5];
	ld.param.u32 	%r358, [_Z16matmul_v4_kernelILi256ELi128ELi128ELi32ELi8EEvPKfS1_Pfiii_param_3];
	mov.u32 	%r152, %tid.x;
	and.b32  	%r154, %r152, 31;
	sub.s32 	%r155, %r394, %r407;
	setp.ge.s32 	%p14, %r154, %r155;
	sub.s32 	%r156, %r358, %r1;
	setp.ge.s32 	%p15, %r409, %r156;
	mov.f32 	%f384, 0f00000000;
	or.pred  	%p16, %p15, %p14;
	@%p16 bra 	$L__BB3_15;
	mul.wide.u32 	%rd28, %r410, 4;
	add.s64 	%rd29, %rd61, %rd28;
	ld.global.f32 	%f384, [%rd29];
$L__BB3_15:
	ld.param.u32 	%r395, [_Z16matmul_v4_kernelILi256ELi128ELi128ELi32ELi8EEvPKfS1_Pfiii_param_5];
	ld.param.u32 	%r359, [_Z16matmul_v4_kernelILi256ELi128ELi128ELi32ELi8EEvPKfS1_Pfiii_param_3];
	mov.u32 	%r157, %tid.x;
	and.b32  	%r159, %r157, 31;
	sub.s32 	%r160, %r395, %r407;
	setp.ge.s32 	%p17, %r159, %r160;
	st.shared.f32 	[%r411], %f384;
	sub.s32 	%r161, %r359, %r1;
	setp.ge.s32 	%p18, %r412, %r161;
	mov.f32 	%f385, 0f00000000;
	or.pred  	%p19, %p18, %p17;
	@%p19 bra 	$L__BB3_17;
	mul.wide.u32 	%rd30, %r413, 4;
	add.s64 	%rd31, %rd61, %rd30;
	ld.global.f32 	%f385, [%rd31];
$L__BB3_17:
	ld.param.u32 	%r396, [_Z16matmul_v4_kernelILi256ELi128ELi128ELi32ELi8EEvPKfS1_Pfiii_param_5];
	ld.param.u32 	%r360, [_Z16matmul_v4_kernelILi256ELi128ELi128ELi32ELi8EEvPKfS1_Pfiii_param_3];
	mov.u32 	%r162, %tid.x;
	and.b32  	%r164, %r162, 31;
	sub.s32 	%r165, %r396, %r407;
	setp.ge.s32 	%p20, %r164, %r165;
	st.shared.f32 	[%r414], %f385;
	sub.s32 	%r166, %r360, %r1;
	setp.ge.s32 	%p21, %r415, %r166;
	mov.f32 	%f386, 0f00000000;
	or.pred  	%p22, %p21, %p20;
	@%p22 bra 	$L__BB3_19;
	mul.wide.u32 	%rd32, %r416, 4;
	add.s64 	%rd33, %rd61, %rd32;
	ld.global.f32 	%f386, [%rd33];
$L__BB3_19:
	ld.param.u32 	%r397, [_Z16matmul_v4_kernelILi256ELi128ELi128ELi32ELi8EEvPKfS1_Pfiii_param_5];
	ld.param.u32 	%r361, [_Z16matmul_v4_kernelILi256ELi128ELi128ELi32ELi8EEvPKfS1_Pfiii_param_3];
	mov.u32 	%r167, %tid.x;
	and.b32  	%r169, %r167, 31;
	sub.s32 	%r170, %r397, %r407;
	setp.ge.s32 	%p23, %r169, %r170;
	st.shared.f32 	[%r417], %f386;
	sub.s32 	%r171, %r361, %r1;
	setp.ge.s32 	%p24, %r418, %r171;
	mov.f32 	%f387, 0f00000000;
	or.pred  	%p25, %p24, %p23;
	@%p25 bra 	$L__BB3_21;
	mul.wide.u32 	%rd34, %r419, 4;
	add.s64 	%rd35, %rd61, %rd34;
	ld.global.f32 	%f387, [%rd35];
$L__BB3_21:
	ld.param.u32 	%r398, [_Z16matmul_v4_kernelILi256ELi128ELi128ELi32ELi8EEvPKfS1_Pfiii_param_5];
	st.shared.f32 	[%r420], %f387;
	add.s32 	%r34, %r408, 1024;
	add.s32 	%r420, %r420, 4096;
	shl.b32 	%r172, %r398, 5;
	add.s32 	%r419, %r419, %r172;
	add.s32 	%r418, %r418, 32;
	add.s32 	%r417, %r417, 4096;
	add.s32 	%r416, %r416, %r172;
	add.s32 	%r415, %r415, 32;
	add.s32 	%r414, %r414, 4096;
	add.s32 	%r413, %r413, %r172;
	add.s32 	%r412, %r412, 32;
	add.s32 	%r411, %r411, 4096;
	add.s32 	%r410, %r410, %r172;
	add.s32 	%r409, %r409, 32;
	setp.lt.u32 	%p26, %r408, 3072;
	mov.u32 	%r408, %r34;
	@%p26 bra 	$L__BB3_13;
	mov.u32 	%r422, %tid.x;
	shr.u32 	%r173, %r422, 8;
	neg.s32 	%r174, %r173;
	and.b32  	%r175, %r174, 3;
	setp.eq.s32 	%p27, %r175, 0;
	@%p27 bra 	$L__BB3_32;
	ld.param.u32 	%r399, [_Z16matmul_v4_kernelILi256ELi128ELi128ELi32ELi8EEvPKfS1_Pfiii_param_5];
	ld.param.u32 	%r363, [_Z16matmul_v4_kernelILi256ELi128ELi128ELi32ELi8EEvPKfS1_Pfiii_param_4];
	mov.u32 	%r176, %tid.x;
	and.b32  	%r178, %r176, 127;
	sub.s32 	%r179, %r363, %r2;
	setp.ge.s32 	%p28, %r178, %r179;
	shr.u32 	%r180, %r176, 7;
	sub.s32 	%r181, %r399, %r407;
	setp.ge.s32 	%p29, %r180, %r181;
	mov.f32 	%f388, 0f00000000;
	or.pred  	%p30, %p29, %p28;
	@%p30 bra 	$L__BB3_25;
	ld.param.u32 	%r364, [_Z16matmul_v4_kernelILi256ELi128ELi128ELi32ELi8EEvPKfS1_Pfiii_param_4];
	mad.lo.s32 	%r185, %r180, %r364, %r178;
	mul.wide.s32 	%rd36, %r185, 4;
	add.s64 	%rd37, %rd62, %rd36;
	ld.global.f32 	%f388, [%rd37];
$L__BB3_25:
	add.s32 	%r422, %r176, 256;
	shr.u32 	%r187, %r176, 8;
	neg.s32 	%r188, %r187;
	and.b32  	%r189, %r188, 3;
	setp.eq.s32 	%p31, %r189, 1;
	shl.b32 	%r190, %r176, 2;
	and.b32  	%r191, %r190, 3584;
	mov.u32 	%r192, _ZZ16matmul_v4_kernelILi256ELi128ELi128ELi32ELi8EEvPKfS1_PfiiiE7B_shmem;
	add.s32 	%r193, %r192, %r191;
	and.b32  	%r194, %r190, 508;
	add.s32 	%r195, %r193, %r194;
	st.shared.f32 	[%r195], %f388;
	@%p31 bra 	$L__BB3_32;
	ld.param.u32 	%r400, [_Z16matmul_v4_kernelILi256ELi128ELi128ELi32ELi8EEvPKfS1_Pfiii_param_5];
	ld.param.u32 	%r365, [_Z16matmul_v4_kernelILi256ELi128ELi128ELi32ELi8EEvPKfS1_Pfiii_param_4];
	sub.s32 	%r199, %r365, %r2;
	setp.ge.s32 	%p32, %r178, %r199;
	add.s32 	%r200, %r176, 256;
	shr.u32 	%r201, %r200, 7;
	sub.s32 	%r202, %r400, %r407;
	setp.ge.s32 	%p33, %r201, %r202;
	mov.f32 	%f389, 0f00000000;
	or.pred  	%p34, %p33, %p32;
	@%p34 bra 	$L__BB3_28;
	ld.param.u32 	%r366, [_Z16matmul_v4_kernelILi256ELi128ELi128ELi32ELi8EEvPKfS1_Pfiii_param_4];
	and.b32  	%r206, %r176, 127;
	mad.lo.s32 	%r207, %r201, %r366, %r206;
	mul.wide.s32 	%rd38, %r207, 4;
	add.s64 	%rd39, %rd62, %rd38;
	ld.global.f32 	%f389, [%rd39];
$L__BB3_28:
	add.s32 	%r422, %r176, 512;
	setp.eq.s32 	%p35, %r189, 2;
	shl.b32 	%r212, %r176, 2;
	add.s32 	%r213, %r212, 1024;
	and.b32  	%r214, %r213, 7680;
	mov.u32 	%r215, _ZZ16matmul_v4_kernelILi256ELi128ELi128ELi32ELi8EEvPKfS1_PfiiiE7B_shmem;
	add.s32 	%r216, %r215, %r214;
	and.b32  	%r217, %r212, 508;
	add.s32 	%r218, %r216, %r217;
	st.shared.f32 	[%r218], %f389;
	@%p35 bra 	$L__BB3_32;
	ld.param.u32 	%r401, [_Z16matmul_v4_kernelILi256ELi128ELi128ELi32ELi8EEvPKfS1_Pfiii_param_5];
	ld.param.u32 	%r367, [_Z16matmul_v4_kernelILi256ELi128ELi128ELi32ELi8EEvPKfS1_Pfiii_param_4];
	and.b32  	%r221, %r176, 127;
	sub.s32 	%r222, %r367, %r2;
	setp.ge.s32 	%p36, %r221, %r222;
	add.s32 	%r223, %r176, 512;
	shr.u32 	%r224, %r223, 7;
	sub.s32 	%r225, %r401, %r407;
	setp.ge.s32 	%p37, %r224, %r225;
	mov.f32 	%f390, 0f00000000;
	or.pred  	%p38, %p37, %p36;
	@%p38 bra 	$L__BB3_31;
	ld.param.u32 	%r368, [_Z16matmul_v4_kernelILi256ELi128ELi128ELi32ELi8EEvPKfS1_Pfiii_param_4];
	and.b32  	%r229, %r176, 127;
	mad.lo.s32 	%r230, %r224, %r368, %r229;
	mul.wide.s32 	%rd40, %r230, 4;
	add.s64 	%rd41, %rd62, %rd40;
	ld.global.f32 	%f390, [%rd41];
$L__BB3_31:
	add.s32 	%r422, %r176, 768;
	add.s32 	%r233, %r212, 2048;
	and.b32  	%r234, %r233, 7680;
	add.s32 	%r236, %r215, %r234;
	and.b32  	%r237, %r212, 508;
	add.s32 	%r238, %r236, %r237;
	st.shared.f32 	[%r238], %f390;
$L__BB3_32:
	ld.param.u32 	%r402, [_Z16matmul_v4_kernelILi256ELi128ELi128ELi32ELi8EEvPKfS1_Pfiii_param_5];
	ld.param.u32 	%r369, [_Z16matmul_v4_kernelILi256ELi128ELi128ELi32ELi8EEvPKfS1_Pfiii_param_4];
	mov.u32 	%r239, %tid.x;
	and.b32  	%r241, %r239, 127;
	sub.s32 	%r242, %r369, %r2;
	setp.ge.s32 	%p39, %r241, %r242;
	shr.u32 	%r243, %r422, 7;
	sub.s32 	%r244, %r402, %r407;
	setp.ge.s32 	%p40, %r243, %r244;
	mov.f32 	%f391, 0f00000000;
	or.pred  	%p41, %p40, %p39;
	@%p41 bra 	$L__BB3_34;
	ld.param.u32 	%r370, [_Z16matmul_v4_kernelILi256ELi128ELi128ELi32ELi8EEvPKfS1_Pfiii_param_4];
	mad.lo.s32 	%r248, %r243, %r370, %r241;
	mul.wide.s32 	%rd42, %r248, 4;
	add.s64 	%rd43, %rd62, %rd42;
	ld.global.f32 	%f391, [%rd43];
$L__BB3_34:
	ld.param.u32 	%r403, [_Z16matmul_v4_kernelILi256ELi128ELi128ELi32ELi8EEvPKfS1_Pfiii_param_5];
	ld.param.u32 	%r371, [_Z16matmul_v4_kernelILi256ELi128ELi128ELi32ELi8EEvPKfS1_Pfiii_param_4];
	sub.s32 	%r252, %r371, %r2;
	setp.ge.s32 	%p42, %r241, %r252;
	shl.b32 	%r253, %r239, 2;
	and.b32  	%r254, %r253, 508;
	mov.u32 	%r255, _ZZ16matmul_v4_kernelILi256ELi128ELi128ELi32ELi8EEvPKfS1_PfiiiE7B_shmem;
	add.s32 	%r256, %r255, %r254;
	shl.b32 	%r257, %r422, 2;
	and.b32  	%r258, %r257, -512;
	add.s32 	%r259, %r256, %r258;
	st.shared.f32 	[%r259], %f391;
	add.s32 	%r260, %r422, 256;
	shr.u32 	%r261, %r260, 7;
	sub.s32 	%r262, %r403, %r407;
	setp.ge.s32 	%p43, %r261, %r262;
	mov.f32 	%f392, 0f00000000;
	or.pred  	%p44, %p43, %p42;
	@%p44 bra 	$L__BB3_36;
	ld.param.u32 	%r372, [_Z16matmul_v4_kernelILi256ELi128ELi128ELi32ELi8EEvPKfS1_Pfiii_param_4];
	mov.u32 	%r265, %tid.x;
	and.b32  	%r266, %r265, 127;
	mad.lo.s32 	%r267, %r261, %r372, %r266;
	mul.wide.s32 	%rd44, %r267, 4;
	add.s64 	%rd45, %rd62, %rd44;
	ld.global.f32 	%f392, [%rd45];
$L__BB3_36:
	ld.param.u32 	%r404, [_Z16matmul_v4_kernelILi256ELi128ELi128ELi32ELi8EEvPKfS1_Pfiii_param_5];
	ld.param.u32 	%r373, [_Z16matmul_v4_kernelILi256ELi128ELi128ELi32ELi8EEvPKfS1_Pfiii_param_4];
	and.b32  	%r270, %r239, 127;
	sub.s32 	%r271, %r373, %r2;
	setp.ge.s32 	%p45, %r270, %r271;
	mov.u32 	%r274, _ZZ16matmul_v4_kernelILi256ELi128ELi128ELi32ELi8EEvPKfS1_PfiiiE7B_shmem;
	add.s32 	%r275, %r274, %r254;
	shl.b32 	%r276, %r422, 2;
	add.s32 	%r277, %r276, 1024;
	and.b32  	%r278, %r277, -512;
	add.s32 	%r279, %r275, %r278;
	st.shared.f32 	[%r279], %f392;
	add.s32 	%r280, %r422, 512;
	shr.u32 	%r281, %r280, 7;
	sub.s32 	%r282, %r404, %r407;
	setp.ge.s32 	%p46, %r281, %r282;
	mov.f32 	%f393, 0f00000000;
	or.pred  	%p47, %p46, %p45;
	@%p47 bra 	$L__BB3_38;
	ld.param.u32 	%r374, [_Z16matmul_v4_kernelILi256ELi128ELi128ELi32ELi8EEvPKfS1_Pfiii_param_4];
	mov.u32 	%r285, %tid.x;
	and.b32  	%r286, %r285, 127;
	mad.lo.s32 	%r287, %r281, %r374, %r286;
	mul.wide.s32 	%rd46, %r287, 4;
	add.s64 	%rd47, %rd62, %rd46;
	ld.global.f32 	%f393, [%rd47];
$L__BB3_38:
	ld.param.u32 	%r405, [_Z16matmul_v4_kernelILi256ELi128ELi128ELi32ELi8EEvPKfS1_Pfiii_param_5];
	ld.param.u32 	%r375, [_Z16matmul_v4_kernelILi256ELi128ELi128ELi32ELi8EEvPKfS1_Pfiii_param_4];
	sub.s32 	%r291, %r375, %r2;
	setp.ge.s32 	%p48, %r270, %r291;
	shl.b32 	%r292, %r239, 2;
	and.b32  	%r293, %r292, 508;
	mov.u32 	%r294, _ZZ16matmul_v4_kernelILi256ELi128ELi128ELi32ELi8EEvPKfS1_PfiiiE7B_shmem;
	add.s32 	%r295, %r294, %r293;
	shl.b32 	%r296, %r422, 2;
	add.s32 	%r297, %r296, 2048;
	and.b32  	%r298, %r297, -512;
	add.s32 	%r299, %r295, %r298;
	st.shared.f32 	[%r299], %f393;
	add.s32 	%r300, %r422, 768;
	shr.u32 	%r301, %r300, 7;
	sub.s32 	%r302, %r405, %r407;
	setp.ge.s32 	%p49, %r301, %r302;
	mov.f32 	%f394, 0f00000000;
	or.pred  	%p50, %p49, %p48;
	@%p50 bra 	$L__BB3_40;
	ld.param.u32 	%r376, [_Z16matmul_v4_kernelILi256ELi128ELi128ELi32ELi8EEvPKfS1_Pfiii_param_4];
	mov.u32 	%r305, %tid.x;
	and.b32  	%r306, %r305, 127;
	mad.lo.s32 	%r307, %r301, %r376, %r306;
	mul.wide.s32 	%rd48, %r307, 4;
	add.s64 	%rd49, %rd62, %rd48;
	ld.global.f32 	%f394, [%rd49];
$L__BB3_40:
	add.s32 	%r314, %r296, 3072;
	and.b32  	%r315, %r314, -512;
	add.s32 	%r316, %r295, %r315;
	st.shared.f32 	[%r316], %f394;
	add.s32 	%r53, %r422, 1024;
	setp.lt.u32 	%p51, %r422, 3072;
	mov.u32 	%r422, %r53;
	@%p51 bra 	$L__BB3_32;
	bar.sync 	0;
	mov.b32 	%r424, 0;
$L__BB3_42:
	mov.u32 	%r318, %tid.x;
	shl.b32 	%r319, %r318, 4;
	and.b32  	%r320, %r319, 16128;
	add.s32 	%r321, %r320, %r424;
	shl.b32 	%r322, %r321, 2;
	mov.u32 	%r323, _ZZ16matmul_v4_kernelILi256ELi128ELi128ELi32ELi8EEvPKfS1_PfiiiE7A_shmem;
	add.s32 	%r324, %r323, %r322;
	ld.shared.f32 	%f301, [%r324];
	ld.shared.f32 	%f302, [%r324+128];
	ld.shared.f32 	%f303, [%r324+256];
	ld.shared.f32 	%f304, [%r324+384];
	ld.shared.f32 	%f305, [%r324+512];
	ld.shared.f32 	%f306, [%r324+640];
	ld.shared.f32 	%f307, [%r324+768];
	ld.shared.f32 	%f308, [%r324+896];
	shl.b32 	%r325, %r424, 9;
	shl.b32 	%r326, %r318, 5;
	and.b32  	%r327, %r326, 480;
	or.b32  	%r328, %r325, %r327;
	mov.u32 	%r329, _ZZ16matmul_v4_kernelILi256ELi128ELi128ELi32ELi8EEvPKfS1_PfiiiE7B_shmem;
	add.s32 	%r330, %r329, %r328;
	ld.shared.f32 	%f309, [%r330];
	ld.shared.f32 	%f310, [%r330+4];
	ld.shared.f32 	%f311, [%r330+8];
	ld.shared.f32 	%f312, [%r330+12];
	ld.shared.f32 	%f313, [%r330+16];
	ld.shared.f32 	%f314, [%r330+20];
	ld.shared.f32 	%f315, [%r330+24];
	ld.shared.f32 	%f316, [%r330+28];
	fma.rn.f32 	%f364, %f301, %f309, %f364;
	fma.rn.f32 	%f363, %f301, %f310, %f363;
	fma.rn.f32 	%f362, %f301, %f311, %f362;
	fma.rn.f32 	%f361, %f301, %f312, %f361;
	fma.rn.f32 	%f360, %f301, %f313, %f360;
	fma.rn.f32 	%f359, %f301, %f314, %f359;
	fma.rn.f32 	%f358, %f301, %f315, %f358;
	fma.rn.f32 	%f357, %f301, %f316, %f357;
	fma.rn.f32 	%f356, %f302, %f309, %f356;
	fma.rn.f32 	%f355, %f302, %f310, %f355;
	fma.rn.f32 	%f354, %f302, %f311, %f354;
	fma.rn.f32 	%f353, %f302, %f312, %f353;
	fma.rn.f32 	%f352, %f302, %f313, %f352;
	fma.rn.f32 	%f351, %f302, %f314, %f351;
	fma.rn.f32 	%f350, %f302, %f315, %f350;
	fma.rn.f32 	%f349, %f302, %f316, %f349;
	fma.rn.f32 	%f348, %f303, %f309, %f348;
	fma.rn.f32 	%f347, %f303, %f310, %f347;
	fma.rn.f32 	%f346, %f303, %f311, %f346;
	fma.rn.f32 	%f345, %f303, %f312, %f345;
	fma.rn.f32 	%f344, %f303, %f313, %f344;
	fma.rn.f32 	%f343, %f303, %f314, %f343;
	fma.rn.f32 	%f342, %f303, %f315, %f342;
	fma.rn.f32 	%f341, %f303, %f316, %f341;
	fma.rn.f32 	%f340, %f304, %f309, %f340;
	fma.rn.f32 	%f339, %f304, %f310, %f339;
	fma.rn.f32 	%f338, %f304, %f311, %f338;
	fma.rn.f32 	%f337, %f304, %f312, %f337;
	fma.rn.f32 	%f336, %f304, %f313, %f336;
	fma.rn.f32 	%f335, %f304, %f314, %f335;
	fma.rn.f32 	%f334, %f304, %f315, %f334;
	fma.rn.f32 	%f333, %f304, %f316, %f333;
	fma.rn.f32 	%f332, %f305, %f309, %f332;
	fma.rn.f32 	%f331, %f305, %f310, %f331;
	fma.rn.f32 	%f330, %f305, %f311, %f330;
	fma.rn.f32 	%f329, %f305, %f312, %f329;
	fma.rn.f32 	%f328, %f305, %f313, %f328;
	fma.rn.f32 	%f327, %f305, %f314, %f327;
	fma.rn.f32 	%f326, %f305, %f315, %f326;
	fma.rn.f32 	%f325, %f305, %f316, %f325;
	fma.rn.f32 	%f324, %f306, %f309, %f324;
	fma.rn.f32 	%f323, %f306, %f310, %f323;
	fma.rn.f32 	%f322, %f306, %f311, %f322;
	fma.rn.f32 	%f321, %f306, %f312, %f321;
	fma.rn.f32 	%f320, %f306, %f313, %f320;
	fma.rn.f32 	%f319, %f306, %f314, %f319;
	fma.rn.f32 	%f318, %f306, %f315, %f318;
	fma.rn.f32 	%f317, %f306, %f316, %f317;
	fma.rn.f32 	%f365, %f307, %f309, %f365;
	fma.rn.f32 	%f366, %f307, %f310, %f366;
	fma.rn.f32 	%f367, %f307, %f311, %f367;
	fma.rn.f32 	%f368, %f307, %f312, %f368;
	fma.rn.f32 	%f369, %f307, %f313, %f369;
	fma.rn.f32 	%f370, %f307, %f314, %f370;
	fma.rn.f32 	%f371, %f307, %f315, %f371;
	fma.rn.f32 	%f372, %f307, %f316, %f372;
	fma.rn.f32 	%f373, %f308, %f309, %f373;
	fma.rn.f32 	%f374, %f308, %f310, %f374;
	fma.rn.f32 	%f375, %f308, %f311, %f375;
	fma.rn.f32 	%f376, %f308, %f312, %f376;
	fma.rn.f32 	%f377, %f308, %f313, %f377;
	fma.rn.f32 	%f378, %f308, %f314, %f378;
	fma.rn.f32 	%f379, %f308, %f315, %f379;
	fma.rn.f32 	%f380, %f308, %f316, %f380;
	add.s32 	%r424, %r424, 1;
	setp.ne.s32 	%p52, %r424, 32;
	@%p52 bra 	$L__BB3_42;
	ld.param.u32 	%r406, [_Z16matmul_v4_kernelILi256ELi128ELi128ELi32ELi8EEvPKfS1_Pfiii_param_5];
	ld.param.u32 	%r377, [_Z16matmul_v4_kernelILi256ELi128ELi128ELi32ELi8EEvPKfS1_Pfiii_param_4];
	shl.b32 	%r331, %r377, 5;
	bar.sync 	0;
	add.s64 	%rd61, %rd61, 128;
	mul.wide.s32 	%rd50, %r331, 4;
	add.s64 	%rd62, %rd62, %rd50;
	add.s32 	%r407, %r407, 32;
	setp.lt.s32 	%p53, %r407, %r406;
	@%p53 bra 	$L__BB3_2;
$L__BB3_44:
	ld.param.u32 	%r378, [_Z16matmul_v4_kernelILi256ELi128ELi128ELi32ELi8EEvPKfS1_Pfiii_param_4];
	ld.param.u32 	%r362, [_Z16matmul_v4_kernelILi256ELi128ELi128ELi32ELi8EEvPKfS1_Pfiii_param_3];
	ld.param.u64 	%rd60, [_Z16matmul_v4_kernelILi256ELi128ELi128ELi32ELi8EEvPKfS1_Pfiii_param_2];
	mov.u32 	%r332, %tid.x;
	shr.u32 	%r334, %r332, 1;
	and.b32  	%r335, %r334, 504;
	add.s32 	%r336, %r1, %r335;
	shl.b32 	%r337, %r332, 3;
	and.b32  	%r338, %r337, 120;
	add.s32 	%r339, %r2, %r338;
	mad.lo.s32 	%r340, %r336, %r378, %r339;
	sub.s32 	%r57, %r362, %r336;
	sub.s32 	%r58, %r378, %r339;
	min.s32 	%r341, %r57, %r58;
	setp.lt.s32 	%p54, %r341, 1;
	cvta.to.global.u64 	%rd51, %rd60;
	mul.wide.s32 	%rd52, %r340, 4;
	add.s64 	%rd9, %rd51, %rd52;
	@%p54 bra 	$L__BB3_46;
	st.global.f32 	[%rd9], %f364;
$L__BB3_46:
	setp.lt.s32 	%p55, %r57, 1;
	setp.lt.s32 	%p56, %r58, 2;
	or.pred  	%p57, %p55, %p56;
	@%p57 bra 	$L__BB3_48;
	st.global.f32 	[%rd9+4], %f363;
$L__BB3_48:
	setp.lt.s32 	%p59, %r58, 3;
	or.pred  	%p60, %p55, %p59;
	@%p60 bra 	$L__BB3_50;
	st.global.f32 	[%rd9+8], %f362;
$L__BB3_50:
	setp.lt.s32 	%p62, %r58, 4;
	or.pred  	%p63, %p55, %p62;
	@%p63 bra 	$L__BB3_52;
	st.global.f32 	[%rd9+12], %f361;
$L__BB3_52:
	setp.lt.s32 	%p65, %r58, 5;
	or.pred  	%p66, %p55, %p65;
	@%p66 bra 	$L__BB3_54;
	st.global.f32 	[%rd9+16], %f360;
$L__BB3_54:
	setp.lt.s32 	%p67, %r57, 1;
	setp.lt.s32 	%p68, %r58, 6;
	or.pred  	%p69, %p67, %p68;
	@%p69 bra 	$L__BB3_56;
	st.global.f32 	[%rd9+20], %f359;
$L__BB3_56:
	setp.lt.s32 	%p70, %r57, 1;
	setp.lt.s32 	%p71, %r58, 7;
	or.pred  	%p72, %p70, %p71;
	@%p72 bra 	$L__BB3_58;
	st.global.f32 	[%rd9+24], %f358;
$L__BB3_58:
	setp.lt.s32 	%p73, %r57, 1;
	setp.lt.s32 	%p74, %r58, 8;
	or.pred  	%p75, %p73, %p74;
	@%p75 bra 	$L__BB3_60;
	st.global.f32 	[%rd9+28], %f357;
$L__BB3_60:
	ld.param.u32 	%r379, [_Z16matmul_v4_kernelILi256ELi128ELi128ELi32ELi8EEvPKfS1_Pfiii_param_4];
	setp.lt.s32 	%p76, %r58, 1;
	setp.lt.s32 	%p77, %r57, 2;
	mul.wide.s32 	%rd53, %r379, 4;
	add.s64 	%rd10, %rd9, %rd53;
	or.pred  	%p78, %p77, %p76;
	@%p78 bra 	$L__BB3_62;
	st.global.f32 	[%rd10], %f356;
$L__BB3_62:
	setp.lt.s32 	%p79, %r341, 2;
	@%p79 bra 	$L__BB3_64;
	st.global.f32 	[%rd10+4], %f355;
$L__BB3_64:
	setp.lt.s32 	%p80, %r57, 2;
	setp.lt.s32 	%p81, %r58, 3;
	or.pred  	%p82, %p80, %p81;
	@%p82 bra 	$L__BB3_66;
	st.global.f32 	[%rd10+8], %f354;
$L__BB3_66:
	setp.lt.s32 	%p83, %r57, 2;
	setp.lt.s32 	%p84, %r58, 4;
	or.pred  	%p85, %p83, %p84;
	@%p85 bra 	$L__BB3_68;
	st.global.f32 	[%rd10+12], %f353;
$L__BB3_68:
	setp.lt.s32 	%p86, %r57, 2;
	setp.lt.s32 	%p87, %r58, 5;
	or.pred  	%p88, %p86, %p87;
	@%p88 bra 	$L__BB3_70;
	st.global.f32 	[%rd10+16], %f352;
$L__BB3_70:
	setp.lt.s32 	%p89, %r57, 2;
	setp.lt.s32 	%p90, %r58, 6;
	or.pred  	%p91, %p89, %p90;
	@%p91 bra 	$L__BB3_72;
	st.global.f32 	[%rd10+20], %f351;
$L__BB3_72:
	setp.lt.s32 	%p92, %r57, 2;
	setp.lt.s32 	%p93, %r58, 7;
	or.pred  	%p94, %p92, %p93;
	@%p94 bra 	$L__BB3_74;
	st.global.f32 	[%rd10+24], %f350;
$L__BB3_74:
	setp.lt.s32 	%p95, %r57, 2;
	setp.lt.s32 	%p96, %r58, 8;
	or.pred  	%p97, %p95, %p96;
	@%p97 bra 	$L__BB3_76;
	st.global.f32 	[%rd10+28], %f349;
$L__BB3_76:
	ld.param.u32 	%r380, [_Z16matmul_v4_kernelILi256ELi128ELi128ELi32ELi8EEvPKfS1_Pfiii_param_4];
	setp.lt.s32 	%p98, %r58, 1;
	setp.lt.s32 	%p99, %r57, 3;
	shl.b32 	%r343, %r380, 1;
	mul.wide.s32 	%rd54, %r343, 4;
	add.s64 	%rd11, %rd9, %rd54;
	or.pred  	%p100, %p99, %p98;
	@%p100 bra 	$L__BB3_78;
	st.global.f32 	[%rd11], %f348;
$L__BB3_78:
	setp.lt.s32 	%p101, %r57, 3;
	setp.lt.s32 	%p102, %r58, 2;
	or.pred  	%p103, %p101, %p102;
	@%p103 bra 	$L__BB3_80;
	st.global.f32 	[%rd11+4], %f347;
$L__BB3_80:
	setp.lt.s32 	%p104, %r341, 3;
	@%p104 bra 	$L__BB3_82;
	st.global.f32 	[%rd11+8], %f346;
$L__BB3_82:
	setp.lt.s32 	%p105, %r57, 3;
	setp.lt.s32 	%p106, %r58, 4;
	or.pred  	%p107, %p105, %p106;
	@%p107 bra 	$L__BB3_84;
	st.global.f32 	[%rd11+12], %f345;
$L__BB3_84:
	setp.lt.s32 	%p108, %r57, 3;
	setp.lt.s32 	%p109, %r58, 5;
	or.pred  	%p110, %p108, %p109;
	@%p110 bra 	$L__BB3_86;
	st.global.f32 	[%rd11+16], %f344;
$L__BB3_86:
	setp.lt.s32 	%p111, %r57, 3;
	setp.lt.s32 	%p112, %r58, 6;
	or.pred  	%p113, %p111, %p112;
	@%p113 bra 	$L__BB3_88;
	st.global.f32 	[%rd11+20], %f343;
$L__BB3_88:
	setp.lt.s32 	%p114, %r57, 3;
	setp.lt.s32 	%p115, %r58, 7;
	or.pred  	%p116, %p114, %p115;
	@%p116 bra 	$L__BB3_90;
	st.global.f32 	[%rd11+24], %f342;
$L__BB3_90:
	setp.lt.s32 	%p117, %r57, 3;
	setp.lt.s32 	%p118, %r58, 8;
	or.pred  	%p119, %p117, %p118;
	@%p119 bra 	$L__BB3_92;
	st.global.f32 	[%rd11+28], %f341;
$L__BB3_92:
	ld.param.u32 	%r381, [_Z16matmul_v4_kernelILi256ELi128ELi128ELi32ELi8EEvPKfS1_Pfiii_param_4];
	setp.lt.s32 	%p120, %r58, 1;
	setp.lt.s32 	%p121, %r57, 4;
	mul.lo.s32 	%r345, %r381, 3;
	mul.wide.s32 	%rd55, %r345, 4;
	add.s64 	%rd12, %rd9, %rd55;
	or.pred  	%p122, %p121, %p120;
	@%p122 bra 	$L__BB3_94;
	st.global.f32 	[%rd12], %f340;
$L__BB3_94:
	setp.lt.s32 	%p123, %r57, 4;
	setp.lt.s32 	%p124, %r58, 2;
	or.pred  	%p125, %p123, %p124;
	@%p125 bra 	$L__BB3_96;
	st.global.f32 	[%rd12+4], %f339;
$L__BB3_96:
	setp.lt.s32 	%p126, %r57, 4;
	setp.lt.s32 	%p127, %r58, 3;
	or.pred  	%p128, %p126, %p127;
	@%p128 bra 	$L__BB3_98;
	st.global.f32 	[%rd12+8], %f338;
$L__BB3_98:
	setp.lt.s32 	%p129, %r341, 4;
	@%p129 bra 	$L__BB3_100;
	st.global.f32 	[%rd12+12], %f337;
$L__BB3_100:
	setp.lt.s32 	%p130, %r57, 4;
	setp.lt.s32 	%p131, %r58, 5;
	or.pred  	%p132, %p130, %p131;
	@%p132 bra 	$L__BB3_102;
	st.global.f32 	[%rd12+16], %f336;
$L__BB3_102:
	setp.lt.s32 	%p133, %r57, 4;
	setp.lt.s32 	%p134, %r58, 6;
	or.pred  	%p135, %p133, %p134;
	@%p135 bra 	$L__BB3_104;
	st.global.f32 	[%rd12+20], %f335;
$L__BB3_104:
	setp.lt.s32 	%p136, %r57, 4;
	setp.lt.s32 	%p137, %r58, 7;
	or.pred  	%p138, %p136, %p137;
	@%p138 bra 	$L__BB3_106;
	st.global.f32 	[%rd12+24], %f334;
$L__BB3_106:
	setp.lt.s32 	%p139, %r57, 4;
	setp.lt.s32 	%p140, %r58, 8;
	or.pred  	%p141, %p139, %p140;
	@%p141 bra 	$L__BB3_108;
	st.global.f32 	[%rd12+28], %f333;
$L__BB3_108:
	ld.param.u32 	%r382, [_Z16matmul_v4_kernelILi256ELi128ELi128ELi32ELi8EEvPKfS1_Pfiii_param_4];
	setp.lt.s32 	%p142, %r58, 1;
	setp.lt.s32 	%p143, %r57, 5;
	shl.b32 	%r347, %r382, 2;
	mul.wide.s32 	%rd56, %r347, 4;
	add.s64 	%rd13, %rd9, %rd56;
	or.pred  	%p144, %p143, %p142;
	@%p144 bra 	$L__BB3_110;
	st.global.f32 	[%rd13], %f332;
$L__BB3_110:
	setp.lt.s32 	%p145, %r57, 5;
	setp.lt.s32 	%p146, %r58, 2;
	or.pred  	%p147, %p145, %p146;
	@%p147 bra 	$L__BB3_112;
	st.global.f32 	[%rd13+4], %f331;
$L__BB3_112:
	setp.lt.s32 	%p148, %r57, 5;
	setp.lt.s32 	%p149, %r58, 3;
	or.pred  	%p150, %p148, %p149;
	@%p150 bra 	$L__BB3_114;
	st.global.f32 	[%rd13+8], %f330;
$L__BB3_114:
	setp.lt.s32 	%p151, %r57, 5;
	setp.lt.s32 	%p152, %r58, 4;
	or.pred  	%p153, %p151, %p152;
	@%p153 bra 	$L__BB3_116;
	st.global.f32 	[%rd13+12], %f329;
$L__BB3_116:
	setp.lt.s32 	%p154, %r341, 5;
	@%p154 bra 	$L__BB3_118;
	st.global.f32 	[%rd13+16], %f328;
$L__BB3_118:
	setp.lt.s32 	%p155, %r57, 5;
	setp.lt.s32 	%p156, %r58, 6;
	or.pred  	%p157, %p155, %p156;
	@%p157 bra 	$L__BB3_120;
	st.global.f32 	[%rd13+20], %f327;
$L__BB3_120:
	setp.lt.s32 	%p158, %r57, 5;
	setp.lt.s32 	%p159, %r58, 7;
	or.pred  	%p160, %p158, %p159;
	@%p160 bra 	$L__BB3_122;
	st.global.f32 	[%rd13+24], %f326;
$L__BB3_122:
	setp.lt.s32 	%p161, %r57, 5;
	setp.lt.s32 	%p162, %r58, 8;
	or.pred  	%p163, %p161, %p162;
	@%p163 bra 	$L__BB3_124;
	st.global.f32 	[%rd13+28], %f325;
$L__BB3_124:
	ld.param.u32 	%r383, [_Z16matmul_v4_kernelILi256ELi128ELi128ELi32ELi8EEvPKfS1_Pfiii_param_4];
	setp.lt.s32 	%p164, %r58, 1;
	setp.lt.s32 	%p165, %r57, 6;
	mul.lo.s32 	%r349, %r383, 5;
	mul.wide.s32 	%rd57, %r349, 4;
	add.s64 	%rd14, %rd9, %rd57;
	or.pred  	%p166, %p165, %p164;
	@%p166 bra 	$L__BB3_126;
	st.global.f32 	[%rd14], %f324;
$L__BB3_126:
	setp.lt.s32 	%p167, %r57, 6;
	setp.lt.s32 	%p168, %r58, 2;
	or.pred  	%p169, %p167, %p168;
	@%p169 bra 	$L__BB3_128;
	st.global.f32 	[%rd14+4], %f323;
$L__BB3_128:
	setp.lt.s32 	%p170, %r57, 6;
	setp.lt.s32 	%p171, %r58, 3;
	or.pred  	%p172, %p170, %p171;
	@%p172 bra 	$L__BB3_130;
	st.global.f32 	[%rd14+8], %f322;
$L__BB3_130:
	setp.lt.s32 	%p173, %r57, 6;
	setp.lt.s32 	%p174, %r58, 4;
	or.pred  	%p175, %p173, %p174;
	@%p175 bra 	$L__BB3_132;
	st.global.f32 	[%rd14+12], %f321;
$L__BB3_132:
	setp.lt.s32 	%p176, %r57, 6;
	setp.lt.s32 	%p177, %r58, 5;
	or.pred  	%p178, %p176, %p177;
	@%p178 bra 	$L__BB3_134;
	st.global.f32 	[%rd14+16], %f320;
$L__BB3_134:
	setp.lt.s32 	%p179, %r341, 6;
	@%p179 bra 	$L__BB3_136;
	st.global.f32 	[%rd14+20], %f319;
$L__BB3_136:
	setp.lt.s32 	%p180, %r57, 6;
	setp.lt.s32 	%p181, %r58, 7;
	or.pred  	%p182, %p180, %p181;
	@%p182 bra 	$L__BB3_138;
	st.global.f32 	[%rd14+24], %f318;
$L__BB3_138:
	setp.lt.s32 	%p183, %r57, 6;
	setp.lt.s32 	%p184, %r58, 8;
	or.pred  	%p185, %p183, %p184;
	@%p185 bra 	$L__BB3_140;
	st.global.f32 	[%rd14+28], %f317;
$L__BB3_140:
	ld.param.u32 	%r384, [_Z16matmul_v4_kernelILi256ELi128ELi128ELi32ELi8EEvPKfS1_Pfiii_param_4];
	setp.lt.s32 	%p186, %r58, 1;
	setp.lt.s32 	%p187, %r57, 7;
	mul.lo.s32 	%r351, %r384, 6;
	mul.wide.s32 	%rd58, %r351, 4;
	add.s64 	%rd15, %rd9, %rd58;
	or.pred  	%p188, %p187, %p186;
	@%p188 bra 	$L__BB3_142;
	st.global.f32 	[%rd15], %f365;
$L__BB3_142:
	setp.lt.s32 	%p189, %r57, 7;
	setp.lt.s32 	%p190, %r58, 2;
	or.pred  	%p191, %p189, %p190;
	@%p191 bra 	$L__BB3_144;
	st.global.f32 	[%rd15+4], %f366;
$L__BB3_144:
	setp.lt.s32 	%p192, %r57, 7;
	setp.lt.s32 	%p193, %r58, 3;
	or.pred  	%p194, %p192, %p193;
	@%p194 bra 	$L__BB3_146;
	st.global.f32 	[%rd15+8], %f367;
$L__BB3_146:
	setp.lt.s32 	%p195, %r57, 7;
	setp.lt.s32 	%p196, %r58, 4;
	or.pred  	%p197, %p195, %p196;
	@%p197 bra 	$L__BB3_148;
	st.global.f32 	[%rd15+12], %f368;
$L__BB3_148:
	setp.lt.s32 	%p198, %r57, 7;
	setp.lt.s32 	%p199, %r58, 5;
	or.pred  	%p200, %p198, %p199;
	@%p200 bra 	$L__BB3_150;
	st.global.f32 	[%rd15+16], %f369;
$L__BB3_150:
	setp.lt.s32 	%p201, %r57, 7;
	setp.lt.s32 	%p202, %r58, 6;
	or.pred  	%p203, %p201, %p202;
	@%p203 bra 	$L__BB3_152;
	st.global.f32 	[%rd15+20], %f370;
$L__BB3_152:
	setp.lt.s32 	%p204, %r341, 7;
	@%p204 bra 	$L__BB3_154;
	st.global.f32 	[%rd15+24], %f371;
$L__BB3_154:
	setp.lt.s32 	%p205, %r57, 7;
	setp.lt.s32 	%p206, %r58, 8;
	or.pred  	%p207, %p205, %p206;
	@%p207 bra 	$L__BB3_156;
	st.global.f32 	[%rd15+28], %f372;
$L__BB3_156:
	ld.param.u32 	%r385, [_Z16matmul_v4_kernelILi256ELi128ELi128ELi32ELi8EEvPKfS1_Pfiii_param_4];
	setp.lt.s32 	%p208, %r58, 1;
	setp.lt.s32 	%p209, %r57, 8;
	mul.lo.s32 	%r353, %r385, 7;
	mul.wide.s32 	%rd59, %r353, 4;
	add.s64 	%rd16, %rd9, %rd59;
	or.pred  	%p210, %p209, %p208;
	@%p210 bra 	$L__BB3_158;
	st.global.f32 	[%rd16], %f373;
$L__BB3_158:
	setp.lt.s32 	%p211, %r57, 8;
	setp.lt.s32 	%p212, %r58, 2;
	or.pred  	%p213, %p211, %p212;
	@%p213 bra 	$L__BB3_160;
	st.global.f32 	[%rd16+4], %f374;
$L__BB3_160:
	setp.lt.s32 	%p214, %r57, 8;
	setp.lt.s32 	%p215, %r58, 3;
	or.pred  	%p216, %p214, %p215;
	@%p216 bra 	$L__BB3_162;
	st.global.f32 	[%rd16+8], %f375;
$L__BB3_162:
	setp.lt.s32 	%p217, %r57, 8;
	setp.lt.s32 	%p218, %r58, 4;
	or.pred  	%p219, %p217, %p218;
	@%p219 bra 	$L__BB3_164;
	st.global.f32 	[%rd16+12], %f376;
$L__BB3_164:
	setp.lt.s32 	%p220, %r57, 8;
	setp.lt.s32 	%p221, %r58, 5;
	or.pred  	%p222, %p220, %p221;
	@%p222 bra 	$L__BB3_166;
	st.global.f32 	[%rd16+16], %f377;
$L__BB3_166:
	setp.lt.s32 	%p223, %r57, 8;
	setp.lt.s32 	%p224, %r58, 6;
	or.pred  	%p225, %p223, %p224;
	@%p225 bra 	$L__BB3_168;
	st.global.f32 	[%rd16+20], %f378;
$L__BB3_168:
	setp.lt.s32 	%p226, %r57, 8;
	setp.lt.s32 	%p227, %r58, 7;
	or.pred  	%p228, %p226, %p227;
	@%p228 bra 	$L__BB3_170;
	st.global.f32 	[%rd16+24], %f379;
$L__BB3_170:
	setp.lt.s32 	%p229, %r341, 8;
	@%p229 bra 	$L__BB3_172;
	st.global.f32 	[%rd16+28], %f380;
$L__BB3_172:
	ret;

}
	// .globl	_Z16matmul_v5_kernelILi256ELi128ELi64ELi64ELi32ELi16ELi32ELi4EEvPKfS1_Pfiii
.visible .entry _Z16matmul_v5_kernelILi256ELi128ELi64ELi64ELi32ELi16ELi32ELi4EEvPKfS1_Pfiii(
	.param .u64 .ptr .align 1 _Z16matmul_v5_kernelILi256ELi128ELi64ELi64ELi32ELi16ELi32ELi4EEvPKfS1_Pfiii_param_0,
	.param .u64 .ptr .align 1 _Z16matmul_v5_kernelILi256ELi128ELi64ELi64ELi32ELi16ELi32ELi4EEvPKfS1_Pfiii_param_1,
	.param .u64 .ptr .align 1 _Z16matmul_v5_kernelILi256ELi128ELi64ELi64ELi32ELi16ELi32ELi4EEvPKfS1_Pfiii_param_2,
	.param .u32 _Z16matmul_v5_kernelILi256ELi128ELi64ELi64ELi32ELi16ELi32ELi4EEvPKfS1_Pfiii_param_3,
	.param .u32 _Z16matmul_v5_kernelILi256ELi128ELi64ELi64ELi32ELi16ELi32ELi4EEvPKfS1_Pfiii_param_4,
	.param .u32 _Z16matmul_v5_kernelILi256ELi128ELi64ELi64ELi32ELi16ELi32ELi4EEvPKfS1_Pfiii_param_5
)
{
	.reg .pred 	%p<150>;
	.reg .b32 	%r<240>;
	.reg .b32 	%f<295>;
	.reg .b64 	%rd<120>;
	// demoted variable
	.shared .align 4 .b8 _ZZ16matmul_v5_kernelILi256ELi128ELi64ELi64ELi32ELi16ELi32ELi4EEvPKfS1_PfiiiE7A_shmem[32768];
	// demoted variable
	.shared .align 4 .b8 _ZZ16matmul_v5_kernelILi256ELi128ELi64ELi64ELi32ELi16ELi32ELi4EEvPKfS1_PfiiiE7B_shmem[16384];
	ld.param.u64 	%rd20, [_Z16matmul_v5_kernelILi256ELi128ELi64ELi64ELi32ELi16ELi32ELi4EEvPKfS1_Pfiii_param_0];
	ld.param.u64 	%rd21, [_Z16matmul_v5_kernelILi256ELi128ELi64ELi64ELi32ELi16ELi32ELi4EEvPKfS1_Pfiii_param_1];
	ld.param.u64 	%rd22, [_Z16matmul_v5_kernelILi256ELi128ELi64ELi64ELi32ELi16ELi32ELi4EEvPKfS1_Pfiii_param_2];
	ld.param.u32 	%r96, [_Z16matmul_v5_kernelILi256ELi128ELi64ELi64ELi32ELi16ELi32ELi4EEvPKfS1_Pfiii_param_3];
	ld.param.u32 	%r97, [_Z16matmul_v5_kernelILi256ELi128ELi64ELi64ELi32ELi16ELi32ELi4EEvPKfS1_Pfiii_param_4];
	ld.param.u32 	%r98, [_Z16matmul_v5_kernelILi256ELi128ELi64ELi64ELi32ELi16ELi32ELi4EEvPKfS1_Pfiii_param_5];
	cvta.to.global.u64 	%rd1, %rd20;
	cvta.to.global.u64 	%rd2, %rd21;
	cvta.to.global.u64 	%rd3, %rd22;
	mov.u32 	%r1, %tid.x;
	mov.u32 	%r99, %ctaid.x;
	add.s32 	%r100, %r97, 63;
	shr.s32 	%r101, %r100, 31;
	shr.u32 	%r102, %r101, 26;
	add.s32 	%r103, %r100, %r102;
	shr.s32 	%r104, %r103, 6;
	div.s32 	%r105, %r99, %r104;
	mul.lo.s32 	%r106, %r105, %r104;
	sub.s32 	%r107, %r99, %r106;
	shl.b32 	%r2, %r105, 7;
	shl.b32 	%r3, %r107, 6;
	shr.u32 	%r108, %r1, 5;
	shr.u32 	%r4, %r1, 6;
	and.b32  	%r5, %r108, 1;
	shr.u32 	%r109, %r1, 3;
	and.b32  	%r6, %r109, 3;
	and.b32  	%r7, %r1, 7;
	setp.lt.s32 	%p1, %r98, 1;
	mov.f32 	%f185, 0f00000000;
	mov.f32 	%f186, %f185;
	mov.f32 	%f187, %f185;
	mov.f32 	%f188, %f185;
	mov.f32 	%f189, %f185;
	mov.f32 	%f190, %f185;
	mov.f32 	%f191, %f185;
	mov.f32 	%f192, %f185;
	mov.f32 	%f193, %f185;
	mov.f32 	%f194, %f185;
	mov.f32 	%f195, %f185;
	mov.f32 	%f196, %f185;
	mov.f32 	%f197, %f185;
	mov.f32 	%f198, %f185;
	mov.f32 	%f199, %f185;
	mov.f32 	%f200, %f185;
	mov.f32 	%f201, %f185;
	mov.f32 	%f202, %f185;
	mov.f32 	%f203, %f185;
	mov.f32 	%f204, %f185;
	mov.f32 	%f205, %f185;
	mov.f32 	%f206, %f185;
	mov.f32 	%f207, %f185;
	mov.f32 	%f208, %f185;
	mov.f32 	%f209, %f185;
	mov.f32 	%f210, %f185;
	mov.f32 	%f211, %f185;
	mov.f32 	%f212, %f185;
	mov.f32 	%f213, %f185;
	mov.f32 	%f214, %f185;
	mov.f32 	%f215, %f185;
	mov.f32 	%f216, %f185;
	@%p1 bra 	$L__BB4_44;
	sub.s32 	%r8, %r96, %r2;
	sub.s32 	%r9, %r97, %r3;
	shl.b32 	%r111, %r4, 5;
	shl.b32 	%r112, %r6, 2;
	or.b32  	%r10, %r112, %r111;
	shl.b32 	%r113, %r5, 5;
	shl.b32 	%r114, %r7, 2;
	or.b32  	%r11, %r113, %r114;
	and.b32  	%r12, %r1, 63;
	shr.u32 	%r115, %r1, 8;
	neg.s32 	%r116, %r115;
	and.b32  	%r13, %r116, 3;
	add.s32 	%r14, %r1, 256;
	shr.u32 	%r15, %r14, 6;
	add.s32 	%r16, %r1, 512;
	shr.u32 	%r17, %r16, 6;
	mad.lo.s32 	%r18, %r17, %r97, %r12;
	shl.b32 	%r117, %r1, 2;
	and.b32  	%r118, %r117, 252;
	mov.u32 	%r119, _ZZ16matmul_v5_kernelILi256ELi128ELi64ELi64ELi32ELi16ELi32ELi4EEvPKfS1_PfiiiE7B_shmem;
	add.s32 	%r19, %r119, %r118;
	shl.b32 	%r20, %r98, 4;
	mul.wide.u32 	%rd23, %r3, 4;
	add.s64 	%rd119, %rd2, %rd23;
	mul.lo.s32 	%r120, %r2, %r98;
	mul.wide.s32 	%rd24, %r120, 4;
	add.s64 	%rd118, %rd1, %rd24;
	mov.b32 	%r222, 0;
	mov.f32 	%f185, 0f00000000;
	shl.b32 	%r199, %r10, 8;
	shl.b32 	%r204, %r11, 2;
$L__BB4_2:
	setp.eq.s32 	%p2, %r13, 0;
	sub.s32 	%r22, %r98, %r222;
	mov.u32 	%r223, %r1;
	@%p2 bra 	$L__BB4_12;
	setp.ge.s32 	%p3, %r4, %r8;
	setp.ge.s32 	%p4, %r12, %r22;
	mov.f32 	%f217, 0f00000000;
	or.pred  	%p5, %p3, %p4;
	@%p5 bra 	$L__BB4_5;
	mad.lo.s32 	%r122, %r4, %r98, %r12;
	mul.wide.u32 	%rd25, %r122, 4;
	add.s64 	%rd26, %rd118, %rd25;
	ld.global.f32 	%f217, [%rd26];
$L__BB4_5:
	setp.eq.s32 	%p6, %r13, 1;
	shl.b32 	%r123, %r4, 8;
	mov.u32 	%r124, _ZZ16matmul_v5_kernelILi256ELi128ELi64ELi64ELi32ELi16ELi32ELi4EEvPKfS1_PfiiiE7A_shmem;
	add.s32 	%r125, %r124, %r123;
	shl.b32 	%r126, %r12, 2;
	add.s32 	%r127, %r125, %r126;
	st.shared.f32 	[%r127], %f217;
	mov.u32 	%r223, %r14;
	@%p6 bra 	$L__BB4_12;
	setp.ge.s32 	%p8, %r15, %r8;
	mov.f32 	%f218, 0f00000000;
	or.pred  	%p9, %p8, %p4;
	@%p9 bra 	$L__BB4_8;
	mad.lo.s32 	%r129, %r15, %r98, %r12;
	mul.wide.u32 	%rd27, %r129, 4;
	add.s64 	%rd28, %rd118, %rd27;
	ld.global.f32 	%f218, [%rd28];
$L__BB4_8:
	setp.eq.s32 	%p10, %r13, 2;
	shl.b32 	%r130, %r15, 8;
	mov.u32 	%r131, _ZZ16matmul_v5_kernelILi256ELi128ELi64ELi64ELi32ELi16ELi32ELi4EEvPKfS1_PfiiiE7A_shmem;
	add.s32 	%r132, %r131, %r130;
	shl.b32 	%r133, %r12, 2;
	add.s32 	%r134, %r132, %r133;
	st.shared.f32 	[%r134], %f218;
	mov.u32 	%r223, %r16;
	@%p10 bra 	$L__BB4_12;
	setp.ge.s32 	%p12, %r17, %r8;
	mov.f32 	%f219, 0f00000000;
	or.pred  	%p13, %p12, %p4;
	@%p13 bra 	$L__BB4_11;
	mad.lo.s32 	%r136, %r17, %r98, %r12;
	mul.wide.u32 	%rd29, %r136, 4;
	add.s64 	%rd30, %rd118, %rd29;
	ld.global.f32 	%f219, [%rd30];
$L__BB4_11:
	add.s32 	%r223, %r1, 768;
	shl.b32 	%r137, %r17, 8;
	mov.u32 	%r138, _ZZ16matmul_v5_kernelILi256ELi128ELi64ELi64ELi32ELi16ELi32ELi4EEvPKfS1_PfiiiE7A_shmem;
	add.s32 	%r139, %r138, %r137;
	shl.b32 	%r140, %r12, 2;
	add.s32 	%r141, %r139, %r140;
	st.shared.f32 	[%r141], %f219;
$L__BB4_12:
	add.s32 	%r142, %r223, 768;
	shr.u32 	%r233, %r142, 6;
	shl.b32 	%r143, %r233, 8;
	shl.b32 	%r144, %r12, 2;
	mov.u32 	%r145, _ZZ16matmul_v5_kernelILi256ELi128ELi64ELi64ELi32ELi16ELi32ELi4EEvPKfS1_PfiiiE7A_shmem;
	add.s32 	%r146, %r145, %r144;
	add.s32 	%r235, %r146, %r143;
	mad.lo.s32 	%r234, %r98, %r233, %r12;
	add.s32 	%r147, %r223, 512;
	shr.u32 	%r230, %r147, 6;
	shl.b32 	%r148, %r230, 8;
	add.s32 	%r232, %r146, %r148;
	mad.lo.s32 	%r231, %r98, %r230, %r12;
	add.s32 	%r149, %r223, 256;
	shr.u32 	%r227, %r149, 6;
	shl.b32 	%r150, %r227, 8;
	add.s32 	%r229, %r146, %r150;
	mad.lo.s32 	%r228, %r98, %r227, %r12;
	shr.u32 	%r224, %r223, 6;
	shl.b32 	%r151, %r224, 8;
	add.s32 	%r226, %r146, %r151;
	mad.lo.s32 	%r225, %r98, %r224, %r12;
$L__BB4_13:
	setp.ge.s32 	%p14, %r12, %r22;
	setp.ge.s32 	%p15, %r224, %r8;
	mov.f32 	%f220, 0f00000000;
	or.pred  	%p16, %p15, %p14;
	@%p16 bra 	$L__BB4_15;
	mul.wide.u32 	%rd31, %r225, 4;
	add.s64 	%rd32, %rd118, %rd31;
	ld.global.f32 	%f220, [%rd32];
$L__BB4_15:
	st.shared.f32 	[%r226], %f220;
	setp.ge.s32 	%p18, %r227, %r8;
	mov.f32 	%f221, 0f00000000;
	or.pred  	%p19, %p18, %p14;
	@%p19 bra 	$L__BB4_17;
	mul.wide.u32 	%rd33, %r228, 4;
	add.s64 	%rd34, %rd118, %rd33;
	ld.global.f32 	%f221, [%rd34];
$L__BB4_17:
	st.shared.f32 	[%r229], %f221;
	setp.ge.s32 	%p21, %r230, %r8;
	mov.f32 	%f222, 0f00000000;
	or.pred  	%p22, %p21, %p14;
	@%p22 bra 	$L__BB4_19;
	mul.wide.u32 	%rd35, %r231, 4;
	add.s64 	%rd36, %rd118, %rd35;
	ld.global.f32 	%f222, [%rd36];
$L__BB4_19:
	st.shared.f32 	[%r232], %f222;
	setp.ge.s32 	%p24, %r233, %r8;
	mov.f32 	%f223, 0f00000000;
	or.pred  	%p25, %p24, %p14;
	@%p25 bra 	$L__BB4_21;
	mul.wide.u32 	%rd37, %r234, 4;
	add.s64 	%rd38, %rd118, %rd37;
	ld.global.f32 	%f223, [%rd38];
$L__BB4_21:
	st.shared.f32 	[%r235], %f223;
	add.s32 	%r50, %r223, 1024;
	add.s32 	%r235, %r235, 4096;
	add.s32 	%r234, %r234, %r20;
	add.s32 	%r233, %r233, 16;
	add.s32 	%r232, %r232, 4096;
	add.s32 	%r231, %r231, %r20;
	add.s32 	%r230, %r230, 16;
	add.s32 	%r229, %r229, 4096;
	add.s32 	%r228, %r228, %r20;
	add.s32 	%r227, %r227, 16;
	add.s32 	%r226, %r226, 4096;
	add.s32 	%r225, %r225, %r20;
	add.s32 	%r224, %r224, 16;
	setp.lt.u32 	%p26, %r223, 7168;
	mov.u32 	%r223, %r50;
	@%p26 bra 	$L__BB4_13;
	mov.u32 	%r237, %r1;
	@%p2 bra 	$L__BB4_32;
	setp.ge.s32 	%p28, %r12, %r9;
	setp.ge.s32 	%p29, %r4, %r22;
	mov.f32 	%f224, 0f00000000;
	or.pred  	%p30, %p29, %p28;
	@%p30 bra 	$L__BB4_25;
	mad.lo.s32 	%r157, %r4, %r97, %r12;
	mul.wide.s32 	%rd39, %r157, 4;
	add.s64 	%rd40, %rd119, %rd39;
	ld.global.f32 	%f224, [%rd40];
$L__BB4_25:
	setp.eq.s32 	%p31, %r13, 1;
	shl.b32 	%r158, %r4, 8;
	mov.u32 	%r159, _ZZ16matmul_v5_kernelILi256ELi128ELi64ELi64ELi32ELi16ELi32ELi4EEvPKfS1_PfiiiE7B_shmem;
	add.s32 	%r160, %r159, %r158;
	shl.b32 	%r161, %r12, 2;
	add.s32 	%r162, %r160, %r161;
	st.shared.f32 	[%r162], %f224;
	mov.u32 	%r237, %r14;
	@%p31 bra 	$L__BB4_32;
	setp.ge.s32 	%p33, %r15, %r22;
	mov.f32 	%f225, 0f00000000;
	or.pred  	%p34, %p33, %p28;
	@%p34 bra 	$L__BB4_28;
	mad.lo.s32 	%r164, %r15, %r97, %r12;
	mul.wide.s32 	%rd41, %r164, 4;
	add.s64 	%rd42, %rd119, %rd41;
	ld.global.f32 	%f225, [%rd42];
$L__BB4_28:
	setp.eq.s32 	%p35, %r13, 2;
	shl.b32 	%r165, %r15, 8;
	mov.u32 	%r166, _ZZ16matmul_v5_kernelILi256ELi128ELi64ELi64ELi32ELi16ELi32ELi4EEvPKfS1_PfiiiE7B_shmem;
	add.s32 	%r167, %r166, %r165;
	shl.b32 	%r168, %r12, 2;
	add.s32 	%r169, %r167, %r168;
	st.shared.f32 	[%r169], %f225;
	mov.u32 	%r237, %r16;
	@%p35 bra 	$L__BB4_32;
	setp.ge.s32 	%p37, %r17, %r22;
	mov.f32 	%f226, 0f00000000;
	or.pred  	%p38, %p37, %p28;
	@%p38 bra 	$L__BB4_31;
	mul.wide.s32 	%rd43, %r18, 4;
	add.s64 	%rd44, %rd119, %rd43;
	ld.global.f32 	%f226, [%rd44];
$L__BB4_31:
	add.s32 	%r237, %r1, 768;
	shl.b32 	%r171, %r17, 8;
	mov.u32 	%r172, _ZZ16matmul_v5_kernelILi256ELi128ELi64ELi64ELi32ELi16ELi32ELi4EEvPKfS1_PfiiiE7B_shmem;
	add.s32 	%r173, %r172, %r171;
	shl.b32 	%r174, %r12, 2;
	add.s32 	%r175, %r173, %r174;
	st.shared.f32 	[%r175], %f226;
$L__BB4_32:
	setp.ge.s32 	%p39, %r12, %r9;
	shr.u32 	%r66, %r237, 6;
	setp.ge.s32 	%p40, %r66, %r22;
	mov.f32 	%f227, 0f00000000;
	or.pred  	%p41, %p40, %p39;
	@%p41 bra 	$L__BB4_34;
	mad.lo.s32 	%r177, %r66, %r97, %r12;
	mul.wide.s32 	%rd45, %r177, 4;
	add.s64 	%rd46, %rd119, %rd45;
	ld.global.f32 	%f227, [%rd46];
$L__BB4_34:
	shl.b32 	%r179, %r66, 8;
	add.s32 	%r180, %r19, %r179;
	st.shared.f32 	[%r180], %f227;
	add.s32 	%r181, %r237, 256;
	shr.u32 	%r67, %r181, 6;
	setp.ge.s32 	%p43, %r67, %r22;
	mov.f32 	%f228, 0f00000000;
	or.pred  	%p44, %p43, %p39;
	@%p44 bra 	$L__BB4_36;
	mad.lo.s32 	%r182, %r67, %r97, %r12;
	mul.wide.s32 	%rd47, %r182, 4;
	add.s64 	%rd48, %rd119, %rd47;
	ld.global.f32 	%f228, [%rd48];
$L__BB4_36:
	shl.b32 	%r184, %r67, 8;
	add.s32 	%r185, %r19, %r184;
	st.shared.f32 	[%r185], %f228;
	add.s32 	%r186, %r237, 512;
	shr.u32 	%r68, %r186, 6;
	setp.ge.s32 	%p46, %r68, %r22;
	mov.f32 	%f229, 0f00000000;
	or.pred  	%p47, %p46, %p39;
	@%p47 bra 	$L__BB4_38;
	mad.lo.s32 	%r187, %r68, %r97, %r12;
	mul.wide.s32 	%rd49, %r187, 4;
	add.s64 	%rd50, %rd119, %rd49;
	ld.global.f32 	%f229, [%rd50];
$L__BB4_38:
	shl.b32 	%r189, %r68, 8;
	add.s32 	%r190, %r19, %r189;
	st.shared.f32 	[%r190], %f229;
	add.s32 	%r191, %r237, 768;
	shr.u32 	%r69, %r191, 6;
	setp.ge.s32 	%p49, %r69, %r22;
	mov.f32 	%f230, 0f00000000;
	or.pred  	%p50, %p49, %p39;
	@%p50 bra 	$L__BB4_40;
	mad.lo.s32 	%r192, %r69, %r97, %r12;
	mul.wide.s32 	%rd51, %r192, 4;
	add.s64 	%rd52, %rd119, %rd51;
	ld.global.f32 	%f230, [%rd52];
$L__BB4_40:
	shl.b32 	%r193, %r69, 8;
	add.s32 	%r194, %r19, %r193;
	st.shared.f32 	[%r194], %f230;
	add.s32 	%r70, %r237, 1024;
	setp.lt.u32 	%p51, %r237, 3072;
	mov.u32 	%r237, %r70;
	@%p51 bra 	$L__BB4_32;
	bar.sync 	0;
	mov.b32 	%r239, 0;
$L__BB4_42:
	shl.b32 	%r196, %r239, 2;
	mov.u32 	%r197, _ZZ16matmul_v5_kernelILi256ELi128ELi64ELi64ELi32ELi16ELi32ELi4EEvPKfS1_PfiiiE7A_shmem;
	add.s32 	%r198, %r197, %r196;
	add.s32 	%r200, %r198, %r199;
	ld.shared.f32 	%f173, [%r200];
	ld.shared.f32 	%f174, [%r200+256];
	ld.shared.f32 	%f175, [%r200+512];
	ld.shared.f32 	%f176, [%r200+768];
	ld.shared.f32 	%f177, [%r200+4096];
	ld.shared.f32 	%f178, [%r200+4352];
	ld.shared.f32 	%f179, [%r200+4608];
	ld.shared.f32 	%f180, [%r200+4864];
	shl.b32 	%r201, %r239, 8;
	mov.u32 	%r202, _ZZ16matmul_v5_kernelILi256ELi128ELi64ELi64ELi32ELi16ELi32ELi4EEvPKfS1_PfiiiE7B_shmem;
	add.s32 	%r203, %r202, %r201;
	add.s32 	%r205, %r203, %r204;
	ld.shared.f32 	%f181, [%r205];
	ld.shared.f32 	%f182, [%r205+4];
	ld.shared.f32 	%f183, [%r205+8];
	ld.shared.f32 	%f184, [%r205+12];
	fma.rn.f32 	%f204, %f173, %f181, %f204;
	fma.rn.f32 	%f203, %f173, %f182, %f203;
	fma.rn.f32 	%f202, %f173, %f183, %f202;
	fma.rn.f32 	%f201, %f173, %f184, %f201;
	fma.rn.f32 	%f200, %f174, %f181, %f200;
	fma.rn.f32 	%f199, %f174, %f182, %f199;
	fma.rn.f32 	%f198, %f174, %f183, %f198;
	fma.rn.f32 	%f197, %f174, %f184, %f197;
	fma.rn.f32 	%f196, %f175, %f181, %f196;
	fma.rn.f32 	%f195, %f175, %f182, %f195;
	fma.rn.f32 	%f194, %f175, %f183, %f194;
	fma.rn.f32 	%f193, %f175, %f184, %f193;
	fma.rn.f32 	%f192, %f176, %f181, %f192;
	fma.rn.f32 	%f191, %f176, %f182, %f191;
	fma.rn.f32 	%f190, %f176, %f183, %f190;
	fma.rn.f32 	%f189, %f176, %f184, %f189;
	fma.rn.f32 	%f188, %f177, %f181, %f188;
	fma.rn.f32 	%f187, %f177, %f182, %f187;
	fma.rn.f32 	%f186, %f177, %f183, %f186;
	fma.rn.f32 	%f185, %f177, %f184, %f185;
	fma.rn.f32 	%f205, %f178, %f181, %f205;
	fma.rn.f32 	%f206, %f178, %f182, %f206;
	fma.rn.f32 	%f207, %f178, %f183, %f207;
	fma.rn.f32 	%f208, %f178, %f184, %f208;
	fma.rn.f32 	%f209, %f179, %f181, %f209;
	fma.rn.f32 	%f210, %f179, %f182, %f210;
	fma.rn.f32 	%f211, %f179, %f183, %f211;
	fma.rn.f32 	%f212, %f179, %f184, %f212;
	fma.rn.f32 	%f213, %f180, %f181, %f213;
	fma.rn.f32 	%f214, %f180, %f182, %f214;
	fma.rn.f32 	%f215, %f180, %f183, %f215;
	fma.rn.f32 	%f216, %f180, %f184, %f216;
	add.s32 	%r239, %r239, 1;
	setp.ne.s32 	%p52, %r239, 64;
	@%p52 bra 	$L__BB4_42;
	shl.b32 	%r206, %r97, 6;
	bar.sync 	0;
	add.s64 	%rd118, %rd118, 256;
	mul.wide.s32 	%rd53, %r206, 4;
	add.s64 	%rd119, %rd119, %rd53;
	add.s32 	%r222, %r222, 64;
	setp.lt.s32 	%p53, %r222, %r98;
	@%p53 bra 	$L__BB4_2;
$L__BB4_44:
	mad.lo.s32 	%r208, %r2, %r97, %r3;
	cvt.s64.s32 	%rd10, %r208;
	shl.b32 	%r209, %r4, 5;
	shl.b32 	%r210, %r6, 2;
	or.b32  	%r74, %r210, %r209;
	shl.b32 	%r211, %r5, 5;
	shl.b32 	%r212, %r7, 2;
	or.b32  	%r213, %r211, %r212;
	sub.s32 	%r76, %r96, %r2;
	sub.s32 	%r77, %r97, %r3;
	setp.ge.s32 	%p54, %r74, %r76;
	mul.lo.s32 	%r78, %r74, %r97;
	setp.ge.s32 	%p55, %r213, %r77;
	or.pred  	%p56, %p54, %p55;
	@%p56 bra 	$L__BB4_46;
	add.s32 	%r214, %r213, %r78;
	cvt.s64.s32 	%rd54, %r214;
	add.s64 	%rd55, %rd54, %rd10;
	shl.b64 	%rd56, %rd55, 2;
	add.s64 	%rd57, %rd3, %rd56;
	st.global.f32 	[%rd57], %f204;
$L__BB4_46:
	setp.ge.s32 	%p57, %r74, %r76;
	add.s32 	%r79, %r213, 1;
	setp.ge.s32 	%p58, %r79, %r77;
	cvt.s64.s32 	%rd58, %r78;
	cvt.u64.u32 	%rd11, %r213;
	add.s64 	%rd59, %rd11, %rd58;
	add.s64 	%rd60, %rd59, %rd10;
	shl.b64 	%rd61, %rd60, 2;
	add.s64 	%rd12, %rd3, %rd61;
	or.pred  	%p59, %p57, %p58;
	@%p59 bra 	$L__BB4_48;
	st.global.f32 	[%rd12+4], %f203;
$L__BB4_48:
	setp.ge.s32 	%p60, %r74, %r76;
	add.s32 	%r80, %r213, 2;
	setp.ge.s32 	%p61, %r80, %r77;
	or.pred  	%p62, %p60, %p61;
	@%p62 bra 	$L__BB4_50;
	st.global.f32 	[%rd12+8], %f202;
$L__BB4_50:
	setp.ge.s32 	%p63, %r74, %r76;
	add.s32 	%r81, %r213, 3;
	setp.ge.s32 	%p64, %r81, %r77;
	or.pred  	%p65, %p63, %p64;
	@%p65 bra 	$L__BB4_52;
	st.global.f32 	[%rd12+12], %f201;
$L__BB4_52:
	setp.ge.s32 	%p66, %r213, %r77;
	add.s32 	%r82, %r74, 1;
	setp.ge.s32 	%p67, %r82, %r76;
	add.s32 	%r83, %r78, %r97;
	or.pred  	%p68, %p67, %p66;
	@%p68 bra 	$L__BB4_54;
	add.s32 	%r215, %r213, %r83;
	cvt.s64.s32 	%rd62, %r215;
	add.s64 	%rd63, %rd62, %rd10;
	shl.b64 	%rd64, %rd63, 2;
	add.s64 	%rd65, %rd3, %rd64;
	st.global.f32 	[%rd65], %f200;
$L__BB4_54:
	setp.ge.s32 	%p69, %r82, %r76;
	setp.ge.s32 	%p70, %r79, %r77;
	cvt.s64.s32 	%rd66, %r83;
	add.s64 	%rd67, %rd11, %rd66;
	add.s64 	%rd68, %rd67, %rd10;
	shl.b64 	%rd69, %rd68, 2;
	add.s64 	%rd13, %rd3, %rd69;
	or.pred  	%p71, %p69, %p70;
	@%p71 bra 	$L__BB4_56;
	st.global.f32 	[%rd13+4], %f199;
$L__BB4_56:
	setp.ge.s32 	%p72, %r82, %r76;
	setp.ge.s32 	%p73, %r80, %r77;
	or.pred  	%p74, %p72, %p73;
	@%p74 bra 	$L__BB4_58;
	st.global.f32 	[%rd13+8], %f198;
$L__BB4_58:
	setp.ge.s32 	%p75, %r82, %r76;
	setp.ge.s32 	%p76, %r81, %r77;
	or.pred  	%p77, %p75, %p76;
	@%p77 bra 	$L__BB4_60;
	st.global.f32 	[%rd13+12], %f197;
$L__BB4_60:
	setp.ge.s32 	%p78, %r213, %r77;
	add.s32 	%r84, %r74, 2;
	setp.ge.s32 	%p79, %r84, %r76;
	add.s32 	%r85, %r83, %r97;
	or.pred  	%p80, %p79, %p78;
	@%p80 bra 	$L__BB4_62;
	add.s32 	%r216, %r213, %r85;
	cvt.s64.s32 	%rd70, %r216;
	add.s64 	%rd71, %rd70, %rd10;
	shl.b64 	%rd72, %rd71, 2;
	add.s64 	%rd73, %rd3, %rd72;
	st.global.f32 	[%rd73], %f196;
$L__BB4_62:
	setp.ge.s32 	%p81, %r84, %r76;
	setp.ge.s32 	%p82, %r79, %r77;
	cvt.s64.s32 	%rd74, %r85;
	add.s64 	%rd75, %rd11, %rd74;
	add.s64 	%rd76, %rd75, %rd10;
	shl.b64 	%rd77, %rd76, 2;
	add.s64 	%rd14, %rd3, %rd77;
	or.pred  	%p83, %p81, %p82;
	@%p83 bra 	$L__BB4_64;
	st.global.f32 	[%rd14+4], %f195;
$L__BB4_64:
	setp.ge.s32 	%p84, %r84, %r76;
	setp.ge.s32 	%p85, %r80, %r77;
	or.pred  	%p86, %p84, %p85;
	@%p86 bra 	$L__BB4_66;
	st.global.f32 	[%rd14+8], %f194;
$L__BB4_66:
	setp.ge.s32 	%p87, %r84, %r76;
	setp.ge.s32 	%p88, %r81, %r77;
	or.pred  	%p89, %p87, %p88;
	@%p89 bra 	$L__BB4_68;
	st.global.f32 	[%rd14+12], %f193;
$L__BB4_68:
	setp.ge.s32 	%p90, %r213, %r77;
	add.s32 	%r86, %r74, 3;
	setp.ge.s32 	%p91, %r86, %r76;
	add.s32 	%r87, %r85, %r97;
	or.pred  	%p92, %p91, %p90;
	@%p92 bra 	$L__BB4_70;
	add.s32 	%r217, %r213, %r87;
	cvt.s64.s32 	%rd78, %r217;
	add.s64 	%rd79, %rd78, %rd10;
	shl.b64 	%rd80, %rd79, 2;
	add.s64 	%rd81, %rd3, %rd80;
	st.global.f32 	[%rd81], %f192;
$L__BB4_70:
	setp.ge.s32 	%p93, %r86, %r76;
	setp.ge.s32 	%p94, %r79, %r77;
	cvt.s64.s32 	%rd82, %r87;
	add.s64 	%rd83, %rd11, %rd82;
	add.s64 	%rd84, %rd83, %rd10;
	shl.b64 	%rd85, %rd84, 2;
	add.s64 	%rd15, %rd3, %rd85;
	or.pred  	%p95, %p93, %p94;
	@%p95 bra 	$L__BB4_72;
	st.global.f32 	[%rd15+4], %f191;
$L__BB4_72:
	setp.ge.s32 	%p96, %r86, %r76;
	setp.ge.s32 	%p97, %r80, %r77;
	or.pred  	%p98, %p96, %p97;
	@%p98 bra 	$L__BB4_74;
	st.global.f32 	[%rd15+8], %f190;
$L__BB4_74:
	setp.ge.s32 	%p99, %r86, %r76;
	setp.ge.s32 	%p100, %r81, %r77;
	or.pred  	%p101, %p99, %p100;
	@%p101 bra 	$L__BB4_76;
	st.global.f32 	[%rd15+12], %f189;
$L__BB4_76:
	setp.ge.s32 	%p102, %r213, %r77;
	add.s32 	%r88, %r74, 16;
	setp.ge.s32 	%p103, %r88, %r76;
	mad.lo.s32 	%r89, %r97, 13, %r87;
	or.pred  	%p104, %p103, %p102;
	@%p104 bra 	$L__BB4_78;
	add.s32 	%r218, %r213, %r89;
	cvt.s64.s32 	%rd86, %r218;
	add.s64 	%rd87, %rd86, %rd10;
	shl.b64 	%rd88, %rd87, 2;
	add.s64 	%rd89, %rd3, %rd88;
	st.global.f32 	[%rd89], %f188;
$L__BB4_78:
	setp.ge.s32 	%p105, %r88, %r76;
	setp.ge.s32 	%p106, %r79, %r77;
	cvt.s64.s32 	%rd90, %r89;
	add.s64 	%rd91, %rd11, %rd90;
	add.s64 	%rd92, %rd91, %rd10;
	shl.b64 	%rd93, %rd92, 2;
	add.s64 	%rd16, %rd3, %rd93;
	or.pred  	%p107, %p105, %p106;
	@%p107 bra 	$L__BB4_80;
	st.global.f32 	[%rd16+4], %f187;
$L__BB4_80:
	setp.ge.s32 	%p108, %r88, %r76;
	setp.ge.s32 	%p109, %r80, %r77;
	or.pred  	%p110, %p108, %p109;
	@%p110 bra 	$L__BB4_82;
	st.global.f32 	[%rd16+8], %f186;
$L__BB4_82:
	setp.ge.s32 	%p111, %r88, %r76;
	setp.ge.s32 	%p112, %r81, %r77;
	or.pred  	%p113, %p111, %p112;
	@%p113 bra 	$L__BB4_84;
	st.global.f32 	[%rd16+12], %f185;
$L__BB4_84:
	setp.ge.s32 	%p114, %r213, %r77;
	add.s32 	%r90, %r74, 17;
	setp.ge.s32 	%p115, %r90, %r76;
	add.s32 	%r91, %r89, %r97;
	or.pred  	%p116, %p115, %p114;
	@%p116 bra 	$L__BB4_86;
	add.s32 	%r219, %r213, %r91;
	cvt.s64.s32 	%rd94, %r219;
	add.s64 	%rd95, %rd94, %rd10;
	shl.b64 	%rd96, %rd95, 2;
	add.s64 	%rd97, %rd3, %rd96;
	st.global.f32 	[%rd97], %f205;
$L__BB4_86:
	setp.ge.s32 	%p117, %r90, %r76;
	setp.ge.s32 	%p118, %r79, %r77;
	cvt.s64.s32 	%rd98, %r91;
	add.s64 	%rd99, %rd11, %rd98;
	add.s64 	%rd100, %rd99, %rd10;
	shl.b64 	%rd101, %rd100, 2;
	add.s64 	%rd17, %rd3, %rd101;
	or.pred  	%p119, %p117, %p118;
	@%p119 bra 	$L__BB4_88;
	st.global.f32 	[%rd17+4], %f206;
$L__BB4_88:
	setp.ge.s32 	%p120, %r90, %r76;
	setp.ge.s32 	%p121, %r80, %r77;
	or.pred  	%p122, %p120, %p121;
	@%p122 bra 	$L__BB4_90;
	st.global.f32 	[%rd17+8], %f207;
$L__BB4_90:
	setp.ge.s32 	%p123, %r90, %r76;
	setp.ge.s32 	%p124, %r81, %r77;
	or.pred  	%p125, %p123, %p124;
	@%p125 bra 	$L__BB4_92;
	st.global.f32 	[%rd17+12], %f208;
$L__BB4_92:
	setp.ge.s32 	%p126, %r213, %r77;
	add.s32 	%r92, %r74, 18;
	setp.ge.s32 	%p127, %r92, %r76;
	add.s32 	%r93, %r91, %r97;
	or.pred  	%p128, %p127, %p126;
	@%p128 bra 	$L__BB4_94;
	add.s32 	%r220, %r213, %r93;
	cvt.s64.s32 	%rd102, %r220;
	add.s64 	%rd103, %rd102, %rd10;
	shl.b64 	%rd104, %rd103, 2;
	add.s64 	%rd105, %rd3, %rd104;
	st.global.f32 	[%rd105], %f209;
$L__BB4_94:
	setp.ge.s32 	%p129, %r92, %r76;
	setp.ge.s32 	%p130, %r79, %r77;
	cvt.s64.s32 	%rd106, %r93;
	add.s64 	%rd107, %rd11, %rd106;
	add.s64 	%rd108, %rd107, %rd10;
	shl.b64 	%rd109, %rd108, 2;
	add.s64 	%rd18, %rd3, %rd109;
	or.pred  	%p131, %p129, %p130;
	@%p131 bra 	$L__BB4_96;
	st.global.f32 	[%rd18+4], %f210;
$L__BB4_96:
	setp.ge.s32 	%p132, %r92, %r76;
	setp.ge.s32 	%p133, %r80, %r77;
	or.pred  	%p134, %p132, %p133;
	@%p134 bra 	$L__BB4_98;
	st.global.f32 	[%rd18+8], %f211;
$L__BB4_98:
	setp.ge.s32 	%p135, %r92, %r76;
	setp.ge.s32 	%p136, %r81, %r77;
	or.pred  	%p137, %p135, %p136;
	@%p137 bra 	$L__BB4_100;
	st.global.f32 	[%rd18+12], %f212;
$L__BB4_100:
	setp.ge.s32 	%p138, %r213, %r77;
	add.s32 	%r94, %r74, 19;
	setp.ge.s32 	%p139, %r94, %r76;
	add.s32 	%r95, %r93, %r97;
	or.pred  	%p140, %p139, %p138;
	@%p140 bra 	$L__BB4_102;
	add.s32 	%r221, %r213, %r95;
	cvt.s64.s32 	%rd110, %r221;
	add.s64 	%rd111, %rd110, %rd10;
	shl.b64 	%rd112, %rd111, 2;
	add.s64 	%rd113, %rd3, %rd112;
	st.global.f32 	[%rd113], %f213;
$L__BB4_102:
	setp.ge.s32 	%p141, %r94, %r76;
	setp.ge.s32 	%p142, %r79, %r77;
	cvt.s64.s32 	%rd114, %r95;
	add.s64 	%rd115, %rd11, %rd114;
	add.s64 	%rd116, %rd115, %rd10;
	shl.b64 	%rd117, %rd116, 2;
	add.s64 	%rd19, %rd3, %rd117;
	or.pred  	%p143, %p141, %p142;
	@%p143 bra 	$L__BB4_104;
	st.global.f32 	[%rd19+4], %f214;
$L__BB4_104:
	setp.ge.s32 	%p144, %r94, %r76;
	setp.ge.s32 	%p145, %r80, %r77;
	or.pred  	%p146, %p144, %p145;
	@%p146 bra 	$L__BB4_106;
	st.global.f32 	[%rd19+8], %f215;
$L__BB4_106:
	setp.ge.s32 	%p147, %r94, %r76;
	setp.ge.s32 	%p148, %r81, %r77;
	or.pred  	%p149, %p147, %p148;
	@%p149 bra 	$L__BB4_108;
	st.global.f32 	[%rd19+12], %f216;
$L__BB4_108:
	ret;

}
	// .globl	_Z16matmul_v6_kernelILi256ELi128ELi64ELi64ELi32ELi16ELi32ELi4ELb0EEvPKfS1_Pfiii
.visible .entry _Z16matmul_v6_kernelILi256ELi128ELi64ELi64ELi32ELi16ELi32ELi4ELb0EEvPKfS1_Pfiii(
	.param .u64 .ptr .align 1 _Z16matmul_v6_kernelILi256ELi128ELi64ELi64ELi32ELi16ELi32ELi4ELb0EEvPKfS1_Pfiii_param_0,
	.param .u64 .ptr .align 1 _Z16matmul_v6_kernelILi256ELi128ELi64ELi64ELi32ELi16ELi32ELi4ELb0EEvPKfS1_Pfiii_param_1,
	.param .u64 .ptr .align 1 _Z16matmul_v6_kernelILi256ELi128ELi64ELi64ELi32ELi16ELi32ELi4ELb0EEvPKfS1_Pfiii_param_2,
	.param .u32 _Z16matmul_v6_kernelILi256ELi128ELi64ELi64ELi32ELi16ELi32ELi4ELb0EEvPKfS1_Pfiii_param_3,
	.param .u32 _Z16matmul_v6_kernelILi256ELi128ELi64ELi64ELi32ELi16ELi32ELi4ELb0EEvPKfS1_Pfiii_param_4,
	.param .u32 _Z16matmul_v6_kernelILi256ELi128ELi64ELi64ELi32ELi16ELi32ELi4ELb0EEvPKfS1_Pfiii_param_5
)
{
	.reg .pred 	%p<4>;
	.reg .b32 	%r<132>;
	.reg .b32 	%f<287>;
	.reg .b64 	%rd<76>;
	// demoted variable
	.shared .align 4 .b8 _ZZ16matmul_v6_kernelILi256ELi128ELi64ELi64ELi32ELi16ELi32ELi4ELb0EEvPKfS1_PfiiiE7A_shmem[32768];
	// demoted variable
	.shared .align 4 .b8 _ZZ16matmul_v6_kernelILi256ELi128ELi64ELi64ELi32ELi16ELi32ELi4ELb0EEvPKfS1_PfiiiE7B_shmem[16384];
	ld.param.u64 	%rd10, [_Z16matmul_v6_kernelILi256ELi128ELi64ELi64ELi32ELi16ELi32ELi4ELb0EEvPKfS1_Pfiii_param_0];
	ld.param.u64 	%rd11, [_Z16matmul_v6_kernelILi256ELi128ELi64ELi64ELi32ELi16ELi32ELi4ELb0EEvPKfS1_Pfiii_param_1];
	ld.param.u32 	%r26, [_Z16matmul_v6_kernelILi256ELi128ELi64ELi64ELi32ELi16ELi32ELi4ELb0EEvPKfS1_Pfiii_param_4];
	ld.param.u32 	%r27, [_Z16matmul_v6_kernelILi256ELi128ELi64ELi64ELi32ELi16ELi32ELi4ELb0EEvPKfS1_Pfiii_param_5];
	cvta.to.global.u64 	%rd1, %rd10;
	cvta.to.global.u64 	%rd2, %rd11;
	mov.u32 	%r1, %tid.x;
	mov.u32 	%r28, %ctaid.x;
	add.s32 	%r29, %r26, 63;
	shr.s32 	%r30, %r29, 31;
	shr.u32 	%r31, %r30, 26;
	add.s32 	%r32, %r29, %r31;
	shr.s32 	%r33, %r32, 6;
	div.s32 	%r34, %r28, %r33;
	mul.lo.s32 	%r35, %r34, %r33;
	sub.s32 	%r36, %r28, %r35;
	shl.b32 	%r2, %r34, 7;
	shl.b32 	%r3, %r36, 6;
	shr.u32 	%r4, %r1, 6;
	shr.u32 	%r37, %r1, 3;
	and.b32  	%r5, %r37, 3;
	setp.lt.s32 	%p1, %r27, 1;
	mov.f32 	%f223, 0f00000000;
	mov.f32 	%f224, %f223;
	mov.f32 	%f225, %f223;
	mov.f32 	%f226, %f223;
	mov.f32 	%f227, %f223;
	mov.f32 	%f228, %f223;
	mov.f32 	%f229, %f223;
	mov.f32 	%f230, %f223;
	mov.f32 	%f231, %f223;
	mov.f32 	%f232, %f223;
	mov.f32 	%f233, %f223;
	mov.f32 	%f234, %f223;
	mov.f32 	%f235, %f223;
	mov.f32 	%f236, %f223;
	mov.f32 	%f237, %f223;
	mov.f32 	%f238, %f223;
	mov.f32 	%f239, %f223;
	mov.f32 	%f240, %f223;
	mov.f32 	%f241, %f223;
	mov.f32 	%f242, %f223;
	mov.f32 	%f243, %f223;
	mov.f32 	%f244, %f223;
	mov.f32 	%f245, %f223;
	mov.f32 	%f246, %f223;
	mov.f32 	%f247, %f223;
	mov.f32 	%f248, %f223;
	mov.f32 	%f249, %f223;
	mov.f32 	%f250, %f223;
	mov.f32 	%f251, %f223;
	mov.f32 	%f252, %f223;
	mov.f32 	%f253, %f223;
	mov.f32 	%f254, %f223;
	@%p1 bra 	$L__BB5_5;
	shl.b32 	%r39, %r1, 2;
	and.b32  	%r40, %r39, 60;
	shr.u32 	%r41, %r1, 4;
	mad.lo.s32 	%r6, %r41, %r27, %r40;
	add.s32 	%r42, %r39, 1024;
	shr.u32 	%r43, %r42, 6;
	mad.lo.s32 	%r7, %r43, %r27, %r40;
	add.s32 	%r44, %r39, 2048;
	shr.u32 	%r45, %r44, 6;
	mad.lo.s32 	%r8, %r45, %r27, %r40;
	add.s32 	%r46, %r39, 3072;
	shr.u32 	%r47, %r46, 6;
	mad.lo.s32 	%r9, %r47, %r27, %r40;
	shr.u32 	%r48, %r39, 6;
	or.b32  	%r49, %r48, 64;
	mad.lo.s32 	%r10, %r49, %r27, %r40;
	add.s32 	%r50, %r39, 5120;
	shr.u32 	%r51, %r50, 6;
	mad.lo.s32 	%r11, %r51, %r27, %r40;
	add.s32 	%r52, %r39, 6144;
	shr.u32 	%r53, %r52, 6;
	mad.lo.s32 	%r12, %r53, %r27, %r40;
	add.s32 	%r54, %r39, 7168;
	shr.u32 	%r55, %r54, 6;
	mad.lo.s32 	%r13, %r55, %r27, %r40;
	mad.lo.s32 	%r14, %r41, %r26, %r40;
	mad.lo.s32 	%r15, %r43, %r26, %r40;
	mad.lo.s32 	%r16, %r45, %r26, %r40;
	mad.lo.s32 	%r17, %r47, %r26, %r40;
	shl.b32 	%r56, %r4, 13;
	shl.b32 	%r57, %r5, 10;
	or.b32  	%r58, %r56, %r57;
	mov.u32 	%r59, _ZZ16matmul_v6_kernelILi256ELi128ELi64ELi64ELi32ELi16ELi32ELi4ELb0EEvPKfS1_PfiiiE7A_shmem;
	add.s32 	%r18, %r59, %r58;
	mul.wide.u32 	%rd12, %r3, 4;
	add.s64 	%rd75, %rd2, %rd12;
	mul.lo.s32 	%r60, %r2, %r27;
	mul.wide.s32 	%rd13, %r60, 4;
	add.s64 	%rd74, %rd1, %rd13;
	mov.b32 	%r129, 0;
	mov.f32 	%f223, 0f00000000;
	mul.wide.u32 	%rd14, %r6, 4;
	mul.wide.u32 	%rd16, %r7, 4;
	mul.wide.u32 	%rd18, %r8, 4;
	mul.wide.u32 	%rd20, %r9, 4;
$L__BB5_2:
	mov.u32 	%r62, %tid.x;
	shl.b32 	%r63, %r62, 2;
	and.b32  	%r64, %r63, 128;
	shl.b32 	%r65, %r62, 4;
	and.b32  	%r66, %r65, 112;
	or.b32  	%r67, %r64, %r66;
	mov.u32 	%r68, _ZZ16matmul_v6_kernelILi256ELi128ELi64ELi64ELi32ELi16ELi32ELi4ELb0EEvPKfS1_PfiiiE7B_shmem;
	add.s32 	%r131, %r68, %r67;
	add.s64 	%rd15, %rd74, %rd14;
	ld.global.v4.f32 	{%f131, %f132, %f133, %f134}, [%rd15];
	and.b32  	%r69, %r63, 60;
	mov.u32 	%r70, _ZZ16matmul_v6_kernelILi256ELi128ELi64ELi64ELi32ELi16ELi32ELi4ELb0EEvPKfS1_PfiiiE7A_shmem;
	add.s32 	%r71, %r70, %r65;
	st.shared.v4.f32 	[%r71], {%f131, %f132, %f133, %f134};
	add.s64 	%rd17, %rd74, %rd16;
	ld.global.v4.f32 	{%f135, %f136, %f137, %f138}, [%rd17];
	add.s32 	%r72, %r63, 1024;
	and.b32  	%r73, %r72, 8128;
	or.b32  	%r74, %r73, %r69;
	shl.b32 	%r75, %r74, 2;
	add.s32 	%r76, %r70, %r75;
	st.shared.v4.f32 	[%r76], {%f135, %f136, %f137, %f138};
	add.s64 	%rd19, %rd74, %rd18;
	ld.global.v4.f32 	{%f139, %f140, %f141, %f142}, [%rd19];
	add.s32 	%r77, %r63, 2048;
	and.b32  	%r78, %r77, 8128;
	or.b32  	%r79, %r78, %r69;
	shl.b32 	%r80, %r79, 2;
	add.s32 	%r81, %r70, %r80;
	st.shared.v4.f32 	[%r81], {%f139, %f140, %f141, %f142};
	add.s64 	%rd21, %rd74, %rd20;
	ld.global.v4.f32 	{%f143, %f144, %f145, %f146}, [%rd21];
	add.s32 	%r82, %r63, 3072;
	and.b32  	%r83, %r82, 8128;
	or.b32  	%r84, %r83, %r69;
	shl.b32 	%r85, %r84, 2;
	add.s32 	%r86, %r70, %r85;
	st.shared.v4.f32 	[%r86], {%f143, %f144, %f145, %f146};
	mul.wide.u32 	%rd22, %r10, 4;
	add.s64 	%rd23, %rd74, %rd22;
	ld.global.v4.f32 	{%f147, %f148, %f149, %f150}, [%rd23];
	or.b32  	%r87, %r63, 4096;
	and.b32  	%r88, %r87, 8128;
	or.b32  	%r89, %r88, %r69;
	shl.b32 	%r90, %r89, 2;
	add.s32 	%r91, %r70, %r90;
	st.shared.v4.f32 	[%r91], {%f147, %f148, %f149, %f150};
	mul.wide.u32 	%rd24, %r11, 4;
	add.s64 	%rd25, %rd74, %rd24;
	ld.global.v4.f32 	{%f151, %f152, %f153, %f154}, [%rd25];
	add.s32 	%r92, %r63, 5120;
	and.b32  	%r93, %r92, 16320;
	or.b32  	%r94, %r93, %r69;
	shl.b32 	%r95, %r94, 2;
	add.s32 	%r96, %r70, %r95;
	st.shared.v4.f32 	[%r96], {%f151, %f152, %f153, %f154};
	mul.wide.u32 	%rd26, %r12, 4;
	add.s64 	%rd27, %rd74, %rd26;
	ld.global.v4.f32 	{%f155, %f156, %f157, %f158}, [%rd27];
	add.s32 	%r97, %r63, 6144;
	and.b32  	%r98, %r97, 16320;
	or.b32  	%r99, %r98, %r69;
	shl.b32 	%r100, %r99, 2;
	add.s32 	%r101, %r70, %r100;
	st.shared.v4.f32 	[%r101], {%f155, %f156, %f157, %f158};
	mul.wide.u32 	%rd28, %r13, 4;
	add.s64 	%rd29, %rd74, %rd28;
	ld.global.v4.f32 	{%f159, %f160, %f161, %f162}, [%rd29];
	add.s32 	%r102, %r63, 7168;
	and.b32  	%r103, %r102, 16320;
	or.b32  	%r104, %r103, %r69;
	shl.b32 	%r105, %r104, 2;
	add.s32 	%r106, %r70, %r105;
	st.shared.v4.f32 	[%r106], {%f159, %f160, %f161, %f162};
	mul.wide.s32 	%rd30, %r14, 4;
	add.s64 	%rd31, %rd75, %rd30;
	ld.global.v4.f32 	{%f163, %f164, %f165, %f166}, [%rd31];
	add.s32 	%r107, %r68, %r65;
	st.shared.v4.f32 	[%r107], {%f163, %f164, %f165, %f166};
	mul.wide.s32 	%rd32, %r15, 4;
	add.s64 	%rd33, %rd75, %rd32;
	ld.global.v4.f32 	{%f167, %f168, %f169, %f170}, [%rd33];
	add.s32 	%r108, %r68, %r75;
	st.shared.v4.f32 	[%r108], {%f167, %f168, %f169, %f170};
	mul.wide.s32 	%rd34, %r16, 4;
	add.s64 	%rd35, %rd75, %rd34;
	ld.global.v4.f32 	{%f171, %f172, %f173, %f174}, [%rd35];
	add.s32 	%r109, %r68, %r80;
	st.shared.v4.f32 	[%r109], {%f171, %f172, %f173, %f174};
	mul.wide.s32 	%rd36, %r17, 4;
	add.s64 	%rd37, %rd75, %rd36;
	ld.global.v4.f32 	{%f175, %f176, %f177, %f178}, [%rd37];
	add.s32 	%r110, %r68, %r85;
	st.shared.v4.f32 	[%r110], {%f175, %f176, %f177, %f178};
	bar.sync 	0;
	mov.b32 	%r130, 4096;
$L__BB5_3:
	add.s32 	%r111, %r18, %r130;
	ld.shared.f32 	%f179, [%r111+-4096];
	ld.shared.f32 	%f180, [%r111+-3840];
	ld.shared.f32 	%f181, [%r111+-3584];
	ld.shared.f32 	%f182, [%r111+-3328];
	ld.shared.f32 	%f183, [%r111];
	ld.shared.f32 	%f184, [%r111+256];
	ld.shared.f32 	%f185, [%r111+512];
	ld.shared.f32 	%f186, [%r111+768];
	ld.shared.v4.f32 	{%f187, %f188, %f189, %f190}, [%r131];
	fma.rn.f32 	%f242, %f179, %f187, %f242;
	fma.rn.f32 	%f241, %f179, %f188, %f241;
	fma.rn.f32 	%f240, %f179, %f189, %f240;
	fma.rn.f32 	%f239, %f179, %f190, %f239;
	fma.rn.f32 	%f238, %f180, %f187, %f238;
	fma.rn.f32 	%f237, %f180, %f188, %f237;
	fma.rn.f32 	%f236, %f180, %f189, %f236;
	fma.rn.f32 	%f235, %f180, %f190, %f235;
	fma.rn.f32 	%f234, %f181, %f187, %f234;
	fma.rn.f32 	%f233, %f181, %f188, %f233;
	fma.rn.f32 	%f232, %f181, %f189, %f232;
	fma.rn.f32 	%f231, %f181, %f190, %f231;
	fma.rn.f32 	%f230, %f182, %f187, %f230;
	fma.rn.f32 	%f229, %f182, %f188, %f229;
	fma.rn.f32 	%f228, %f182, %f189, %f228;
	fma.rn.f32 	%f227, %f182, %f190, %f227;
	fma.rn.f32 	%f226, %f183, %f187, %f226;
	fma.rn.f32 	%f225, %f183, %f188, %f225;
	fma.rn.f32 	%f224, %f183, %f189, %f224;
	fma.rn.f32 	%f223, %f183, %f190, %f223;
	fma.rn.f32 	%f243, %f184, %f187, %f243;
	fma.rn.f32 	%f244, %f184, %f188, %f244;
	fma.rn.f32 	%f245, %f184, %f189, %f245;
	fma.rn.f32 	%f246, %f184, %f190, %f246;
	fma.rn.f32 	%f247, %f185, %f187, %f247;
	fma.rn.f32 	%f248, %f185, %f188, %f248;
	fma.rn.f32 	%f249, %f185, %f189, %f249;
	fma.rn.f32 	%f250, %f185, %f190, %f250;
	fma.rn.f32 	%f251, %f186, %f187, %f251;
	fma.rn.f32 	%f252, %f186, %f188, %f252;
	fma.rn.f32 	%f253, %f186, %f189, %f253;
	fma.rn.f32 	%f254, %f186, %f190, %f254;
	add.s32 	%r131, %r131, 256;
	add.s32 	%r130, %r130, 4;
	setp.ne.s32 	%p2, %r130, 4352;
	@%p2 bra 	$L__BB5_3;
	shl.b32 	%r112, %r26, 6;
	bar.sync 	0;
	add.s64 	%rd74, %rd74, 256;
	mul.wide.s32 	%rd38, %r112, 4;
	add.s64 	%rd75, %rd75, %rd38;
	add.s32 	%r129, %r129, 64;
	setp.lt.s32 	%p3, %r129, %r27;
	@%p3 bra 	$L__BB5_2;
$L__BB5_5:
	ld.param.u64 	%rd73, [_Z16matmul_v6_kernelILi256ELi128ELi64ELi64ELi32ELi16ELi32ELi4ELb0EEvPKfS1_Pfiii_param_2];
	cvta.to.global.u64 	%rd39, %rd73;
	mad.lo.s32 	%r113, %r2, %r26, %r3;
	cvt.s64.s32 	%rd40, %r113;
	mov.u32 	%r114, %tid.x;
	shr.u32 	%r115, %r114, 1;
	and.b32  	%r116, %r115, 492;
	and.b32  	%r117, %r114, 32;
	shl.b32 	%r118, %r114, 2;
	and.b32  	%r119, %r118, 28;
	or.b32  	%r120, %r117, %r119;
	mad.lo.s32 	%r121, %r116, %r26, %r120;
	cvt.s64.s32 	%rd41, %r121;
	add.s64 	%rd42, %rd41, %rd40;
	shl.b64 	%rd43, %rd42, 2;
	add.s64 	%rd44, %rd39, %rd43;
	st.global.v4.f32 	[%rd44], {%f242, %f241, %f240, %f239};
	add.s32 	%r122, %r121, %r26;
	cvt.s64.s32 	%rd45, %r122;
	add.s64 	%rd46, %rd45, %rd40;
	shl.b64 	%rd47, %rd46, 2;
	add.s64 	%rd48, %rd39, %rd47;
	st.global.v4.f32 	[%rd48], {%f238, %f237, %f236, %f235};
	add.s32 	%r123, %r122, %r26;
	cvt.s64.s32 	%rd49, %r123;
	add.s64 	%rd50, %rd49, %rd40;
	shl.b64 	%rd51, %rd50, 2;
	add.s64 	%rd52, %rd39, %rd51;
	st.global.v4.f32 	[%rd52], {%f234, %f233, %f232, %f231};
	add.s32 	%r124, %r123, %r26;
	cvt.s64.s32 	%rd53, %r124;
	add.s64 	%rd54, %rd53, %rd40;
	shl.b64 	%rd55, %rd54, 2;
	add.s64 	%rd56, %rd39, %rd55;
	st.global.v4.f32 	[%rd56], {%f230, %f229, %f228, %f227};
	mad.lo.s32 	%r125, %r26, 13, %r124;
	cvt.s64.s32 	%rd57, %r125;
	add.s64 	%rd58, %rd57, %rd40;
	shl.b64 	%rd59, %rd58, 2;
	add.s64 	%rd60, %rd39, %rd59;
	st.global.v4.f32 	[%rd60], {%f226, %f225, %f224, %f223};
	add.s32 	%r126, %r125, %r26;
	cvt.s64.s32 	%rd61, %r126;
	add.s64 	%rd62, %rd61, %rd40;
	shl.b64 	%rd63, %rd62, 2;
	add.s64 	%rd64, %rd39, %rd63;
	st.global.v4.f32 	[%rd64], {%f243, %f244, %f245, %f246};
	add.s32 	%r127, %r126, %r26;
	cvt.s64.s32 	%rd65, %r127;
	add.s64 	%rd66, %rd65, %rd40;
	shl.b64 	%rd67, %rd66, 2;
	add.s64 	%rd68, %rd39, %rd67;
	st.global.v4.f32 	[%rd68], {%f247, %f248, %f249, %f250};
	add.s32 	%r128, %r127, %r26;
	cvt.s64.s32 	%rd69, %r128;
	add.s64 	%rd70, %rd69, %rd40;
	shl.b64 	%rd71, %rd70, 2;
	add.s64 	%rd72, %rd39, %rd71;
	st.global.v4.f32 	[%rd72], {%f251, %f252, %f253, %f254};
	ret;

}
	// .globl	_Z16matmul_v6_kernelILi256ELi128ELi128ELi16ELi64ELi16ELi32ELi4ELb1EEvPKfS1_Pfiii
.visible .entry _Z16matmul_v6_kernelILi256ELi128ELi128ELi16ELi64ELi16ELi32ELi4ELb1EEvPKfS1_Pfiii(
	.param .u64 .ptr .align 1 _Z16matmul_v6_kernelILi256ELi128ELi128ELi16ELi64ELi16ELi32ELi4ELb1EEvPKfS1_Pfiii_param_0,
	.param .u64 .ptr .align 1 _Z16matmul_v6_kernelILi256ELi128ELi128ELi16ELi64ELi16ELi32ELi4ELb1EEvPKfS1_Pfiii_param_1,
	.param .u64 .ptr .align 1 _Z16matmul_v6_kernelILi256ELi128ELi128ELi16ELi64ELi16ELi32ELi4ELb1EEvPKfS1_Pfiii_param_2,
	.param .u32 _Z16matmul_v6_kernelILi256ELi128ELi128ELi16ELi64ELi16ELi32ELi4ELb1EEvPKfS1_Pfiii_param_3,
	.param .u32 _Z16matmul_v6_kernelILi256ELi128ELi128ELi16ELi64ELi16ELi32ELi4ELb1EEvPKfS1_Pfiii_param_4,
	.param .u32 _Z16matmul_v6_kernelILi256ELi128ELi128ELi16ELi64ELi16ELi32ELi4ELb1EEvPKfS1_Pfiii_param_5
)
{
	.reg .pred 	%p<4>;
	.reg .b32 	%r<90>;
	.reg .b32 	%f<483>;
	.reg .b64 	%rd<60>;
	// demoted variable
	.shared .align 4 .b8 _ZZ16matmul_v6_kernelILi256ELi128ELi128ELi16ELi64ELi16ELi32ELi4ELb1EEvPKfS1_PfiiiE7A_shmem[8192];
	// demoted variable
	.shared .align 4 .b8 _ZZ16matmul_v6_kernelILi256ELi128ELi128ELi16ELi64ELi16ELi32ELi4ELb1EEvPKfS1_PfiiiE7B_shmem[8192];
	ld.param.u64 	%rd10, [_Z16matmul_v6_kernelILi256ELi128ELi128ELi16ELi64ELi16ELi32ELi4ELb1EEvPKfS1_Pfiii_param_0];
	ld.param.u64 	%rd11, [_Z16matmul_v6_kernelILi256ELi128ELi128ELi16ELi64ELi16ELi32ELi4ELb1EEvPKfS1_Pfiii_param_1];
	ld.param.u32 	%r7, [_Z16matmul_v6_kernelILi256ELi128ELi128ELi16ELi64ELi16ELi32ELi4ELb1EEvPKfS1_Pfiii_param_4];
	ld.param.u32 	%r8, [_Z16matmul_v6_kernelILi256ELi128ELi128ELi16ELi64ELi16ELi32ELi4ELb1EEvPKfS1_Pfiii_param_5];
	cvta.to.global.u64 	%rd1, %rd10;
	cvta.to.global.u64 	%rd2, %rd11;
	mov.u32 	%r9, %ctaid.x;
	add.s32 	%r10, %r7, 127;
	shr.s32 	%r11, %r10, 31;
	shr.u32 	%r12, %r11, 25;
	add.s32 	%r13, %r10, %r12;
	shr.s32 	%r14, %r13, 7;
	div.s32 	%r15, %r9, %r14;
	mul.lo.s32 	%r16, %r15, %r14;
	sub.s32 	%r17, %r9, %r16;
	shl.b32 	%r1, %r15, 7;
	shl.b32 	%r2, %r17, 7;
	setp.lt.s32 	%p1, %r8, 1;
	mov.f32 	%f355, 0f00000000;
	mov.f32 	%f356, %f355;
	mov.f32 	%f357, %f355;
	mov.f32 	%f358, %f355;
	mov.f32 	%f359, %f355;
	mov.f32 	%f360, %f355;
	mov.f32 	%f361, %f355;
	mov.f32 	%f362, %f355;
	mov.f32 	%f363, %f355;
	mov.f32 	%f364, %f355;
	mov.f32 	%f365, %f355;
	mov.f32 	%f366, %f355;
	mov.f32 	%f367, %f355;
	mov.f32 	%f368, %f355;
	mov.f32 	%f369, %f355;
	mov.f32 	%f370, %f355;
	mov.f32 	%f371, %f355;
	mov.f32 	%f372, %f355;
	mov.f32 	%f373, %f355;
	mov.f32 	%f374, %f355;
	mov.f32 	%f375, %f355;
	mov.f32 	%f376, %f355;
	mov.f32 	%f377, %f355;
	mov.f32 	%f378, %f355;
	mov.f32 	%f379, %f355;
	mov.f32 	%f380, %f355;
	mov.f32 	%f381, %f355;
	mov.f32 	%f382, %f355;
	mov.f32 	%f383, %f355;
	mov.f32 	%f384, %f355;
	mov.f32 	%f385, %f355;
	mov.f32 	%f386, %f355;
	mov.f32 	%f387, %f355;
	mov.f32 	%f388, %f355;
	mov.f32 	%f389, %f355;
	mov.f32 	%f390, %f355;
	mov.f32 	%f391, %f355;
	mov.f32 	%f392, %f355;
	mov.f32 	%f393, %f355;
	mov.f32 	%f394, %f355;
	mov.f32 	%f395, %f355;
	mov.f32 	%f396, %f355;
	mov.f32 	%f397, %f355;
	mov.f32 	%f398, %f355;
	mov.f32 	%f399, %f355;
	mov.f32 	%f400, %f355;
	mov.f32 	%f401, %f355;
	mov.f32 	%f402, %f355;
	mov.f32 	%f403, %f355;
	mov.f32 	%f404, %f355;
	mov.f32 	%f405, %f355;
	mov.f32 	%f406, %f355;
	mov.f32 	%f407, %f355;
	mov.f32 	%f408, %f355;
	mov.f32 	%f409, %f355;
	mov.f32 	%f410, %f355;
	mov.f32 	%f411, %f355;
	mov.f32 	%f412, %f355;
	mov.f32 	%f413, %f355;
	mov.f32 	%f414, %f355;
	mov.f32 	%f415, %f355;
	mov.f32 	%f416, %f355;
	mov.f32 	%f417, %f355;
	mov.f32 	%f418, %f355;
	@%p1 bra 	$L__BB6_5;
	ld.param.u32 	%r85, [_Z16matmul_v6_kernelILi256ELi128ELi128ELi16ELi64ELi16ELi32ELi4ELb1EEvPKfS1_Pfiii_param_5];
	mul.wide.u32 	%rd12, %r2, 4;
	add.s64 	%rd59, %rd2, %rd12;
	mul.lo.s32 	%r19, %r1, %r85;
	mul.wide.s32 	%rd13, %r19, 4;
	add.s64 	%rd58, %rd1, %rd13;
	mov.b32 	%r88, 0;
	mov.f32 	%f355, 0f00000000;
$L__BB6_2:
	ld.param.u32 	%r86, [_Z16matmul_v6_kernelILi256ELi128ELi128ELi16ELi64ELi16ELi32ELi4ELb1EEvPKfS1_Pfiii_param_5];
	ld.param.u32 	%r82, [_Z16matmul_v6_kernelILi256ELi128ELi128ELi16ELi64ELi16ELi32ELi4ELb1EEvPKfS1_Pfiii_param_4];
	mov.u32 	%r21, %tid.x;
	shl.b32 	%r22, %r21, 2;
	add.s32 	%r23, %r22, 1024;
	shr.u32 	%r24, %r23, 7;
	and.b32  	%r25, %r22, 124;
	mad.lo.s32 	%r26, %r24, %r82, %r25;
	shr.u32 	%r27, %r21, 5;
	mad.lo.s32 	%r28, %r27, %r82, %r25;
	shr.u32 	%r29, %r23, 4;
	and.b32  	%r30, %r22, 12;
	mad.lo.s32 	%r31, %r29, %r86, %r30;
	shr.u32 	%r32, %r21, 2;
	mad.lo.s32 	%r33, %r32, %r86, %r30;
	mul.wide.u32 	%rd14, %r33, 4;
	add.s64 	%rd15, %rd58, %rd14;
	ld.global.v4.f32 	{%f259, %f260, %f261, %f262}, [%rd15];
	shl.b32 	%r34, %r21, 9;
	and.b32  	%r35, %r34, 1536;
	or.b32  	%r36, %r35, %r32;
	shl.b32 	%r37, %r36, 2;
	mov.u32 	%r38, _ZZ16matmul_v6_kernelILi256ELi128ELi128ELi16ELi64ELi16ELi32ELi4ELb1EEvPKfS1_PfiiiE7A_shmem;
	add.s32 	%r39, %r38, %r37;
	st.shared.f32 	[%r39], %f259;
	st.shared.f32 	[%r39+512], %f260;
	st.shared.f32 	[%r39+1024], %f261;
	st.shared.f32 	[%r39+1536], %f262;
	mul.wide.u32 	%rd16, %r31, 4;
	add.s64 	%rd17, %rd58, %rd16;
	ld.global.v4.f32 	{%f263, %f264, %f265, %f266}, [%rd17];
	or.b32  	%r40, %r35, %r29;
	shl.b32 	%r41, %r40, 2;
	add.s32 	%r42, %r38, %r41;
	st.shared.f32 	[%r42], %f263;
	st.shared.f32 	[%r42+512], %f264;
	st.shared.f32 	[%r42+1024], %f265;
	st.shared.f32 	[%r42+1536], %f266;
	mul.wide.s32 	%rd18, %r28, 4;
	add.s64 	%rd19, %rd59, %rd18;
	ld.global.v4.f32 	{%f267, %f268, %f269, %f270}, [%rd19];
	shl.b32 	%r43, %r21, 4;
	mov.u32 	%r44, _ZZ16matmul_v6_kernelILi256ELi128ELi128ELi16ELi64ELi16ELi32ELi4ELb1EEvPKfS1_PfiiiE7B_shmem;
	add.s32 	%r45, %r44, %r43;
	st.shared.v4.f32 	[%r45], {%f267, %f268, %f269, %f270};
	mul.wide.s32 	%rd20, %r26, 4;
	add.s64 	%rd21, %rd59, %rd20;
	ld.global.v4.f32 	{%f271, %f272, %f273, %f274}, [%rd21];
	and.b32  	%r46, %r23, 8064;
	or.b32  	%r47, %r46, %r25;
	shl.b32 	%r48, %r47, 2;
	add.s32 	%r49, %r44, %r48;
	st.shared.v4.f32 	[%r49], {%f271, %f272, %f273, %f274};
	bar.sync 	0;
	mov.b32 	%r89, 64;
$L__BB6_3:
	mov.u32 	%r50, %tid.x;
	shl.b32 	%r51, %r50, 1;
	and.b32  	%r52, %r51, 1968;
	mov.u32 	%r53, _ZZ16matmul_v6_kernelILi256ELi128ELi128ELi16ELi64ELi16ELi32ELi4ELb1EEvPKfS1_PfiiiE7A_shmem;
	add.s32 	%r54, %r53, %r52;
	add.s32 	%r55, %r54, %r89;
	ld.shared.v4.f32 	{%f275, %f276, %f277, %f278}, [%r55+-64];
	ld.shared.v4.f32 	{%f279, %f280, %f281, %f282}, [%r55];
	shl.b32 	%r56, %r50, 3;
	and.b32  	%r57, %r56, 256;
	shl.b32 	%r58, %r50, 4;
	and.b32  	%r59, %r58, 112;
	or.b32  	%r60, %r57, %r59;
	mov.u32 	%r61, _ZZ16matmul_v6_kernelILi256ELi128ELi128ELi16ELi64ELi16ELi32ELi4ELb1EEvPKfS1_PfiiiE7B_shmem;
	add.s32 	%r62, %r61, %r60;
	add.s32 	%r63, %r62, %r89;
	ld.shared.v4.f32 	{%f283, %f284, %f285, %f286}, [%r63+-64];
	ld.shared.v4.f32 	{%f287, %f288, %f289, %f290}, [%r63+64];
	fma.rn.f32 	%f402, %f275, %f283, %f402;
	fma.rn.f32 	%f401, %f275, %f284, %f401;
	fma.rn.f32 	%f400, %f275, %f285, %f400;
	fma.rn.f32 	%f399, %f275, %f286, %f399;
	fma.rn.f32 	%f398, %f276, %f283, %f398;
	fma.rn.f32 	%f397, %f276, %f284, %f397;
	fma.rn.f32 	%f396, %f276, %f285, %f396;
	fma.rn.f32 	%f395, %f276, %f286, %f395;
	fma.rn.f32 	%f394, %f277, %f283, %f394;
	fma.rn.f32 	%f393, %f277, %f284, %f393;
	fma.rn.f32 	%f392, %f277, %f285, %f392;
	fma.rn.f32 	%f391, %f277, %f286, %f391;
	fma.rn.f32 	%f390, %f278, %f283, %f390;
	fma.rn.f32 	%f389, %f278, %f284, %f389;
	fma.rn.f32 	%f388, %f278, %f285, %f388;
	fma.rn.f32 	%f387, %f278, %f286, %f387;
	fma.rn.f32 	%f386, %f275, %f287, %f386;
	fma.rn.f32 	%f385, %f275, %f288, %f385;
	fma.rn.f32 	%f384, %f275, %f289, %f384;
	fma.rn.f32 	%f383, %f275, %f290, %f383;
	fma.rn.f32 	%f382, %f276, %f287, %f382;
	fma.rn.f32 	%f381, %f276, %f288, %f381;
	fma.rn.f32 	%f380, %f276, %f289, %f380;
	fma.rn.f32 	%f379, %f276, %f290, %f379;
	fma.rn.f32 	%f378, %f277, %f287, %f378;
	fma.rn.f32 	%f377, %f277, %f288, %f377;
	fma.rn.f32 	%f376, %f277, %f289, %f376;
	fma.rn.f32 	%f375, %f277, %f290, %f375;
	fma.rn.f32 	%f374, %f278, %f287, %f374;
	fma.rn.f32 	%f373, %f278, %f288, %f373;
	fma.rn.f32 	%f372, %f278, %f289, %f372;
	fma.rn.f32 	%f371, %f278, %f290, %f371;
	fma.rn.f32 	%f370, %f279, %f283, %f370;
	fma.rn.f32 	%f369, %f279, %f284, %f369;
	fma.rn.f32 	%f368, %f279, %f285, %f368;
	fma.rn.f32 	%f367, %f279, %f286, %f367;
	fma.rn.f32 	%f366, %f280, %f283, %f366;
	fma.rn.f32 	%f365, %f280, %f284, %f365;
	fma.rn.f32 	%f364, %f280, %f285, %f364;
	fma.rn.f32 	%f363, %f280, %f286, %f363;
	fma.rn.f32 	%f362, %f281, %f283, %f362;
	fma.rn.f32 	%f361, %f281, %f284, %f361;
	fma.rn.f32 	%f360, %f281, %f285, %f360;
	fma.rn.f32 	%f359, %f281, %f286, %f359;
	fma.rn.f32 	%f358, %f282, %f283, %f358;
	fma.rn.f32 	%f357, %f282, %f284, %f357;
	fma.rn.f32 	%f356, %f282, %f285, %f356;
	fma.rn.f32 	%f355, %f282, %f286, %f355;
	fma.rn.f32 	%f403, %f279, %f287, %f403;
	fma.rn.f32 	%f404, %f279, %f288, %f404;
	fma.rn.f32 	%f405, %f279, %f289, %f405;
	fma.rn.f32 	%f406, %f279, %f290, %f406;
	fma.rn.f32 	%f407, %f280, %f287, %f407;
	fma.rn.f32 	%f408, %f280, %f288, %f408;
	fma.rn.f32 	%f409, %f280, %f289, %f409;
	fma.rn.f32 	%f410, %f280, %f290, %f410;
	fma.rn.f32 	%f411, %f281, %f287, %f411;
	fma.rn.f32 	%f412, %f281, %f288, %f412;
	fma.rn.f32 	%f413, %f281, %f289, %f413;
	fma.rn.f32 	%f414, %f281, %f290, %f414;
	fma.rn.f32 	%f415, %f282, %f287, %f415;
	fma.rn.f32 	%f416, %f282, %f288, %f416;
	fma.rn.f32 	%f417, %f282, %f289, %f417;
	fma.rn.f32 	%f418, %f282, %f290, %f418;
	add.s32 	%r89, %r89, 512;
	setp.ne.s32 	%p2, %r89, 8256;
	@%p2 bra 	$L__BB6_3;
	ld.param.u32 	%r87, [_Z16matmul_v6_kernelILi256ELi128ELi128ELi16ELi64ELi16ELi32ELi4ELb1EEvPKfS1_Pfiii_param_5];
	ld.param.u32 	%r83, [_Z16matmul_v6_kernelILi256ELi128ELi128ELi16ELi64ELi16ELi32ELi4ELb1EEvPKfS1_Pfiii_param_4];
	shl.b32 	%r64, %r83, 4;
	bar.sync 	0;
	add.s64 	%rd58, %rd58, 64;
	mul.wide.s32 	%rd22, %r64, 4;
	add.s64 	%rd59, %rd59, %rd22;
	add.s32 	%r88, %r88, 16;
	setp.lt.s32 	%p3, %r88, %r87;
	@%p3 bra 	$L__BB6_2;
$L__BB6_5:
	ld.param.u32 	%r84, [_Z16matmul_v6_kernelILi256ELi128ELi128ELi16ELi64ELi16ELi32ELi4ELb1EEvPKfS1_Pfiii_param_4];
	ld.param.u64 	%rd57, [_Z16matmul_v6_kernelILi256ELi128ELi128ELi16ELi64ELi16ELi32ELi4ELb1EEvPKfS1_Pfiii_param_2];
	cvta.to.global.u64 	%rd23, %rd57;
	mad.lo.s32 	%r65, %r1, %r84, %r2;
	cvt.s64.s32 	%rd24, %r65;
	mov.u32 	%r66, %tid.x;
	shr.u32 	%r67, %r66, 1;
	and.b32  	%r68, %r67, 492;
	shl.b32 	%r69, %r66, 1;
	and.b32  	%r70, %r69, 64;
	shl.b32 	%r71, %r66, 2;
	and.b32  	%r72, %r71, 28;
	or.b32  	%r73, %r70, %r72;
	mad.lo.s32 	%r74, %r68, %r84, %r73;
	cvt.s64.s32 	%rd25, %r74;
	add.s64 	%rd26, %rd25, %rd24;
	shl.b64 	%rd27, %rd26, 2;
	add.s64 	%rd28, %rd23, %rd27;
	st.global.v4.f32 	[%rd28], {%f402, %f401, %f400, %f399};
	add.s32 	%r75, %r74, %r84;
	cvt.s64.s32 	%rd29, %r75;
	add.s64 	%rd30, %rd29, %rd24;
	shl.b64 	%rd31, %rd30, 2;
	add.s64 	%rd32, %rd23, %rd31;
	st.global.v4.f32 	[%rd32], {%f398, %f397, %f396, %f395};
	add.s32 	%r76, %r75, %r84;
	cvt.s64.s32 	%rd33, %r76;
	add.s64 	%rd34, %rd33, %rd24;
	shl.b64 	%rd35, %rd34, 2;
	add.s64 	%rd36, %rd23, %rd35;
	st.global.v4.f32 	[%rd36], {%f394, %f393, %f392, %f391};
	add.s32 	%r77, %r76, %r84;
	cvt.s64.s32 	%rd37, %r77;
	add.s64 	%rd38, %rd37, %rd24;
	shl.b64 	%rd39, %rd38, 2;
	add.s64 	%rd40, %rd23, %rd39;
	st.global.v4.f32 	[%rd40], {%f390, %f389, %f388, %f387};
	st.global.v4.f32 	[%rd28+128], {%f386, %f385, %f384, %f383};
	st.global.v4.f32 	[%rd32+128], {%f382, %f381, %f380, %f379};
	st.global.v4.f32 	[%rd36+128], {%f378, %f377, %f376, %f375};
	st.global.v4.f32 	[%rd40+128], {%f374, %f373, %f372, %f371};
	mad.lo.s32 	%r78, %r84, 13, %r77;
	cvt.s64.s32 	%rd41, %r78;
	add.s64 	%rd42, %rd41, %rd24;
	shl.b64 	%rd43, %rd42, 2;
	add.s64 	%rd44, %rd23, %rd43;
	st.global.v4.f32 	[%rd44], {%f370, %f369, %f368, %f367};
	add.s32 	%r79, %r78, %r84;
	cvt.s64.s32 	%rd45, %r79;
	add.s64 	%rd46, %rd45, %rd24;
	shl.b64 	%rd47, %rd46, 2;
	add.s64 	%rd48, %rd23, %rd47;
	st.global.v4.f32 	[%rd48], {%f366, %f365, %f364, %f363};
	add.s32 	%r80, %r79, %r84;
	cvt.s64.s32 	%rd49, %r80;
	add.s64 	%rd50, %rd49, %rd24;
	shl.b64 	%rd51, %rd50, 2;
	add.s64 	%rd52, %rd23, %rd51;
	st.global.v4.f32 	[%rd52], {%f362, %f361, %f360, %f359};
	add.s32 	%r81, %r80, %r84;
	cvt.s64.s32 	%rd53, %r81;
	add.s64 	%rd54, %rd53, %rd24;
	shl.b64 	%rd55, %rd54, 2;
	add.s64 	%rd56, %rd23, %rd55;
	st.global.v4.f32 	[%rd56], {%f358, %f357, %f356, %f355};
	st.global.v4.f32 	[%rd44+128], {%f403, %f404, %f405, %f406};
	st.global.v4.f32 	[%rd48+128], {%f407, %f408, %f409, %f410};
	st.global.v4.f32 	[%rd52+128], {%f411, %f412, %f413, %f414};
	st.global.v4.f32 	[%rd56+128], {%f415, %f416, %f417, %f418};
	ret;

}


// ===== COMPILED SASS (sm_100) =====

	.target	sm_100

	.elftype	@"ET_EXEC"


//--------------------- .note.nv.tkinfo           --------------------------
	.section	.note.nv.tkinfo,"",@"SHT_NOTE"
	.sectionflags	@"SHF_NOTE_NV_TKINFO"
	.tkinfo
        /*0018*/ 	.word	0x00000002
        /*0030*/ 	.string	""
        /*0030*/ 	.string	"ptxas"
        /*0030*/ 	.string	"Cuda compilation tools, release 13.0, V13.0.88"
        /*0030*/ 	.string	"Build cuda_13.0.r13.0/compiler.36424714_0"
        /*0030*/ 	.string	"-arch sm_100 -m 64 "



//--------------------- .note.nv.cuinfo           --------------------------
	.section	.note.nv.cuinfo,"",@"SHT_NOTE"
	.sectionflags	@"SHF_NOTE_NV_CUINFO"
        /*0018*/ 	.short	0x0002
        /*001a*/ 	.short	0x0064
        /*001c*/ 	.short	0x0082
	.zero		2


//--------------------- .nv.info                  --------------------------
	.section	.nv.info,"",@"SHT_CUDA_INFO"
	.align	4


	//----- nvinfo : EIATTR_REGCOUNT
	.align		4
        /*0000*/ 	.byte	0x04, 0x2f
        /*0002*/ 	.short	(.L_1 - .L_0)
	.align		4
.L_0:
        /*0004*/ 	.word	index@(_Z16matmul_v1_kernelPKfS0_Pfiii)
        /*0008*/ 	.word	0x00000020


	//----- nvinfo : EIATTR_FRAME_SIZE
	.align		4
.L_1:
        /*000c*/ 	.byte	0x04, 0x11
        /*000e*/ 	.short	(.L_3 - .L_2)
	.align		4
.L_2:
        /*0010*/ 	.word	index@(_Z16matmul_v1_kernelPKfS0_Pfiii)
        /*0014*/ 	.word	0x00000000


	//----- nvinfo : EIATTR_REGCOUNT
	.align		4
.L_3:
        /*0018*/ 	.byte	0x04, 0x2f
        /*001a*/ 	.short	(.L_5 - .L_4)
	.align		4
.L_4:
        /*001c*/ 	.word	index@(_Z16matmul_v2_kernelILi32EEvPKfS1_Pfiii)
        /*0020*/ 	.word	0x0000001f


	//----- nvinfo : EIATTR_FRAME_SIZE
	.align		4
.L_5:
        /*0024*/ 	.byte	0x04, 0x11
        /*0026*/ 	.short	(.L_7 - .L_6)
	.align		4
.L_6:
        /*0028*/ 	.word	index@(_Z16matmul_v2_kernelILi32EEvPKfS1_Pfiii)
        /*002c*/ 	.word	0x00000000


	//----- nvinfo : EIATTR_REGCOUNT
	.align		4
.L_7:
        /*0030*/ 	.byte	0x04, 0x2f
        /*0032*/ 	.short	(.L_9 - .L_8)
	.align		4
.L_8:
        /*0034*/ 	.word	index@(_Z16matmul_v3_kernelILi256ELi128ELi128ELi32EEvPKfS1_Pfiii)
        /*0038*/ 	.word	0x0000003e


	//----- nvinfo : EIATTR_FRAME_SIZE
	.align		4
.L_9:
        /*003c*/ 	.byte	0x04, 0x11
        /*003e*/ 	.short	(.L_11 - .L_10)
	.align		4
.L_10:
        /*0040*/ 	.word	index@(_Z16matmul_v3_kernelILi256ELi128ELi128ELi32EEvPKfS1_Pfiii)
        /*0044*/ 	.word	0x00000100


	//----- nvinfo : EIATTR_REGCOUNT
	.align		4
.L_11:
        /*0048*/ 	.byte	0x04, 0x2f
        /*004a*/ 	.short	(.L_13 - .L_12)
	.align		4
.L_12:
        /*004c*/ 	.word	index@(_Z16matmul_v4_kernelILi256ELi128ELi128ELi32ELi8EEvPKfS1_Pfiii)
        /*0050*/ 	.word	0x0000005f


	//----- nvinfo : EIATTR_FRAME_SIZE
	.align		4
.L_13:
        /*0054*/ 	.byte	0x04, 0x11
        /*0056*/ 	.short	(.L_15 - .L_14)
	.align		4
.L_14:
        /*0058*/ 	.word	index@(_Z16matmul_v4_kernelILi256ELi128ELi128ELi32ELi8EEvPKfS1_Pfiii)
        /*005c*/ 	.word	0x00000000


	//----- nvinfo : EIATTR_REGCOUNT
	.align		4
.L_15:
        /*0060*/ 	.byte	0x04, 0x2f
        /*0062*/ 	.short	(.L_17 - .L_16)
	.align		4
.L_16:
        /*0064*/ 	.word	index@(_Z16matmul_v5_kernelILi256ELi128ELi64ELi64ELi32ELi16ELi32ELi4EEvPKfS1_Pfiii)
        /*0068*/ 	.word	0x00000040


	//----- nvinfo : EIATTR_FRAME_SIZE
	.align		4
.L_17:
        /*006c*/ 	.byte	0x04, 0x11
        /*006e*/ 	.short	(.L_19 - .L_18)
	.align		4
.L_18:
        /*0070*/ 	.word	index@(_Z16matmul_v5_kernelILi256ELi128ELi64ELi64ELi32ELi16ELi32ELi4EEvPKfS1_Pfiii)
        /*0074*/ 	.word	0x00000000


	//----- nvinfo : EIATTR_REGCOUNT
	.align		4
.L_19:
        /*0078*/ 	.byte	0x04, 0x2f
        /*007a*/ 	.short	(.L_21 - .L_20)
	.align		4
.L_20:
        /*007c*/ 	.word	index@(_Z16matmul_v6_kernelILi256ELi128ELi64ELi64ELi32ELi16ELi32ELi4ELb0EEvPKfS1_Pfiii)
        /*0080*/ 	.word	0x00000060


	//----- nvinfo : EIATTR_FRAME_SIZE
	.align		4
.L_21:
        /*0084*/ 	.byte	0x04, 0x11
        /*0086*/ 	.short	(.L_23 - .L_22)
	.align		4
.L_22:
        /*0088*/ 	.word	index@(_Z16matmul_v6_kernelILi256ELi128ELi64ELi64ELi32ELi16ELi32ELi4ELb0EEvPKfS1_Pfiii)
        /*008c*/ 	.word	0x00000000


	//----- nvinfo : EIATTR_REGCOUNT
	.align		4
.L_23:
        /*0090*/ 	.byte	0x04, 0x2f
        /*0092*/ 	.short	(.L_25 - .L_24)
	.align		4
.L_24:
        /*0094*/ 	.word	index@(_Z16matmul_v6_kernelILi256ELi128ELi128ELi16ELi64ELi16ELi32ELi4ELb1EEvPKfS1_Pfiii)
        /*0098*/ 	.word	0x00000060


	//----- nvinfo : EIATTR_FRAME_SIZE
	.align		4
.L_25:
        /*009c*/ 	.byte	0x04, 0x11
        /*009e*/ 	.short	(.L_27 - .L_26)
	.align		4
.L_26:
        /*00a0*/ 	.word	index@(_Z16matmul_v6_kernelILi256ELi128ELi128ELi16ELi64ELi16ELi32ELi4ELb1EEvPKfS1_Pfiii)
        /*00a4*/ 	.word	0x00000000


	//----- nvinfo : EIATTR_MIN_STACK_SIZE
	.align		4
.L_27:
        /*00a8*/ 	.byte	0x04, 0x12
        /*00aa*/ 	.short	(.L_29 - .L_28)
	.align		4
.L_28:
        /*00ac*/ 	.word	index@(_Z16matmul_v6_kernelILi256ELi128ELi128ELi16ELi64ELi16ELi32ELi4ELb1EEvPKfS1_Pfiii)
        /*00b0*/ 	.word	0x00000000


	//----- nvinfo : EIATTR_MIN_STACK_SIZE
	.align		4
.L_29:
        /*00b4*/ 	.byte	0x04, 0x12
        /*00b6*/ 	.short	(.L_31 - .L_30)
	.align		4
.L_30:
        /*00b8*/ 	.word	index@(_Z16matmul_v6_kernelILi256ELi128ELi64ELi64ELi32ELi16ELi32ELi4ELb0EEvPKfS1_Pfiii)
        /*00bc*/ 	.word	0x00000000


	//----- nvinfo : EIATTR_MIN_STACK_SIZE
	.align		4
.L_31:
        /*00c0*/ 	.byte	0x04, 0x12
        /*00c2*/ 	.short	(.L_33 - .L_32)
	.align		4
.L_32:
        /*00c4*/ 	.word	index@(_Z16matmul_v5_kernelILi256ELi128ELi64ELi64ELi32ELi16ELi32ELi4EEvPKfS1_Pfiii)
        /*00c8*/ 	.word	0x00000000


	//----- nvinfo : EIATTR_MIN_STACK_SIZE
	.align		4
.L_33:
        /*00cc*/ 	.byte	0x04, 0x12
        /*00ce*/ 	.short	(.L_35 - .L_34)
	.align		4
.L_34:
        /*00d0*/ 	.word	index@(_Z16matmul_v4_kernelILi256ELi128ELi128ELi32ELi8EEvPKfS1_Pfiii)
        /*00d4*/ 	.word	0x00000000


	//----- nvinfo : EIATTR_MIN_STACK_SIZE
	.align		4
.L_35:
        /*00d8*/ 	.byte	0x04, 0x12
        /*00da*/ 	.short	(.L_37 - .L_36)
	.align		4
.L_36:
        /*00dc*/ 	.word	index@(_Z16matmul_v3_kernelILi256ELi128ELi128ELi32EEvPKfS1_Pfiii)
        /*00e0*/ 	.word	0x00000100


	//----- nvinfo : EIATTR_MIN_STACK_SIZE
	.align		4
.L_37:
        /*00e4*/ 	.byte	0x04, 0x12
        /*00e6*/ 	.short	(.L_39 - .L_38)
	.align		4
.L_38:
        /*00e8*/ 	.word	index@(_Z16matmul_v2_kernelILi32EEvPKfS1_Pfiii)
        /*00ec*/ 	.word	0x00000000


	//----- nvinfo : EIATTR_MIN_STACK_SIZE
	.align		4
.L_39:
        /*00f0*/ 	.byte	0x04, 0x12
        /*00f2*/ 	.short	(.L_41 - .L_40)
	.align		4
.L_40:
        /*00f4*/ 	.word	index@(_Z16matmul_v1_kernelPKfS0_Pfiii)
        /*00f8*/ 	.word	0x00000000
.L_41:


//--------------------- .nv.compat                --------------------------
	.section	.nv.compat,"",@"SHT_CUDA_COMPAT_INFO"
	.align	4
        /*0000*/ 	.byte	0x02, 0x09, 0x00, 0x00, 0x02, 0x02, 0x01, 0x00, 0x02, 0x05, 0x05, 0x00, 0x03, 0x07, 0x01, 0x01
        /*0010*/ 	.byte	0x02, 0x03, 0x00, 0x00, 0x02, 0x06, 0x01, 0x00, 0x04, 0x0b, 0x08, 0x00, 0x09, 0x00, 0x00, 0x00
        /*0020*/ 	.byte	0x00, 0x00, 0x00, 0x00


//--------------------- .nv.info._Z16matmul_v6_kernelILi256ELi128ELi128ELi16ELi64ELi16ELi32ELi4ELb1EEvPKfS1_Pfiii --------------------------
	.section	.nv.info._Z16matmul_v6_kernelILi256ELi128ELi128ELi16ELi64ELi16ELi32ELi4ELb1EEvPKfS1_Pfiii,"",@"SHT_CUDA_INFO"
	.sectionflags	@""
	.align	4


	//----- nvinfo : EIATTR_CUDA_API_VERSION
	.align		4
        /*0000*/ 	.byte	0x04, 0x37
        /*0002*/ 	.short	(.L_43 - .L_42)
.L_42:
        /*0004*/ 	.word	0x00000082


	//----- nvinfo : EIATTR_KPARAM_INFO
	.align		4
.L_43:
        /*0008*/ 	.byte	0x04, 0x17
        /*000a*/ 	.short	(.L_45 - .L_44)
.L_44:
        /*000c*/ 	.word	0x00000000
        /*0010*/ 	.short	0x0005
        /*0012*/ 	.short	0x0020
        /*0014*/ 	.byte	0x00, 0xf0, 0x11, 0x00


	//----- nvinfo : EIATTR_KPARAM_INFO
	.align		4
.L_45:
        /*0018*/ 	.byte	0x04, 0x17
        /*001a*/ 	.short	(.L_47 - .L_46)
.L_46:
        /*001c*/ 	.word	0x00000000
        /*0020*/ 	.short	0x0004
        /*0022*/ 	.short	0x001c
        /*0024*/ 	.byte	0x00, 0xf0, 0x11, 0x00


	//----- nvinfo : EIATTR_KPARAM_INFO
	.align		4
.L_47:
        /*0028*/ 	.byte	0x04, 0x17
        /*002a*/ 	.short	(.L_49 - .L_48)
.L_48:
        /*002c*/ 	.word	0x00000000
        /*0030*/ 	.short	0x0003
        /*0032*/ 	.short	0x0018
        /*0034*/ 	.byte	0x00, 0xf0, 0x11, 0x00


	//----- nvinfo : EIATTR_KPARAM_INFO
	.align		4
.L_49:
        /*0038*/ 	.byte	0x04, 0x17
        /*003a*/ 	.short	(.L_51 - .L_50)
.L_50:
        /*003c*/ 	.word	0x00000000
        /*0040*/ 	.short	0x0002
        /*0042*/ 	.short	0x0010
        /*0044*/ 	.byte	0x00, 0xf5, 0x21, 0x00


	//----- nvinfo : EIATTR_KPARAM_INFO
	.align		4
.L_51:
        /*0048*/ 	.byte	0x04, 0x17
        /*004a*/ 	.short	(.L_53 - .L_52)
.L_52:
        /*004c*/ 	.word	0x00000000
        /*0050*/ 	.short	0x0001
        /*0052*/ 	.short	0x0008
        /*0054*/ 	.byte	0x00, 0xf5, 0x21, 0x00


	//----- nvinfo : EIATTR_KPARAM_INFO
	.align		4
.L_53:
        /*0058*/ 	.byte	0x04, 0x17
        /*005a*/ 	.short	(.L_55 - .L_54)
.L_54:
        /*005c*/ 	.word	0x00000000
        /*0060*/ 	.short	0x0000
        /*0062*/ 	.short	0x0000
        /*0064*/ 	.byte	0x00, 0xf5, 0x21, 0x00


	//----- nvinfo : EIATTR_SPARSE_MMA_MASK
	.align		4
.L_55:
        /*0068*/ 	.byte	0x03, 0x50
        /*006a*/ 	.short	0x0000


	//----- nvinfo : EIATTR_MAXREG_COUNT
	.align		4
        /*006c*/ 	.byte	0x03, 0x1b
        /*006e*/ 	.short	0x00ff


	//----- nvinfo : EIATTR_NUM_BARRIERS
	.align		4
        /*0070*/ 	.byte	0x02, 0x4c
        /*0072*/ 	.byte	0x01
	.zero		1


	//----- nvinfo : EIATTR_MERCURY_ISA_VERSION
	.align		4
        /*0074*/ 	.byte	0x03, 0x5f
        /*0076*/ 	.short	0x0101


	//----- nvinfo : EIATTR_VRC_CTA_INIT_COUNT
	.align		4
        /*0078*/ 	.byte	0x02, 0x4a
	.zero		1
	.zero		1


	//----- nvinfo : EIATTR_EXIT_INSTR_OFFSETS
	.align		4
        /*007c*/ 	.byte	0x04, 0x1c
        /*007e*/ 	.short	(.L_57 - .L_56)


	//   ....[0]....
.L_56:
        /*0080*/ 	.word	0x000011d0


	//----- nvinfo : EIATTR_CBANK_PARAM_SIZE
	.align		4
.L_57:
        /*0084*/ 	.byte	0x03, 0x19
        /*0086*/ 	.short	0x0024


	//----- nvinfo : EIATTR_PARAM_CBANK
	.align		4
        /*0088*/ 	.byte	0x04, 0x0a
        /*008a*/ 	.short	(.L_59 - .L_58)
	.align		4
.L_58:
        /*008c*/ 	.word	index@(.nv.constant0._Z16matmul_v6_kernelILi256ELi128ELi128ELi16ELi64ELi16ELi32ELi4ELb1EEvPKfS1_Pfiii)
        /*0090*/ 	.short	0x0380
        /*0092*/ 	.short	0x0024


	//----- nvinfo : EIATTR_SW_WAR
	.align		4
.L_59:
        /*0094*/ 	.byte	0x04, 0x36
        /*0096*/ 	.short	(.L_61 - .L_60)
.L_60:
        /*0098*/ 	.word	0x00000008
.L_61:


//--------------------- .nv.info._Z16matmul_v6_kernelILi256ELi128ELi64ELi64ELi32ELi16ELi32ELi4ELb0EEvPKfS1_Pfiii --------------------------
	.section	.nv.info._Z16matmul_v6_kernelILi256ELi128ELi64ELi64ELi32ELi16ELi32ELi4ELb0EEvPKfS1_Pfiii,"",@"SHT_CUDA_INFO"
	.sectionflags	@""
	.align	4


	//----- nvinfo : EIATTR_CUDA_API_VERSION
	.align		4
        /*0000*/ 	.byte	0x04, 0x37
        /*0002*/ 	.short	(.L_63 - .L_62)
.L_62:
        /*0004*/ 	.word	0x00000082


	//----- nvinfo : EIATTR_KPARAM_INFO
	.align		4
.L_63:
        /*0008*/ 	.byte	0x04, 0x17
        /*000a*/ 	.short	(.L_65 - .L_64)
.L_64:
        /*000c*/ 	.word	0x00000000
        /*0010*/ 	.short	0x0005
        /*0012*/ 	.short	0x0020
        /*0014*/ 	.byte	0x00, 0xf0, 0x11, 0x00


	//----- nvinfo : EIATTR_KPARAM_INFO
	.align		4
.L_65:
        /*0018*/ 	.byte	0x04, 0x17
        /*001a*/ 	.short	(.L_67 - .L_66)
.L_66:
        /*001c*/ 	.word	0x00000000
        /*0020*/ 	.short	0x0004
        /*0022*/ 	.short	0x001c
        /*0024*/ 	.byte	0x00, 0xf0, 0x11, 0x00


	//----- nvinfo : EIATTR_KPARAM_INFO
	.align		4
.L_67:
        /*0028*/ 	.byte	0x04, 0x17
        /*002a*/ 	.short	(.L_69 - .L_68)
.L_68:
        /*002c*/ 	.word	0x00000000
        /*0030*/ 	.short	0x0003
        /*0032*/ 	.short	0x0018
        /*0034*/ 	.byte	0x00, 0xf0, 0x11, 0x00


	//----- nvinfo : EIATTR_KPARAM_INFO
	.align		4
.L_69:
        /*0038*/ 	.byte	0x04, 0x17
        /*003a*/ 	.short	(.L_71 - .L_70)
.L_70:
        /*003c*/ 	.word	0x00000000
        /*0040*/ 	.short	0x0002
        /*0042*/ 	.short	0x0010
        /*0044*/ 	.byte	0x00, 0xf5, 0x21, 0x00


	//----- nvinfo : EIATTR_KPARAM_INFO
	.align		4
.L_71:
        /*0048*/ 	.byte	0x04, 0x17
        /*004a*/ 	.short	(.L_73 - .L_72)
.L_72:
        /*004c*/ 	.word	0x00000000
        /*0050*/ 	.short	0x0001
        /*0052*/ 	.short	0x0008
        /*0054*/ 	.byte	0x00, 0xf5, 0x21, 0x00


	//----- nvinfo : EIATTR_KPARAM_INFO
	.align		4
.L_73:
        /*0058*/ 	.byte	0x04, 0x17
        /*005a*/ 	.short	(.L_75 - .L_74)
.L_74:
        /*005c*/ 	.word	0x00000000
        /*0060*/ 	.short	0x0000
        /*0062*/ 	.short	0x0000
        /*0064*/ 	.byte	0x00, 0xf5, 0x21, 0x00


	//----- nvinfo : EIATTR_SPARSE_MMA_MASK
	.align		4
.L_75:
        /*0068*/ 	.byte	0x03, 0x50
        /*006a*/ 	.short	0x0000


	//----- nvinfo : EIATTR_MAXREG_COUNT
	.align		4
        /*006c*/ 	.byte	0x03, 0x1b
        /*006e*/ 	.short	0x00ff


	//----- nvinfo : EIATTR_NUM_BARRIERS
	.align		4
        /*0070*/ 	.byte	0x02, 0x4c
        /*0072*/ 	.byte	0x01
	.zero		1


	//----- nvinfo : EIATTR_MERCURY_ISA_VERSION
	.align		4
        /*0074*/ 	.byte	0x03, 0x5f
        /*0076*/ 	.short	0x0101


	//----- nvinfo : EIATTR_VRC_CTA_INIT_COUNT
	.align		4
        /*0078*/ 	.byte	0x02, 0x4a
	.zero		1
	.zero		1


	//----- nvinfo : EIATTR_EXIT_INSTR_OFFSETS
	.align		4
        /*007c*/ 	.byte	0x04, 0x1c
        /*007e*/ 	.short	(.L_77 - .L_76)


	//   ....[0]....
.L_76:
        /*0080*/ 	.word	0x000018b0


	//----- nvinfo : EIATTR_CBANK_PARAM_SIZE
	.align		4
.L_77:
        /*0084*/ 	.byte	0x03, 0x19
        /*0086*/ 	.short	0x0024


	//----- nvinfo : EIATTR_PARAM_CBANK
	.align		4
        /*0088*/ 	.byte	0x04, 0x0a
        /*008a*/ 	.short	(.L_79 - .L_78)
	.align		4
.L_78:
        /*008c*/ 	.word	index@(.nv.constant0._Z16matmul_v6_kernelILi256ELi128ELi64ELi64ELi32ELi16ELi32ELi4ELb0EEvPKfS1_Pfiii)
        /*0090*/ 	.short	0x0380
        /*0092*/ 	.short	0x0024


	//----- nvinfo : EIATTR_SW_WAR
	.align		4
.L_79:
        /*0094*/ 	.byte	0x04, 0x36
        /*0096*/ 	.short	(.L_81 - .L_80)
.L_80:
        /*0098*/ 	.word	0x00000008
.L_81:


//--------------------- .nv.info._Z16matmul_v5_kernelILi256ELi128ELi64ELi64ELi32ELi16ELi32ELi4EEvPKfS1_Pfiii --------------------------
	.section	.nv.info._Z16matmul_v5_kernelILi256ELi128ELi64ELi64ELi32ELi16ELi32ELi4EEvPKfS1_Pfiii,"",@"SHT_CUDA_INFO"
	.sectionflags	@""
	.align	4


	//----- nvinfo : EIATTR_CUDA_API_VERSION
	.align		4
        /*0000*/ 	.byte	0x04, 0x37
        /*0002*/ 	.short	(.L_83 - .L_82)
.L_82:
        /*0004*/ 	.word	0x00000082


	//----- nvinfo : EIATTR_KPARAM_INFO
	.align		4
.L_83:
        /*0008*/ 	.byte	0x04, 0x17
        /*000a*/ 	.short	(.L_85 - .L_84)
.L_84:
        /*000c*/ 	.word	0x00000000
        /*0010*/ 	.short	0x0005
        /*0012*/ 	.short	0x0020
        /*0014*/ 	.byte	0x00, 0xf0, 0x11, 0x00


	//----- nvinfo : EIATTR_KPARAM_INFO
	.align		4
.L_85:
        /*0018*/ 	.byte	0x04, 0x17
        /*001a*/ 	.short	(.L_87 - .L_86)
.L_86:
        /*001c*/ 	.word	0x00000000
        /*0020*/ 	.short	0x0004
        /*0022*/ 	.short	0x001c
        /*0024*/ 	.byte	0x00, 0xf0, 0x11, 0x00


	//----- nvinfo : EIATTR_KPARAM_INFO
	.align		4
.L_87:
        /*0028*/ 	.byte	0x04, 0x17
        /*002a*/ 	.short	(.L_89 - .L_88)
.L_88:
        /*002c*/ 	.word	0x00000000
        /*0030*/ 	.short	0x0003
        /*0032*/ 	.short	0x0018
        /*0034*/ 	.byte	0x00, 0xf0, 0x11, 0x00


	//----- nvinfo : EIATTR_KPARAM_INFO
	.align		4
.L_89:
        /*0038*/ 	.byte	0x04, 0x17
        /*003a*/ 	.short	(.L_91 - .L_90)
.L_90:
        /*003c*/ 	.word	0x00000000
        /*0040*/ 	.short	0x0002
        /*0042*/ 	.short	0x0010
        /*0044*/ 	.byte	0x00, 0xf5, 0x21, 0x00


	//----- nvinfo : EIATTR_KPARAM_INFO
	.align		4
.L_91:
        /*0048*/ 	.byte	0x04, 0x17
        /*004a*/ 	.short	(.L_93 - .L_92)
.L_92:
        /*004c*/ 	.word	0x00000000
        /*0050*/ 	.short	0x0001
        /*0052*/ 	.short	0x0008
        /*0054*/ 	.byte	0x00, 0xf5, 0x21, 0x00


	//----- nvinfo : EIATTR_KPARAM_INFO
	.align		4
.L_93:
        /*0058*/ 	.byte	0x04, 0x17
        /*005a*/ 	.short	(.L_95 - .L_94)
.L_94:
        /*005c*/ 	.word	0x00000000
        /*0060*/ 	.short	0x0000
        /*0062*/ 	.short	0x0000
        /*0064*/ 	.byte	0x00, 0xf5, 0x21, 0x00


	//----- nvinfo : EIATTR_SPARSE_MMA_MASK
	.align		4
.L_95:
        /*0068*/ 	.byte	0x03, 0x50
        /*006a*/ 	.short	0x0000


	//----- nvinfo : EIATTR_MAXREG_COUNT
	.align		4
        /*006c*/ 	.byte	0x03, 0x1b
        /*006e*/ 	.short	0x00ff


	//----- nvinfo : EIATTR_NUM_BARRIERS
	.align		4
        /*0070*/ 	.byte	0x02, 0x4c
        /*0072*/ 	.byte	0x01
	.zero		1


	//----- nvinfo : EIATTR_MERCURY_ISA_VERSION
	.align		4
        /*0074*/ 	.byte	0x03, 0x5f
        /*0076*/ 	.short	0x0101


	//----- nvinfo : EIATTR_VRC_CTA_INIT_COUNT
	.align		4
        /*0078*/ 	.byte	0x02, 0x4a
	.zero		1
	.zero		1


	//----- nvinfo : EIATTR_EXIT_INSTR_OFFSETS
	.align		4
        /*007c*/ 	.byte	0x04, 0x1c
        /*007e*/ 	.short	(.L_97 - .L_96)


	//   ....[0]....
.L_96:
        /*0080*/ 	.word	0x00002c30


	//   ....[1]....
        /*0084*/ 	.word	0x00002c50


	//----- nvinfo : EIATTR_CRS_STACK_SIZE
	.align		4
.L_97:
        /*0088*/ 	.byte	0x04, 0x1e
        /*008a*/ 	.short	(.L_99 - .L_98)
.L_98:
        /*008c*/ 	.word	0x00000000


	//----- nvinfo : EIATTR_CBANK_PARAM_SIZE
	.align		4
.L_99:
        /*0090*/ 	.byte	0x03, 0x19
        /*0092*/ 	.short	0x0024


	//----- nvinfo : EIATTR_PARAM_CBANK
	.align		4
        /*0094*/ 	.byte	0x04, 0x0a
        /*0096*/ 	.short	(.L_101 - .L_100)
	.align		4
.L_100:
        /*0098*/ 	.word	index@(.nv.constant0._Z16matmul_v5_kernelILi256ELi128ELi64ELi64ELi32ELi16ELi32ELi4EEvPKfS1_Pfiii)
        /*009c*/ 	.short	0x0380
        /*009e*/ 	.short	0x0024


	//----- nvinfo : EIATTR_SW_WAR
	.align		4
.L_101:
        /*00a0*/ 	.byte	0x04, 0x36
        /*00a2*/ 	.short	(.L_103 - .L_102)
.L_102:
        /*00a4*/ 	.word	0x00000008
.L_103:


//--------------------- .nv.info._Z16matmul_v4_kernelILi256ELi128ELi128ELi32ELi8EEvPKfS1_Pfiii --------------------------
	.section	.nv.info._Z16matmul_v4_kernelILi256ELi128ELi128ELi32ELi8EEvPKfS1_Pfiii,"",@"SHT_CUDA_INFO"
	.sectionflags	@""
	.align	4


	//----- nvinfo : EIATTR_CUDA_API_VERSION
	.align		4
        /*0000*/ 	.byte	0x04, 0x37
        /*0002*/ 	.short	(.L_105 - .L_104)
.L_104:
        /*0004*/ 	.word	0x00000082


	//----- nvinfo : EIATTR_KPARAM_INFO
	.align		4
.L_105:
        /*0008*/ 	.byte	0x04, 0x17
        /*000a*/ 	.short	(.L_107 - .L_106)
.L_106:
        /*000c*/ 	.word	0x00000000
        /*0010*/ 	.short	0x0005
        /*0012*/ 	.short	0x0020
        /*0014*/ 	.byte	0x00, 0xf0, 0x11, 0x00


	//----- nvinfo : EIATTR_KPARAM_INFO
	.align		4
.L_107:
        /*0018*/ 	.byte	0x04, 0x17
        /*001a*/ 	.short	(.L_109 - .L_108)
.L_108:
        /*001c*/ 	.word	0x00000000
        /*0020*/ 	.short	0x0004
        /*0022*/ 	.short	0x001c
        /*0024*/ 	.byte	0x00, 0xf0, 0x11, 0x00


	//----- nvinfo : EIATTR_KPARAM_INFO
	.align		4
.L_109:
        /*0028*/ 	.byte	0x04, 0x17
        /*002a*/ 	.short	(.L_111 - .L_110)
.L_110:
        /*002c*/ 	.word	0x00000000
        /*0030*/ 	.short	0x0003
        /*0032*/ 	.short	0x0018
        /*0034*/ 	.byte	0x00, 0xf0, 0x11, 0x00


	//----- nvinfo : EIATTR_KPARAM_INFO
	.align		4
.L_111:
        /*0038*/ 	.byte	0x04, 0x17
        /*003a*/ 	.short	(.L_113 - .L_112)
.L_112:
        /*003c*/ 	.word	0x00000000
        /*0040*/ 	.short	0x0002
        /*0042*/ 	.short	0x0010
        /*0044*/ 	.byte	0x00, 0xf5, 0x21, 0x00


	//----- nvinfo : EIATTR_KPARAM_INFO
	.align		4
.L_113:
        /*0048*/ 	.byte	0x04, 0x17
        /*004a*/ 	.short	(.L_115 - .L_114)
.L_114:
        /*004c*/ 	.word	0x00000000
        /*0050*/ 	.short	0x0001
        /*0052*/ 	.short	0x0008
        /*0054*/ 	.byte	0x00, 0xf5, 0x21, 0x00


	//----- nvinfo : EIATTR_KPARAM_INFO
	.align		4
.L_115:
        /*0058*/ 	.byte	0x04, 0x17
        /*005a*/ 	.short	(.L_117 - .L_116)
.L_116:
        /*005c*/ 	.word	0x00000000
        /*0060*/ 	.short	0x0000
        /*0062*/ 	.short	0x0000
        /*0064*/ 	.byte	0x00, 0xf5, 0x21, 0x00


	//----- nvinfo : EIATTR_SPARSE_MMA_MASK
	.align		4
.L_117:
        /*0068*/ 	.byte	0x03, 0x50
        /*006a*/ 	.short	0x0000


	//----- nvinfo : EIATTR_MAXREG_COUNT
	.align		4
        /*006c*/ 	.byte	0x03, 0x1b
        /*006e*/ 	.short	0x00ff


	//----- nvinfo : EIATTR_NUM_BARRIERS
	.align		4
        /*0070*/ 	.byte	0x02, 0x4c
        /*0072*/ 	.byte	0x01
	.zero		1


	//----- nvinfo : EIATTR_MERCURY_ISA_VERSION
	.align		4
        /*0074*/ 	.byte	0x03, 0x5f
        /*0076*/ 	.short	0x0101


	//----- nvinfo : EIATTR_VRC_CTA_INIT_COUNT
	.align		4
        /*0078*/ 	.byte	0x02, 0x4a
	.zero		1
	.zero		1


	//----- nvinfo : EIATTR_EXIT_INSTR_OFFSETS
	.align		4
        /*007c*/ 	.byte	0x04, 0x1c
        /*007e*/ 	.short	(.L_119 - .L_118)


	//   ....[0]....
.L_118:
        /*0080*/ 	.word	0x00002690


	//   ....[1]....
        /*0084*/ 	.word	0x000026b0


	//----- nvinfo : EIATTR_CRS_STACK_SIZE
	.align		4
.L_119:
        /*0088*/ 	.byte	0x04, 0x1e
        /*008a*/ 	.short	(.L_121 - .L_120)
.L_120:
        /*008c*/ 	.word	0x00000000


	//----- nvinfo : EIATTR_CBANK_PARAM_SIZE
	.align		4
.L_121:
        /*0090*/ 	.byte	0x03, 0x19
        /*0092*/ 	.short	0x0024


	//----- nvinfo : EIATTR_PARAM_CBANK
	.align		4
        /*0094*/ 	.byte	0x04, 0x0a
        /*0096*/ 	.short	(.L_123 - .L_122)
	.align		4
.L_122:
        /*0098*/ 	.word	index@(.nv.constant0._Z16matmul_v4_kernelILi256ELi128ELi128ELi32ELi8EEvPKfS1_Pfiii)
        /*009c*/ 	.short	0x0380
        /*009e*/ 	.short	0x0024


	//----- nvinfo : EIATTR_SW_WAR
	.align		4
.L_123:
        /*00a0*/ 	.byte	0x04, 0x36
        /*00a2*/ 	.short	(.L_125 - .L_124)
.L_124:
        /*00a4*/ 	.word	0x00000008
.L_125:


//--------------------- .nv.info._Z16matmul_v3_kernelILi256ELi128ELi128ELi32EEvPKfS1_Pfiii --------------------------
	.section	.nv.info._Z16matmul_v3_kernelILi256ELi128ELi128ELi32EEvPKfS1_Pfiii,"",@"SHT_CUDA_INFO"
	.sectionflags	@""
	.align	4


	//----- nvinfo : EIATTR_CUDA_API_VERSION
	.align		4
        /*0000*/ 	.byte	0x04, 0x37
        /*0002*/ 	.short	(.L_127 - .L_126)
.L_126:
        /*0004*/ 	.word	0x00000082


	//----- nvinfo : EIATTR_KPARAM_INFO
	.align		4
.L_127:
        /*0008*/ 	.byte	0x04, 0x17
        /*000a*/ 	.short	(.L_129 - .L_128)
.L_128:
        /*000c*/ 	.word	0x00000000
        /*0010*/ 	.short	0x0005
        /*0012*/ 	.short	0x0020
        /*0014*/ 	.byte	0x00, 0xf0, 0x11, 0x00


	//----- nvinfo : EIATTR_KPARAM_INFO
	.align		4
.L_129:
        /*0018*/ 	.byte	0x04, 0x17
        /*001a*/ 	.short	(.L_131 - .L_130)
.L_130:
        /*001c*/ 	.word	0x00000000
        /*0020*/ 	.short	0x0004
        /*0022*/ 	.short	0x001c
        /*0024*/ 	.byte	0x00, 0xf0, 0x11, 0x00


	//----- nvinfo : EIATTR_KPARAM_INFO
	.align		4
.L_131:
        /*0028*/ 	.byte	0x04, 0x17
        /*002a*/ 	.short	(.L_133 - .L_132)
.L_132:
        /*002c*/ 	.word	0x00000000
        /*0030*/ 	.short	0x0003
        /*0032*/ 	.short	0x0018
        /*0034*/ 	.byte	0x00, 0xf0, 0x11, 0x00


	//----- nvinfo : EIATTR_KPARAM_INFO
	.align		4
.L_133:
        /*0038*/ 	.byte	0x04, 0x17
        /*003a*/ 	.short	(.L_135 - .L_134)
.L_134:
        /*003c*/ 	.word	0x00000000
        /*0040*/ 	.short	0x0002
        /*0042*/ 	.short	0x0010
        /*0044*/ 	.byte	0x00, 0xf5, 0x21, 0x00


	//----- nvinfo : EIATTR_KPARAM_INFO
	.align		4
.L_135:
        /*0048*/ 	.byte	0x04, 0x17
        /*004a*/ 	.short	(.L_137 - .L_136)
.L_136:
        /*004c*/ 	.word	0x00000000
        /*0050*/ 	.short	0x0001
        /*0052*/ 	.short	0x0008
        /*0054*/ 	.byte	0x00, 0xf5, 0x21, 0x00


	//----- nvinfo : EIATTR_KPARAM_INFO
	.align		4
.L_137:
        /*0058*/ 	.byte	0x04, 0x17
        /*005a*/ 	.short	(.L_139 - .L_138)
.L_138:
        /*005c*/ 	.word	0x00000000
        /*0060*/ 	.short	0x0000
        /*0062*/ 	.short	0x0000
        /*0064*/ 	.byte	0x00, 0xf5, 0x21, 0x00


	//----- nvinfo : EIATTR_SPARSE_MMA_MASK
	.align		4
.L_139:
        /*0068*/ 	.byte	0x03, 0x50
        /*006a*/ 	.short	0x0000


	//----- nvinfo : EIATTR_MAXREG_COUNT
	.align		4
        /*006c*/ 	.byte	0x03, 0x1b
        /*006e*/ 	.short	0x00ff


	//----- nvinfo : EIATTR_NUM_BARRIERS
	.align		4
        /*0070*/ 	.byte	0x02, 0x4c
        /*0072*/ 	.byte	0x01
	.zero		1


	//----- nvinfo : EIATTR_MERCURY_ISA_VERSION
	.align		4
        /*0074*/ 	.byte	0x03, 0x5f
        /*0076*/ 	.short	0x0101


	//----- nvinfo : EIATTR_VRC_CTA_INIT_COUNT
	.align		4
        /*0078*/ 	.byte	0x02, 0x4a
	.zero		1
	.zero		1


	//----- nvinfo : EIATTR_EXIT_INSTR_OFFSETS
	.align		4
        /*007c*/ 	.byte	0x04, 0x1c
        /*007e*/ 	.short	(.L_141 - .L_140)


	//   ....[0]....
.L_140:
        /*0080*/ 	.word	0x00002030


	//----- nvinfo : EIATTR_CRS_STACK_SIZE
	.align		4
.L_141:
        /*0084*/ 	.byte	0x04, 0x1e
        /*0086*/ 	.short	(.L_143 - .L_142)
.L_142:
        /*0088*/ 	.word	0x00000000


	//----- nvinfo : EIATTR_CBANK_PARAM_SIZE
	.align		4
.L_143:
        /*008c*/ 	.byte	0x03, 0x19
        /*008e*/ 	.short	0x0024


	//----- nvinfo : EIATTR_PARAM_CBANK
	.align		4
        /*0090*/ 	.byte	0x04, 0x0a
        /*0092*/ 	.short	(.L_145 - .L_144)
	.align		4
.L_144:
        /*0094*/ 	.word	index@(.nv.constant0._Z16matmul_v3_kernelILi256ELi128ELi128ELi32EEvPKfS1_Pfiii)
        /*0098*/ 	.short	0x0380
        /*009a*/ 	.short	0x0024


	//----- nvinfo : EIATTR_SW_WAR
	.align		4
.L_145:
        /*009c*/ 	.byte	0x04, 0x36
        /*009e*/ 	.short	(.L_147 - .L_146)
.L_146:
        /*00a0*/ 	.word	0x00000008
.L_147:


//--------------------- .nv.info._Z16matmul_v2_kernelILi32EEvPKfS1_Pfiii --------------------------
	.section	.nv.info._Z16matmul_v2_kernelILi32EEvPKfS1_Pfiii,"",@"SHT_CUDA_INFO"
	.sectionflags	@""
	.align	4


	//----- nvinfo : EIATTR_CUDA_API_VERSION
	.align		4
        /*0000*/ 	.byte	0x04, 0x37
        /*0002*/ 	.short	(.L_149 - .L_148)
.L_148:
        /*0004*/ 	.word	0x00000082


	//----- nvinfo : EIATTR_KPARAM_INFO
	.align		4
.L_149:
        /*0008*/ 	.byte	0x04, 0x17
        /*000a*/ 	.short	(.L_151 - .L_150)
.L_150:
        /*000c*/ 	.word	0x00000000
        /*0010*/ 	.short	0x0005
        /*0012*/ 	.short	0x0020
        /*0014*/ 	.byte	0x00, 0xf0, 0x11, 0x00


	//----- nvinfo : EIATTR_KPARAM_INFO
	.align		4
.L_151:
        /*0018*/ 	.byte	0x04, 0x17
        /*001a*/ 	.short	(.L_153 - .L_152)
.L_152:
        /*001c*/ 	.word	0x00000000
        /*0020*/ 	.short	0x0004
        /*0022*/ 	.short	0x001c
        /*0024*/ 	.byte	0x00, 0xf0, 0x11, 0x00


	//----- nvinfo : EIATTR_KPARAM_INFO
	.align		4
.L_153:
        /*0028*/ 	.byte	0x04, 0x17
        /*002a*/ 	.short	(.L_155 - .L_154)
.L_154:
        /*002c*/ 	.word	0x00000000
        /*0030*/ 	.short	0x0003
        /*0032*/ 	.short	0x0018
        /*0034*/ 	.byte	0x00, 0xf0, 0x11, 0x00


	//----- nvinfo : EIATTR_KPARAM_INFO
	.align		4
.L_155:
        /*0038*/ 	.byte	0x04, 0x17
        /*003a*/ 	.short	(.L_157 - .L_156)
.L_156:
        /*003c*/ 	.word	0x00000000
        /*0040*/ 	.short	0x0002
        /*0042*/ 	.short	0x0010
        /*0044*/ 	.byte	0x00, 0xf5, 0x21, 0x00


	//----- nvinfo : EIATTR_KPARAM_INFO
	.align		4
.L_157:
        /*0048*/ 	.byte	0x04, 0x17
        /*004a*/ 	.short	(.L_159 - .L_158)
.L_158:
        /*004c*/ 	.word	0x00000000
        /*0050*/ 	.short	0x0001
        /*0052*/ 	.short	0x0008
        /*0054*/ 	.byte	0x00, 0xf5, 0x21, 0x00


	//----- nvinfo : EIATTR_KPARAM_INFO
	.align		4
.L_159:
        /*0058*/ 	.byte	0x04, 0x17
        /*005a*/ 	.short	(.L_161 - .L_160)
.L_160:
        /*005c*/ 	.word	0x00000000
        /*0060*/ 	.short	0x0000
        /*0062*/ 	.short	0x0000
        /*0064*/ 	.byte	0x00, 0xf5, 0x21, 0x00


	//----- nvinfo : EIATTR_SPARSE_MMA_MASK
	.align		4
.L_161:
        /*0068*/ 	.byte	0x03, 0x50
        /*006a*/ 	.short	0x0000


	//----- nvinfo : EIATTR_MAXREG_COUNT
	.align		4
        /*006c*/ 	.byte	0x03, 0x1b
        /*006e*/ 	.short	0x00ff


	//----- nvinfo : EIATTR_NUM_BARRIERS
	.align		4
        /*0070*/ 	.byte	0x02, 0x4c
        /*0072*/ 	.byte	0x01
	.zero		1


	//----- nvinfo : EIATTR_MERCURY_ISA_VERSION
	.align		4
        /*0074*/ 	.byte	0x03, 0x5f
        /*0076*/ 	.short	0x0101


	//----- nvinfo : EIATTR_VRC_CTA_INIT_COUNT
	.align		4
        /*0078*/ 	.byte	0x02, 0x4a
	.zero		1
	.zero		1


	//----- nvinfo : EIATTR_EXIT_INSTR_OFFSETS
	.align		4
        /*007c*/ 	.byte	0x04, 0x1c
        /*007e*/ 	.short	(.L_163 - .L_162)


	//   ....[0]....
.L_162:
        /*0080*/ 	.word	0x00000880


	//   ....[1]....
        /*0084*/ 	.word	0x00000920


	//----- nvinfo : EIATTR_CBANK_PARAM_SIZE
	.align		4
.L_163:
        /*0088*/ 	.byte	0x03, 0x19
        /*008a*/ 	.short	0x0024


	//----- nvinfo : EIATTR_PARAM_CBANK
	.align		4
        /*008c*/ 	.byte	0x04, 0x0a
        /*008e*/ 	.short	(.L_165 - .L_164)
	.align		4
.L_164:
        /*0090*/ 	.word	index@(.nv.constant0._Z16matmul_v2_kernelILi32EEvPKfS1_Pfiii)
        /*0094*/ 	.short	0x0380
        /*0096*/ 	.short	0x0024


	//----- nvinfo : EIATTR_SW_WAR
	.align		4
.L_165:
        /*0098*/ 	.byte	0x04, 0x36
        /*009a*/ 	.short	(.L_167 - .L_166)
.L_166:
        /*009c*/ 	.word	0x00000008
.L_167:


//--------------------- .nv.info._Z16matmul_v1_kernelPKfS0_Pfiii --------------------------
	.section	.nv.info._Z16matmul_v1_kernelPKfS0_Pfiii,"",@"SHT_CUDA_INFO"
	.sectionflags	@""
	.align	4


	//----- nvinfo : EIATTR_CUDA_API_VERSION
	.align		4
        /*0000*/ 	.byte	0x04, 0x37
        /*0002*/ 	.short	(.L_169 - .L_168)
.L_168:
        /*0004*/ 	.word	0x00000082


	//----- nvinfo : EIATTR_KPARAM_INFO
	.align		4
.L_169:
        /*0008*/ 	.byte	0x04, 0x17
        /*000a*/ 	.short	(.L_171 - .L_170)
.L_170:
        /*000c*/ 	.word	0x00000000
        /*0010*/ 	.short	0x0005
        /*0012*/ 	.short	0x0020
        /*0014*/ 	.byte	0x00, 0xf0, 0x11, 0x00


	//----- nvinfo : EIATTR_KPARAM_INFO
	.align		4
.L_171:
        /*0018*/ 	.byte	0x04, 0x17
        /*001a*/ 	.short	(.L_173 - .L_172)
.L_172:
        /*001c*/ 	.word	0x00000000
        /*0020*/ 	.short	0x0004
        /*0022*/ 	.short	0x001c
        /*0024*/ 	.byte	0x00, 0xf0, 0x11, 0x00


	//----- nvinfo : EIATTR_KPARAM_INFO
	.align		4
.L_173:
        /*0028*/ 	.byte	0x04, 0x17
        /*002a*/ 	.short	(.L_175 - .L_174)
.L_174:
        /*002c*/ 	.word	0x00000000
        /*0030*/ 	.short	0x0003
        /*0032*/ 	.short	0x0018
        /*0034*/ 	.byte	0x00, 0xf0, 0x11, 0x00


	//----- nvinfo : EIATTR_KPARAM_INFO
	.align		4
.L_175:
        /*0038*/ 	.byte	0x04, 0x17
        /*003a*/ 	.short	(.L_177 - .L_176)
.L_176:
        /*003c*/ 	.word	0x00000000
        /*0040*/ 	.short	0x0002
        /*0042*/ 	.short	0x0010
        /*0044*/ 	.byte	0x00, 0xf5, 0x21, 0x00


	//----- nvinfo : EIATTR_KPARAM_INFO
	.align		4
.L_177:
        /*0048*/ 	.byte	0x04, 0x17
        /*004a*/ 	.short	(.L_179 - .L_178)
.L_178:
        /*004c*/ 	.word	0x00000000
        /*0050*/ 	.short	0x0001
        /*0052*/ 	.short	0x0008
        /*0054*/ 	.byte	0x00, 0xf5, 0x21, 0x00


	//----- nvinfo : EIATTR_KPARAM_INFO
	.align		4
.L_179:
        /*0058*/ 	.byte	0x04, 0x17
        /*005a*/ 	.short	(.L_181 - .L_180)
.L_180:
        /*005c*/ 	.word	0x00000000
        /*0060*/ 	.short	0x0000
        /*0062*/ 	.short	0x0000
        /*0064*/ 	.byte	0x00, 0xf5, 0x21, 0x00


	//----- nvinfo : EIATTR_SPARSE_MMA_MASK
	.align		4
.L_181:
        /*0068*/ 	.byte	0x03, 0x50
        /*006a*/ 	.short	0x0000


	//----- nvinfo : EIATTR_MAXREG_COUNT
	.align		4
        /*006c*/ 	.byte	0x03, 0x1b
        /*006e*/ 	.short	0x00ff


	//----- nvinfo : EIATTR_MERCURY_ISA_VERSION
	.align		4
        /*0070*/ 	.byte	0x03, 0x5f
        /*0072*/ 	.short	0x0101


	//----- nvinfo : EIATTR_VRC_CTA_INIT_COUNT
	.align		4
        /*0074*/ 	.byte	0x02, 0x4a
	.zero		1
	.zero		1


	//----- nvinfo : EIATTR_EXIT_INSTR_OFFSETS
	.align		4
        /*0078*/ 	.byte	0x04, 0x1c
        /*007a*/ 	.short	(.L_183 - .L_182)


	//   ....[0]....
.L_182:
        /*007c*/ 	.word	0x000000c0


	//   ....[1]....
        /*0080*/ 	.word	0x000008e0


	//----- nvinfo : EIATTR_CBANK_PARAM_SIZE
	.align		4
.L_183:
        /*0084*/ 	.byte	0x03, 0x19
        /*0086*/ 	.short	0x0024


	//----- nvinfo : EIATTR_PARAM_CBANK
	.align		4
        /*0088*/ 	.byte	0x04, 0x0a
        /*008a*/ 	.short	(.L_185 - .L_184)
	.align		4
.L_184:
        /*008c*/ 	.word	index@(.nv.constant0._Z16matmul_v1_kernelPKfS0_Pfiii)
        /*0090*/ 	.short	0x0380
        /*0092*/ 	.short	0x0024


	//----- nvinfo : EIATTR_SW_WAR
	.align		4
.L_185:
        /*0094*/ 	.byte	0x04, 0x36
        /*0096*/ 	.short	(.L_187 - .L_186)
.L_186:
        /*0098*/ 	.word	0x00000008
.L_187:


//--------------------- .nv.callgraph             --------------------------
	.section	.nv.callgraph,"",@"SHT_CUDA_CALLGRAPH"
	.align	4
	.sectionentsize	8
	.align		4
        /*0000*/ 	.word	0x00000000
	.align		4
        /*0004*/ 	.word	0xffffffff
	.align		4
        /*0008*/ 	.word	0x00000000
	.align		4
        /*000c*/ 	.word	0xfffffffe
	.align		4
        /*0010*/ 	.word	0x00000000
	.align		4
        /*0014*/ 	.word	0xfffffffd
	.align		4
        /*0018*/ 	.word	0x00000000
	.align		4
        /*001c*/ 	.word	0xfffffffc


//--------------------- .text._Z16matmul_v6_kernelILi256ELi128ELi128ELi16ELi64ELi16ELi32ELi4ELb1EEvPKfS1_Pfiii --------------------------
	.section	.text._Z16matmul_v6_kernelILi256ELi128ELi128ELi16ELi64ELi16ELi32ELi4ELb1EEvPKfS1_Pfiii,"ax",@progbits
	.align	128
        .global         _Z16matmul_v6_kernelILi256ELi128ELi128ELi16ELi64ELi16ELi32ELi4ELb1EEvPKfS1_Pfiii
        .type           _Z16matmul_v6_kernelILi256ELi128ELi128ELi16ELi64ELi16ELi32ELi4ELb1EEvPKfS1_Pfiii,@function
        .size           _Z16matmul_v6_kernelILi256ELi128ELi128ELi16ELi64ELi16ELi32ELi4ELb1EEvPKfS1_Pfiii,(.L_x_67 - _Z16matmul_v6_kernelILi256ELi128ELi128ELi16ELi64ELi16ELi32ELi4ELb1EEvPKfS1_Pfiii)
        .other          _Z16matmul_v6_kernelILi256ELi128ELi128ELi16ELi64ELi16ELi32ELi4ELb1EEvPKfS1_Pfiii,@"STO_CUDA_ENTRY STV_DEFAULT"
_Z16matmul_v6_kernelILi256ELi128ELi128ELi16ELi64ELi16ELi32ELi4ELb1EEvPKfS1_Pfiii:
.text._Z16matmul_v6_kernelILi256ELi128ELi128ELi16ELi64ELi16ELi32ELi4ELb1EEvPKfS1_Pfiii:
[----:B------:R-:W-:Y:S01]  /*0000*/  LDC R1, c[0x0][0x37c] ;  /* 0x0000df00ff017b82 */ /* 0x000fe20000000800 */
[----:B------:R-:W0:Y:S01]  /*0010*/  LDCU UR4, c[0x0][0x39c] ;  /* 0x00007380ff0477ac */ /* 0x000e220008000800 */
[----:B------:R-:W1:Y:S06]  /*0020*/  S2R R7, SR_CTAID.X ;  /* 0x0000000000077919 */ /* 0x000e6c0000002500 */
[----:B------:R-:W2:Y:S01]  /*0030*/  LDC R70, c[0x0][0x3a0] ;  /* 0x0000e800ff467b82 */ /* 0x000ea20000000800 */
[----:B------:R-:W-:Y:S01]  /*0040*/  CS2R R66, SRZ ;  /* 0x0000000000427805 */ /* 0x000fe2000001ff00 */
[----:B------:R-:W3:Y:S01]  /*0050*/  LDCU.64 UR8, c[0x0][0x358] ;  /* 0x00006b00ff0877ac */ /* 0x000ee20008000a00 */
[----:B------:R-:W-:-:S02]  /*0060*/  CS2R R64, SRZ ;  /* 0x0000000000407805 */ /* 0x000fc4000001ff00 */
[----:B------:R-:W-:Y:S02]  /*0070*/  CS2R R62, SRZ ;  /* 0x00000000003e7805 */ /* 0x000fe4000001ff00 */
[----:B------:R-:W-:Y:S02]  /*0080*/  CS2R R60, SRZ ;  /* 0x00000000003c7805 */ /* 0x000fe4000001ff00 */
[----:B------:R-:W-:Y:S02]  /*0090*/  CS2R R58, SRZ ;  /* 0x00000000003a7805 */ /* 0x000fe4000001ff00 */
[----:B------:R-:W-:Y:S02]  /*00a0*/  CS2R R56, SRZ ;  /* 0x0000000000387805 */ /* 0x000fe4000001ff00 */
[----:B------:R-:W-:Y:S02]  /*00b0*/  CS2R R54, SRZ ;  /* 0x0000000000367805 */ /* 0x000fe4000001ff00 */
[----:B------:R-:W-:-:S02]  /*00c0*/  CS2R R52, SRZ ;  /* 0x0000000000347805 */ /* 0x000fc4000001ff00 */
[----:B------:R-:W-:Y:S02]  /*00d0*/  CS2R R50, SRZ ;  /* 0x0000000000327805 */ /* 0x000fe4000001ff00 */
[----:B------:R-:W-:Y:S02]  /*00e0*/  CS2R R48, SRZ ;  /* 0x0000000000307805 */ /* 0x000fe4000001ff00 */
[----:B------:R-:W-:Y:S02]  /*00f0*/  CS2R R46, SRZ ;  /* 0x00000000002e7805 */ /* 0x000fe4000001ff00 */
[----:B------:R-:W-:Y:S02]  /*0100*/  CS2R R44, SRZ ;  /* 0x00000000002c7805 */ /* 0x000fe4000001ff00 */
[----:B------:R-:W-:Y:S02]  /*0110*/  CS2R R42, SRZ ;  /* 0x00000000002a7805 */ /* 0x000fe4000001ff00 */
[----:B------:R-:W-:Y:S01]  /*0120*/  CS2R R40, SRZ ;  /* 0x0000000000287805 */ /* 0x000fe2000001ff00 */
[----:B0-----:R-:W-:Y:S01]  /*0130*/  IMAD.U32 R0, RZ, RZ, UR4 ;  /* 0x00000004ff007e24 */ /* 0x001fe2000f8e00ff */
[----:B------:R-:W-:-:S02]  /*0140*/  CS2R R38, SRZ ;  /* 0x0000000000267805 */ /* 0x000fc4000001ff00 */
[----:B------:R-:W-:Y:S02]  /*0150*/  CS2R R36, SRZ ;  /* 0x0000000000247805 */ /* 0x000fe4000001ff00 */
[----:B------:R-:W-:Y:S01]  /*0160*/  CS2R R34, SRZ ;  /* 0x0000000000227805 */ /* 0x000fe2000001ff00 */
[----:B------:R-:W-:Y:S01]  /*0170*/  VIADD R2, R0, 0x7f ;  /* 0x0000007f00027836 */ /* 0x000fe20000000000 */
[----:B------:R-:W-:Y:S02]  /*0180*/  CS2R R32, SRZ ;  /* 0x0000000000207805 */ /* 0x000fe4000001ff00 */
[----:B------:R-:W-:Y:S02]  /*0190*/  CS2R R30, SRZ ;  /* 0x00000000001e7805 */ /* 0x000fe4000001ff00 */
[----:B------:R-:W-:Y:S02]  /*01a0*/  CS2R R28, SRZ ;  /* 0x00000000001c7805 */ /* 0x000fe4000001ff00 */
[----:B------:R-:W-:-:S02]  /*01b0*/  CS2R R26, SRZ ;  /* 0x00000000001a7805 */ /* 0x000fc4000001ff00 */
[----:B------:R-:W-:Y:S02]  /*01c0*/  SHF.R.S32.HI R3, RZ, 0x1f, R2 ;  /* 0x0000001fff037819 */ /* 0x000fe40000011402 */
[----:B------:R-:W-:Y:S02]  /*01d0*/  CS2R R24, SRZ ;  /* 0x0000000000187805 */ /* 0x000fe4000001ff00 */
[----:B------:R-:W-:Y:S02]  /*01e0*/  CS2R R22, SRZ ;  /* 0x0000000000167805 */ /* 0x000fe4000001ff00 */
[----:B------:R-:W-:Y:S02]  /*01f0*/  CS2R R20, SRZ ;  /* 0x0000000000147805 */ /* 0x000fe4000001ff00 */
[----:B------:R-:W-:Y:S02]  /*0200*/  LEA.HI R3, R3, R2, RZ, 0x7 ;  /* 0x0000000203037211 */ /* 0x000fe400078f38ff */
[----:B------:R-:W-:-:S02]  /*0210*/  CS2R R16, SRZ ;  /* 0x0000000000107805 */ /* 0x000fc4000001ff00 */
[----:B-1----:R-:W-:Y:S02]  /*0220*/  IABS R8, R7 ;  /* 0x0000000700087213 */ /* 0x002fe40000000000 */
[----:B------:R-:W-:Y:S02]  /*0230*/  CS2R R18, SRZ ;  /* 0x0000000000127805 */ /* 0x000fe4000001ff00 */
[----:B------:R-:W-:Y:S02]  /*0240*/  SHF.R.S32.HI R4, RZ, 0x7, R3 ;  /* 0x00000007ff047819 */ /* 0x000fe40000011403 */
[----:B------:R-:W-:Y:S02]  /*0250*/  CS2R R12, SRZ ;  /* 0x00000000000c7805 */ /* 0x000fe4000001ff00 */
[----:B------:R-:W-:Y:S02]  /*0260*/  CS2R R14, SRZ ;  /* 0x00000000000e7805 */ /* 0x000fe4000001ff00 */
[----:B------:R-:W-:-:S02]  /*0270*/  IABS R9, R4 ;  /* 0x0000000400097213 */ /* 0x000fc40000000000 */
[----:B------:R-:W-:Y:S02]  /*0280*/  IABS R10, R4 ;  /* 0x00000004000a7213 */ /* 0x000fe40000000000 */
[----:B------:R-:W0:Y:S08]  /*0290*/  I2F.RP R5, R9 ;  /* 0x0000000900057306 */ /* 0x000e300000209400 */
[----:B0-----:R-:W0:Y:S02]  /*02a0*/  MUFU.RCP R5, R5 ;  /* 0x0000000500057308 */ /* 0x001e240000001000 */
[----:B0-----:R-:W-:-:S02]  /*02b0*/  VIADD R2, R5, 0xffffffe ;  /* 0x0ffffffe05027836 */ /* 0x001fc40000000000 */
[----:B------:R-:W-:-:S04]  /*02c0*/  IMAD.MOV R5, RZ, RZ, -R10 ;  /* 0x000000ffff057224 */ /* 0x000fc800078e0a0a */
[----:B------:R0:W1:Y:S02]  /*02d0*/  F2I.FTZ.U32.TRUNC.NTZ R3, R2 ;  /* 0x0000000200037305 */ /* 0x000064000021f000 */
[----:B0-----:R-:W-:Y:S01]  /*02e0*/  IMAD.MOV.U32 R2, RZ, RZ, RZ ;  /* 0x000000ffff027224 */ /* 0x001fe200078e00ff */
[----:B-1----:R-:W-:-:S05]  /*02f0*/  IADD3 R6, PT, PT, RZ, -R3, RZ ;  /* 0x80000003ff067210 */ /* 0x002fca0007ffe0ff */
[----:B------:R-:W-:Y:S02]  /*0300*/  IMAD R11, R6, R9, RZ ;  /* 0x00000009060b7224 */ /* 0x000fe400078e02ff */
[----:B------:R-:W-:Y:S02]  /*0310*/  IMAD.MOV.U32 R6, RZ, RZ, R8 ;  /* 0x000000ffff067224 */ /* 0x000fe400078e0008 */
[----:B------:R-:W-:Y:S01]  /*0320*/  IMAD.HI.U32 R3, R3, R11, R2 ;  /* 0x0000000b03037227 */ /* 0x000fe200078e0002 */
[----:B------:R-:W-:-:S05]  /*0330*/  CS2R R10, SRZ ;  /* 0x00000000000a7805 */ /* 0x000fca000001ff00 */
[----:B------:R-:W-:-:S04]  /*0340*/  IMAD.HI.U32 R3, R3, R6, RZ ;  /* 0x0000000603037227 */ /* 0x000fc800078e00ff */
[----:B------:R-:W-:-:S05]  /*0350*/  IMAD R2, R3, R5, R6 ;  /* 0x0000000503027224 */ /* 0x000fca00078e0206 */
[----:B------:R-:W-:-:S13]  /*0360*/  ISETP.GT.U32.AND P2, PT, R9, R2, PT ;  /* 0x000000020900720c */ /* 0x000fda0003f44070 */
[-C--:B------:R-:W-:Y:S01]  /*0370*/  @!P2 IADD3 R2, PT, PT, R2, -R9.reuse, RZ ;  /* 0x800000090202a210 */ /* 0x080fe20007ffe0ff */
[----:B------:R-:W-:Y:S01]  /*0380*/  @!P2 VIADD R3, R3, 0x1 ;  /* 0x000000010303a836 */ /* 0x000fe20000000000 */
[----:B------:R-:W-:Y:S02]  /*0390*/  ISETP.NE.AND P2, PT, R4, RZ, PT ;  /* 0x000000ff0400720c */ /* 0x000fe40003f45270 */
[----:B------:R-:W-:Y:S02]  /*03a0*/  ISETP.GE.U32.AND P0, PT, R2, R9, PT ;  /* 0x000000090200720c */ /* 0x000fe40003f06070 */
[----:B------:R-:W-:Y:S02]  /*03b0*/  CS2R R8, SRZ ;  /* 0x0000000000087805 */ /* 0x000fe4000001ff00 */
[----:B------:R-:W-:-:S04]  /*03c0*/  LOP3.LUT R2, R7, R4, RZ, 0x3c, !PT ;  /* 0x0000000407027212 */ /* 0x000fc800078e3cff */
[----:B------:R-:W-:-:S05]  /*03d0*/  ISETP.GE.AND P1, PT, R2, RZ, PT ;  /* 0x000000ff0200720c */ /* 0x000fca0003f26270 */
[----:B------:R-:W-:Y:S01]  /*03e0*/  @P0 VIADD R3, R3, 0x1 ;  /* 0x0000000103030836 */ /* 0x000fe20000000000 */
[----:B--2---:R-:W-:-:S07]  /*03f0*/  ISETP.GE.AND P0, PT, R70, 0x1, PT ;  /* 0x000000014600780c */ /* 0x004fce0003f06270 */
[----:B------:R-:W-:Y:S01]  /*0400*/  @!P1 IMAD.MOV R3, RZ, RZ, -R3 ;  /* 0x000000ffff039224 */ /* 0x000fe200078e0a03 */
[----:B------:R-:W-:-:S04]  /*0410*/  @!P2 LOP3.LUT R3, RZ, R4, RZ, 0x33, !PT ;  /* 0x00000004ff03a212 */ /* 0x000fc800078e33ff */
[C---:B------:R-:W-:Y:S01]  /*0420*/  IADD3 R2, PT, PT, -R3.reuse, RZ, RZ ;  /* 0x000000ff03027210 */ /* 0x040fe20007ffe1ff */
[----:B------:R-:W-:-:S04]  /*0430*/  IMAD.SHL.U32 R3, R3, 0x80, RZ ;  /* 0x0000008003037824 */ /* 0x000fc800078e00ff */
[----:B------:R-:W-:Y:S01]  /*0440*/  IMAD R2, R4, R2, R7 ;  /* 0x0000000204027224 */ /* 0x000fe200078e0207 */
[----:B------:R-:W-:Y:S02]  /*0450*/  CS2R R4, SRZ ;  /* 0x0000000000047805 */ /* 0x000fe4000001ff00 */
[----:B------:R-:W-:Y:S01]  /*0460*/  CS2R R6, SRZ ;  /* 0x0000000000067805 */ /* 0x000fe2000001ff00 */
[----:B------:R-:W-:Y:S01]  /*0470*/  IMAD.SHL.U32 R2, R2, 0x80, RZ ;  /* 0x0000008002027824 */ /* 0x000fe200078e00ff */
[----:B---3--:R-:W-:Y:S06]  /*0480*/  @!P0 BRA `(.L_x_0) ;  /* 0x0000000800488947 */ /* 0x008fec0003800000 */
[----:B------:R-:W0:Y:S01]  /*0490*/  LDC.64 R68, c[0x0][0x380] ;  /* 0x0000e000ff447b82 */ /* 0x000e220000000a00 */
[----:B------:R-:W-:Y:S01]  /*04a0*/  IMAD R67, R3, R70, RZ ;  /* 0x0000004603437224 */ /* 0x000fe200078e02ff */
[----:B------:R-:W-:-:S06]  /*04b0*/  UMOV UR4, URZ ;  /* 0x000000ff00047c82 */ /* 0x000fcc0008000000 */
[----:B------:R-:W1:Y:S01]  /*04c0*/  LDC.64 R86, c[0x0][0x388] ;  /* 0x0000e200ff567b82 */ /* 0x000e620000000a00 */
[----:B0-----:R-:W-:-:S04]  /*04d0*/  IMAD.WIDE R68, R67, 0x4, R68 ;  /* 0x0000000443447825 */ /* 0x001fc800078e0244 */
[----:B------:R-:W-:Y:S01]  /*04e0*/  IMAD.MOV.U32 R84, RZ, RZ, R68 ;  /* 0x000000ffff547224 */ /* 0x000fe200078e0044 */
[----:B------:R-:W-:Y:S01]  /*04f0*/  MOV R85, R69 ;  /* 0x0000004500557202 */ /* 0x000fe20000000f00 */
[----:B------:R-:W-:Y:S02]  /*0500*/  IMAD.MOV.U32 R67, RZ, RZ, RZ ;  /* 0x000000ffff437224 */ /* 0x000fe400078e00ff */
[----:B-1----:R-:W-:-:S07]  /*0510*/  IMAD.WIDE.U32 R86, R2, 0x4, R86 ;  /* 0x0000000402567825 */ /* 0x002fce00078e0056 */
.L_x_2:
[----:B------:R-:W0:Y:S01]  /*0520*/  S2R R88, SR_TID.X ;  /* 0x0000000000587919 */ /* 0x000e220000002100 */
[----:B------:R-:W1:Y:S01]  /*0530*/  LDCU UR10, c[0x0][0x3a0] ;  /* 0x00007400ff0a77ac */ /* 0x000e620008000800 */
[----:B------:R-:W2:Y:S01]  /*0540*/  LDC R0, c[0x0][0x39c] ;  /* 0x0000e700ff007b82 */ /* 0x000ea20000000800 */
[C---:B0-----:R-:W-:Y:S01]  /*0550*/  IMAD.SHL.U32 R92, R88.reuse, 0x4, RZ ;  /* 0x00000004585c7824 */ /* 0x041fe200078e00ff */
[----:B------:R-:W-:Y:S02]  /*0560*/  SHF.R.U32.HI R69, RZ, 0x2, R88 ;  /* 0x00000002ff457819 */ /* 0x000fe40000011658 */
[----:B------:R-:W-:Y:S01]  /*0570*/  SHF.L.U32 R90, R88, 0x9, RZ ;  /* 0x00000009585a7819 */ /* 0x000fe200000006ff */
[C---:B------:R-:W-:Y:S01]  /*0580*/  VIADD R89, R92.reuse, 0x400 ;  /* 0x000004005c597836 */ /* 0x040fe20000000000 */
[----:B------:R-:W-:Y:S02]  /*0590*/  LOP3.LUT R68, R92, 0xc, RZ, 0xc0, !PT ;  /* 0x0000000c5c447812 */ /* 0x000fe400078ec0ff */
[----:B------:R-:W-:-:S02]  /*05a0*/  LOP3.LUT R90, R90, 0x600, RZ, 0xc0, !PT ;  /* 0x000006005a5a7812 */ /* 0x000fc400078ec0ff */
[----:B------:R-:W-:Y:S01]  /*05b0*/  SHF.R.U32.HI R91, RZ, 0x4, R89 ;  /* 0x00000004ff5b7819 */ /* 0x000fe20000011659 */
[----:B-1----:R-:W-:Y:S01]  /*05c0*/  IMAD R81, R69, UR10, R68 ;  /* 0x0000000a45517c24 */ /* 0x002fe2000f8e0244 */
[----:B------:R-:W-:Y:S02]  /*05d0*/  SHF.R.U32.HI R70, RZ, 0x5, R88 ;  /* 0x00000005ff467819 */ /* 0x000fe40000011658 */
[----:B------:R-:W-:Y:S01]  /*05e0*/  LOP3.LUT R73, R92, 0x7c, RZ, 0xc0, !PT ;  /* 0x0000007c5c497812 */ /* 0x000fe200078ec0ff */
[----:B------:R-:W-:Y:S01]  /*05f0*/  IMAD.WIDE.U32 R80, R81, 0x4, R84 ;  /* 0x0000000451507825 */ /* 0x000fe200078e0054 */
[----:B------:R-:W-:Y:S02]  /*0600*/  SHF.R.U32.HI R71, RZ, 0x7, R89 ;  /* 0x00000007ff477819 */ /* 0x000fe40000011659 */
[----:B------:R-:W-:Y:S01]  /*0610*/  LOP3.LUT R93, R90, R69, RZ, 0xfc, !PT ;  /* 0x000000455a5d7212 */ /* 0x000fe200078efcff */
[----:B------:R-:W-:Y:S02]  /*0620*/  IMAD R69, R91, UR10, R68 ;  /* 0x0000000a5b457c24 */ /* 0x000fe4000f8e0244 */
[-CC-:B--2---:R-:W-:Y:S01]  /*0630*/  IMAD R75, R70, R0.reuse, R73.reuse ;  /* 0x00000000464b7224 */ /* 0x184fe200078e0249 */
[----:B------:R-:W2:Y:S01]  /*0640*/  LDG.E.128 R80, desc[UR8][R80.64] ;  /* 0x0000000850507981 */ /* 0x000ea2000c1e1d00 */
[----:B------:R-:W-:Y:S01]  /*0650*/  IMAD R77, R71, R0, R73 ;  /* 0x00000000474d7224 */ /* 0x000fe200078e0249 */
[----:B------:R-:W0:Y:S01]  /*0660*/  S2UR UR6, SR_CgaCtaId ;  /* 0x00000000000679c3 */ /* 0x000e220000008800 */
[----:B------:R-:W-:Y:S01]  /*0670*/  IMAD.WIDE.U32 R68, R69, 0x4, R84 ;  /* 0x0000000445447825 */ /* 0x000fe200078e0054 */
[----:B------:R-:W-:-:S03]  /*0680*/  UMOV UR5, 0x400 ;  /* 0x0000040000057882 */ /* 0x000fc60000000000 */
[--C-:B------:R-:W-:Y:S02]  /*0690*/  IMAD.WIDE R72, R75, 0x4, R86.reuse ;  /* 0x000000044b487825 */ /* 0x100fe400078e0256 */
[----:B------:R-:W3:Y:S02]  /*06a0*/  LDG.E.128 R68, desc[UR8][R68.64] ;  /* 0x0000000844447981 */ /* 0x000ee4000c1e1d00 */
[----:B------:R-:W-:Y:S02]  /*06b0*/  IMAD.WIDE R76, R77, 0x4, R86 ;  /* 0x000000044d4c7825 */ /* 0x000fe400078e0256 */
[----:B------:R-:W4:Y:S04]  /*06c0*/  LDG.E.128 R72, desc[UR8][R72.64] ;  /* 0x0000000848487981 */ /* 0x000f28000c1e1d00 */
[----:B------:R-:W5:Y:S01]  /*06d0*/  LDG.E.128 R76, desc[UR8][R76.64] ;  /* 0x000000084c4c7981 */ /* 0x000f62000c1e1d00 */
[----:B------:R-:W-:Y:S01]  /*06e0*/  LOP3.LUT R89, R89, 0x1f80, RZ, 0xc0, !PT ;  /* 0x00001f8059597812 */ /* 0x000fe200078ec0ff */
[----:B0-----:R-:W-:-:S02]  /*06f0*/  ULEA UR7, UR6, UR5, 0x18 ;  /* 0x0000000506077291 */ /* 0x001fc4000f8ec0ff */
[----:B------:R-:W-:Y:S01]  /*0700*/  UIADD3 UR5, UPT, UPT, UR5, 0x2000, URZ ;  /* 0x0000200005057890 */ /* 0x000fe2000fffe0ff */
[----:B------:R-:W-:-:S03]  /*0710*/  LOP3.LUT R90, R90, R91, RZ, 0xfc, !PT ;  /* 0x0000005b5a5a7212 */ /* 0x000fc600078efcff */
[----:B------:R-:W-:Y:S01]  /*0720*/  LEA R93, R93, UR7, 0x2 ;  /* 0x000000075d5d7c11 */ /* 0x000fe2000f8e10ff */
[----:B------:R-:W-:Y:S01]  /*0730*/  ULEA UR5, UR6, UR5, 0x18 ;  /* 0x0000000506057291 */ /* 0x000fe2000f8ec0ff */
[----:B------:R-:W-:Y:S02]  /*0740*/  LOP3.LUT R89, R89, 0x7c, R92, 0xf8, !PT ;  /* 0x0000007c59597812 */ /* 0x000fe400078ef85c */
[----:B------:R-:W-:-:S03]  /*0750*/  LEA R90, R90, UR7, 0x2 ;  /* 0x000000075a5a7c11 */ /* 0x000fc6000f8e10ff */
[----:B------:R-:W-:Y:S01]  /*0760*/  LEA R89, R89, UR5, 0x2 ;  /* 0x0000000559597c11 */ /* 0x000fe2000f8e10ff */
[----:B--2---:R0:W-:Y:S04]  /*0770*/  STS [R93], R80 ;  /* 0x000000505d007388 */ /* 0x0041e80000000800 */
[----:B------:R-:W-:Y:S04]  /*0780*/  STS [R93+0x200], R81 ;  /* 0x000200515d007388 */ /* 0x000fe80000000800 */
[----:B------:R1:W-:Y:S01]  /*0790*/  STS [R93+0x400], R82 ;  /* 0x000400525d007388 */ /* 0x0003e20000000800 */
[----:B0-----:R-:W-:-:S03]  /*07a0*/  LEA R80, R88, UR5, 0x4 ;  /* 0x0000000558507c11 */ /* 0x001fc6000f8e20ff */
[----:B------:R0:W-:Y:S04]  /*07b0*/  STS [R93+0x600], R83 ;  /* 0x000600535d007388 */ /* 0x0001e80000000800 */
[----:B---3--:R-:W-:Y:S04]  /*07c0*/  STS [R90], R68 ;  /* 0x000000445a007388 */ /* 0x008fe80000000800 */
[----:B------:R-:W-:Y:S04]  /*07d0*/  STS [R90+0x200], R69 ;  /* 0x000200455a007388 */ /* 0x000fe80000000800 */
[----:B------:R-:W-:Y:S04]  /*07e0*/  STS [R90+0x400], R70 ;  /* 0x000400465a007388 */ /* 0x000fe80000000800 */
[----:B------:R2:W-:Y:S04]  /*07f0*/  STS [R90+0x600], R71 ;  /* 0x000600475a007388 */ /* 0x0005e80000000800 */
[----:B----4-:R3:W-:Y:S04]  /*0800*/  STS.128 [R80], R72 ;  /* 0x0000004850007388 */ /* 0x0107e80000000c00 */
[----:B-----5:R3:W-:Y:S01]  /*0810*/  STS.128 [R89], R76 ;  /* 0x0000004c59007388 */ /* 0x0207e20000000c00 */
[C---:B-1----:R-:W-:Y:S01]  /*0820*/  IMAD.SHL.U32 R82, R88.reuse, 0x8, RZ ;  /* 0x0000000858527824 */ /* 0x042fe200078e00ff */
[C---:B------:R-:W-:Y:S01]  /*0830*/  SHF.L.U32 R81, R88.reuse, 0x1, RZ ;  /* 0x0000000158517819 */ /* 0x040fe200000006ff */
[----:B0-----:R-:W-:-:S03]  /*0840*/  IMAD.SHL.U32 R83, R88, 0x10, RZ ;  /* 0x0000001058537824 */ /* 0x001fc600078e00ff */
[----:B------:R-:W-:Y:S02]  /*0850*/  LOP3.LUT R82, R82, 0x100, RZ, 0xc0, !PT ;  /* 0x0000010052527812 */ /* 0x000fe400078ec0ff */
[----:B------:R-:W-:Y:S02]  /*0860*/  LOP3.LUT R81, R81, 0x7b0, RZ, 0xc0, !PT ;  /* 0x000007b051517812 */ /* 0x000fe400078ec0ff */
[----:B------:R-:W-:-:S03]  /*0870*/  LOP3.LUT R82, R82, 0x70, R83, 0xf8, !PT ;  /* 0x0000007052527812 */ /* 0x000fc600078ef853 */
[----:B------:R-:W-:Y:S01]  /*0880*/  VIADD R88, R81, UR7 ;  /* 0x0000000751587c36 */ /* 0x000fe20008000000 */
[----:B--2---:R-:W-:Y:S01]  /*0890*/  IADD3 R90, PT, PT, R82, UR5, RZ ;  /* 0x00000005525a7c10 */ /* 0x004fe2000fffe0ff */
[----:B------:R-:W-:Y:S01]  /*08a0*/  UMOV UR5, 0x40 ;  /* 0x0000004000057882 */ /* 0x000fe20000000000 */
[----:B---3--:R-:W-:Y:S06]  /*08b0*/  BAR.SYNC.DEFER_BLOCKING 0x0 ;  /* 0x0000000000007b1d */ /* 0x008fec0000010000 */
.L_x_1:
[----:B------:R-:W-:Y:S04]  /*08c0*/  LDS.128 R68, [R88+UR5+-0x40] ;  /* 0xffffc00558447984 */ /* 0x000fe80008000c00 */
[----:B------:R-:W0:Y:S04]  /*08d0*/  LDS.128 R72, [R90+UR5+-0x40] ;  /* 0xffffc0055a487984 */ /* 0x000e280008000c00 */
[----:B------:R-:W1:Y:S04]  /*08e0*/  LDS.128 R76, [R88+UR5] ;  /* 0x00000005584c7984 */ /* 0x000e680008000c00 */
[----:B------:R-:W2:Y:S01]  /*08f0*/  LDS.128 R80, [R90+UR5+0x40] ;  /* 0x000040055a507984 */ /* 0x000ea20008000c00 */
[----:B------:R-:W-:-:S04]  /*0900*/  UIADD3 UR5, UPT, UPT, UR5, 0x200, URZ ;  /* 0x0000020005057890 */ /* 0x000fc8000fffe0ff */
[----:B------:R-:W-:Y:S01]  /*0910*/  UISETP.NE.AND UP0, UPT, UR5, 0x2040, UPT ;  /* 0x000020400500788c */ /* 0x000fe2000bf05270 */
[-C--:B0-----:R-:W-:Y:S01]  /*0920*/  FFMA R20, R68, R72.reuse, R20 ;  /* 0x0000004844147223 */ /* 0x081fe20000000014 */
[-C--:B------:R-:W-:Y:S01]  /*0930*/  FFMA R24, R69, R72.reuse, R24 ;  /* 0x0000004845187223 */ /* 0x080fe20000000018 */
[-C--:B------:R-:W-:Y:S01]  /*0940*/  FFMA R28, R70, R72.reuse, R28 ;  /* 0x00000048461c7223 */ /* 0x080fe2000000001c */
[-C--:B------:R-:W-:Y:S01]  /*0950*/  FFMA R32, R71, R72.reuse, R32 ;  /* 0x0000004847207223 */ /* 0x080fe20000000020 */
[-C--:B-1----:R-:W-:Y:S01]  /*0960*/  FFMA R52, R76, R72.reuse, R52 ;  /* 0x000000484c347223 */ /* 0x082fe20000000034 */
[-C--:B------:R-:W-:Y:S01]  /*0970*/  FFMA R56, R77, R72.reuse, R56 ;  /* 0x000000484d387223 */ /* 0x080fe20000000038 */
[-C--:B------:R-:W-:Y:S01]  /*0980*/  FFMA R60, R78, R72.reuse, R60 ;  /* 0x000000484e3c7223 */ /* 0x080fe2000000003c */
[----:B------:R-:W-:Y:S01]  /*0990*/  FFMA R64, R79, R72, R64 ;  /* 0x000000484f407223 */ /* 0x000fe20000000040 */
[-C--:B------:R-:W-:Y:S01]  /*09a0*/  FFMA R21, R68, R73.reuse, R21 ;  /* 0x0000004944157223 */ /* 0x080fe20000000015 */
[-C--:B------:R-:W-:Y:S01]  /*09b0*/  FFMA R25, R69, R73.reuse, R25 ;  /* 0x0000004945197223 */ /* 0x080fe20000000019 */
[-C--:B------:R-:W-:Y:S01]  /*09c0*/  FFMA R29, R70, R73.reuse, R29 ;  /* 0x00000049461d7223 */ /* 0x080fe2000000001d */
[-C--:B------:R-:W-:Y:S01]  /*09d0*/  FFMA R33, R71, R73.reuse, R33 ;  /* 0x0000004947217223 */ /* 0x080fe20000000021 */
[-C--:B------:R-:W-:Y:S01]  /*09e0*/  FFMA R53, R76, R73.reuse, R53 ;  /* 0x000000494c357223 */ /* 0x080fe20000000035 */
        /* <DEDUP_REMOVED lines=19> */
[C---:B--2---:R-:W-:Y:S01]  /*0b20*/  FFMA R36, R68.reuse, R80, R36 ;  /* 0x0000005044247223 */ /* 0x044fe20000000024 */
[C---:B------:R-:W-:Y:S01]  /*0b30*/  FFMA R37, R68.reuse, R81, R37 ;  /* 0x0000005144257223 */ /* 0x040fe20000000025 */
[C---:B------:R-:W-:Y:S01]  /*0b40*/  FFMA R38, R68.reuse, R82, R38 ;  /* 0x0000005244267223 */ /* 0x040fe20000000026 */
[----:B------:R-:W-:Y:S01]  /*0b50*/  FFMA R39, R68, R83, R39 ;  /* 0x0000005344277223 */ /* 0x000fe20000000027 */
[C---:B------:R-:W-:Y:S01]  /*0b60*/  FFMA R40, R69.reuse, R80, R40 ;  /* 0x0000005045287223 */ /* 0x040fe20000000028 */
        /* <DEDUP_REMOVED lines=27> */
[----:B------:R-:W-:Y:S06]  /*0d20*/  BRA.U UP0, `(.L_x_1) ;  /* 0xfffffff900e47547 */ /* 0x000fec000b83ffff */
[----:B------:R-:W-:Y:S01]  /*0d30*/  BAR.SYNC.DEFER_BLOCKING 0x0 ;  /* 0x0000000000007b1d */ /* 0x000fe20000010000 */
[----:B------:R-:W-:Y:S01]  /*0d40*/  UIADD3 UR4, UPT, UPT, UR4, 0x10, URZ ;  /* 0x0000001004047890 */ /* 0x000fe2000fffe0ff */
[----:B------:R-:W-:Y:S01]  /*0d50*/  IADD3 R84, P0, PT, R84, 0x40, RZ ;  /* 0x0000004054547810 */ /* 0x000fe20007f1e0ff */
[----:B------:R-:W-:Y:S02]  /*0d60*/  IMAD.SHL.U32 R69, R0, 0x10, RZ ;  /* 0x0000001000457824 */ /* 0x000fe400078e00ff */
[----:B------:R-:W-:Y:S02]  /*0d70*/  UISETP.GE.AND UP0, UPT, UR4, UR10, UPT ;  /* 0x0000000a0400728c */ /* 0x000fe4000bf06270 */
[----:B------:R-:W-:-:S04]  /*0d80*/  IMAD.WIDE R86, R69, 0x4, R86 ;  /* 0x0000000445567825 */ /* 0x000fc800078e0256 */
[----:B------:R-:W-:-:S03]  /*0d90*/  IMAD.X R85, RZ, RZ, R85, P0 ;  /* 0x000000ffff557224 */ /* 0x000fc600000e0655 */
[----:B------:R-:W-:Y:S05]  /*0da0*/  BRA.U !UP0, `(.L_x_2) ;  /* 0xfffffff508dc7547 */ /* 0x000fea000b83ffff */
.L_x_0:
[----:B------:R-:W0:Y:S01]  /*0db0*/  S2R R69, SR_TID.X ;  /* 0x0000000000457919 */ /* 0x000e220000002100 */
[----:B------:R-:W1:Y:S01]  /*0dc0*/  LDCU.64 UR4, c[0x0][0x390] ;  /* 0x00007200ff0477ac */ /* 0x000e620008000a00 */
[----:B------:R-:W-:-:S05]  /*0dd0*/  IMAD R77, R3, R0, R2 ;  /* 0x00000000034d7224 */ /* 0x000fca00078e0202 */
[----:B------:R-:W-:Y:S02]  /*0de0*/  SHF.R.S32.HI R76, RZ, 0x1f, R77 ;  /* 0x0000001fff4c7819 */ /* 0x000fe4000001144d */
[C---:B0-----:R-:W-:Y:S01]  /*0df0*/  SHF.L.U32 R70, R69.reuse, 0x1, RZ ;  /* 0x0000000145467819 */ /* 0x041fe200000006ff */
[----:B------:R-:W-:Y:S01]  /*0e00*/  IMAD.SHL.U32 R71, R69, 0x4, RZ ;  /* 0x0000000445477824 */ /* 0x000fe200078e00ff */
[----:B------:R-:W-:Y:S02]  /*0e10*/  SHF.R.U32.HI R68, RZ, 0x1, R69 ;  /* 0x00000001ff447819 */ /* 0x000fe40000011645 */
[----:B------:R-:W-:Y:S02]  /*0e20*/  LOP3.LUT R70, R70, 0x40, RZ, 0xc0, !PT ;  /* 0x0000004046467812 */ /* 0x000fe400078ec0ff */
[----:B------:R-:W-:Y:S02]  /*0e30*/  LOP3.LUT R69, R68, 0x1ec, RZ, 0xc0, !PT ;  /* 0x000001ec44457812 */ /* 0x000fe400078ec0ff */
[----:B------:R-:W-:-:S05]  /*0e40*/  LOP3.LUT R70, R70, 0x1c, R71, 0xf8, !PT ;  /* 0x0000001c46467812 */ /* 0x000fca00078ef847 */
[----:B------:R-:W-:-:S04]  /*0e50*/  IMAD R69, R69, R0, R70 ;  /* 0x0000000045457224 */ /* 0x000fc800078e0246 */
[----:B------:R-:W-:Y:S01]  /*0e60*/  IMAD.IADD R3, R69, 0x1, R0 ;  /* 0x0000000145037824 */ /* 0x000fe200078e0200 */
[----:B------:R-:W-:-:S04]  /*0e70*/  IADD3 R73, P0, PT, R77, R69, RZ ;  /* 0x000000454d497210 */ /* 0x000fc80007f1e0ff */
[----:B------:R-:W-:Y:S02]  /*0e80*/  IADD3 R70, P1, PT, R77, R3, RZ ;  /* 0x000000034d467210 */ /* 0x000fe40007f3e0ff */
[----:B------:R-:W-:Y:S02]  /*0e90*/  LEA.HI.X.SX32 R74, R69, R76, 0x1, P0 ;  /* 0x0000004c454a7211 */ /* 0x000fe400000f0eff */
[----:B-1----:R-:W-:Y:S02]  /*0ea0*/  LEA R2, P0, R73, UR4, 0x2 ;  /* 0x0000000449027c11 */ /* 0x002fe4000f8010ff */
[C---:B------:R-:W-:Y:S02]  /*0eb0*/  IADD3 R71, PT, PT, R3.reuse, R0, RZ ;  /* 0x0000000003477210 */ /* 0x040fe40007ffe0ff */
[----:B------:R-:W-:Y:S02]  /*0ec0*/  LEA.HI.X.SX32 R69, R3, R76, 0x1, P1 ;  /* 0x0000004c03457211 */ /* 0x000fe400008f0eff */
[----:B------:R-:W-:Y:S01]  /*0ed0*/  LEA.HI.X R3, R73, UR5, R74, 0x2, P0 ;  /* 0x0000000549037c11 */ /* 0x000fe200080f144a */
[----:B------:R-:W-:Y:S01]  /*0ee0*/  IMAD.IADD R73, R71, 0x1, R0 ;  /* 0x0000000147497824 */ /* 0x000fe200078e0200 */
[----:B------:R-:W-:-:S02]  /*0ef0*/  LEA R68, P1, R70, UR4, 0x2 ;  /* 0x0000000446447c11 */ /* 0x000fc4000f8210ff */
[C---:B------:R-:W-:Y:S01]  /*0f00*/  IADD3 R72, P2, PT, R77.reuse, R71, RZ ;  /* 0x000000474d487210 */ /* 0x040fe20007f5e0ff */
[----:B------:R-:W-:Y:S01]  /*0f10*/  IMAD R75, R0, 0xd, R73 ;  /* 0x0000000d004b7824 */ /* 0x000fe200078e0249 */
[----:B------:R-:W-:Y:S01]  /*0f20*/  LEA.HI.X R69, R70, UR5, R69, 0x2, P1 ;  /* 0x0000000546457c11 */ /* 0x000fe200088f1445 */
[----:B------:R0:W-:Y:S01]  /*0f30*/  STG.E.128 desc[UR8][R2.64], R20 ;  /* 0x0000001402007986 */ /* 0x0001e2000c101d08 */
[----:B------:R-:W-:Y:S01]  /*0f40*/  IADD3 R74, P1, PT, R77, R73, RZ ;  /* 0x000000494d4a7210 */ /* 0x000fe20007f3e0ff */
[----:B------:R-:W-:Y:S01]  /*0f50*/  IMAD.IADD R79, R75, 0x1, R0 ;  /* 0x000000014b4f7824 */ /* 0x000fe200078e0200 */
[-C--:B------:R-:W-:Y:S01]  /*0f60*/  LEA.HI.X.SX32 R71, R71, R76.reuse, 0x1, P2 ;  /* 0x0000004c47477211 */ /* 0x080fe200010f0eff */
[----:B------:R1:W-:Y:S01]  /*0f70*/  STG.E.128 desc[UR8][R68.64], R24 ;  /* 0x0000001844007986 */ /* 0x0003e2000c101d08 */
[----:B------:R-:W-:Y:S02]  /*0f80*/  LEA R70, P0, R72, UR4, 0x2 ;  /* 0x0000000448467c11 */ /* 0x000fe4000f8010ff */
[----:B------:R-:W-:-:S02]  /*0f90*/  LEA.HI.X.SX32 R73, R73, R76, 0x1, P1 ;  /* 0x0000004c49497211 */ /* 0x000fc400008f0eff */
[----:B------:R-:W-:Y:S02]  /*0fa0*/  LEA.HI.X R71, R72, UR5, R71, 0x2, P0 ;  /* 0x0000000548477c11 */ /* 0x000fe400080f1447 */
[----:B------:R-:W-:Y:S02]  /*0fb0*/  IADD3 R78, P1, PT, R77, R75, RZ ;  /* 0x0000004b4d4e7210 */ /* 0x000fe40007f3e0ff */
[C---:B------:R-:W-:Y:S01]  /*0fc0*/  LEA R72, P0, R74.reuse, UR4, 0x2 ;  /* 0x000000044a487c11 */ /* 0x040fe2000f8010ff */
[----:B------:R-:W-:Y:S01]  /*0fd0*/  STG.E.128 desc[UR8][R70.64], R28 ;  /* 0x0000001c46007986 */ /* 0x000fe2000c101d08 */
[----:B------:R-:W-:Y:S02]  /*0fe0*/  LEA.HI.X.SX32 R75, R75, R76, 0x1, P1 ;  /* 0x0000004c4b4b7211 */ /* 0x000fe400008f0eff */
[----:B------:R-:W-:Y:S02]  /*0ff0*/  LEA.HI.X R73, R74, UR5, R73, 0x2, P0 ;  /* 0x000000054a497c11 */ /* 0x000fe400080f1449 */
[----:B0-----:R-:W-:-:S02]  /*1000*/  IADD3 R23, PT, PT, R79, R0, RZ ;  /* 0x000000004f177210 */ /* 0x001fc40007ffe0ff */
[----:B------:R-:W-:Y:S01]  /*1010*/  IADD3 R21, P1, PT, R77, R79, RZ ;  /* 0x0000004f4d157210 */ /* 0x000fe20007f3e0ff */
[----:B------:R-:W-:Y:S01]  /*1020*/  STG.E.128 desc[UR8][R72.64], R32 ;  /* 0x0000002048007986 */ /* 0x000fe2000c101d08 */
[C---:B------:R-:W-:Y:S01]  /*1030*/  LEA R74, P0, R78.reuse, UR4, 0x2 ;  /* 0x000000044e4a7c11 */ /* 0x040fe2000f8010ff */
[----:B------:R-:W-:Y:S01]  /*1040*/  IMAD.IADD R0, R23, 0x1, R0 ;  /* 0x0000000117007824 */ /* 0x000fe200078e0200 */
[----:B------:R-:W-:Y:S01]  /*1050*/  LEA.HI.X.SX32 R22, R79, R76, 0x1, P1 ;  /* 0x0000004c4f167211 */ /* 0x000fe200008f0eff */
[----:B------:R-:W-:Y:S01]  /*1060*/  STG.E.128 desc[UR8][R2.64+0x80], R36 ;  /* 0x0000802402007986 */ /* 0x000fe2000c101d08 */
[----:B------:R-:W-:Y:S02]  /*1070*/  LEA.HI.X R75, R78, UR5, R75, 0x2, P0 ;  /* 0x000000054e4b7c11 */ /* 0x000fe400080f144b */
[----:B------:R-:W-:Y:S01]  /*1080*/  LEA R20, P1, R21, UR4, 0x2 ;  /* 0x0000000415147c11 */ /* 0x000fe2000f8210ff */
[----:B------:R-:W-:Y:S01]  /*1090*/  STG.E.128 desc[UR8][R68.64+0x80], R40 ;  /* 0x0000802844007986 */ /* 0x000fe2000c101d08 */
[----:B-1----:R-:W-:-:S02]  /*10a0*/  IADD3 R25, P2, PT, R77, R23, RZ ;  /* 0x000000174d197210 */ /* 0x002fc40007f5e0ff */
[----:B------:R-:W-:Y:S01]  /*10b0*/  IADD3 R77, P0, PT, R77, R0, RZ ;  /* 0x000000004d4d7210 */ /* 0x000fe20007f1e0ff */
[----:B------:R-:W-:Y:S01]  /*10c0*/  STG.E.128 desc[UR8][R70.64+0x80], R44 ;  /* 0x0000802c46007986 */ /* 0x000fe2000c101d08 */
[----:B------:R-:W-:Y:S02]  /*10d0*/  LEA.HI.X R21, R21, UR5, R22, 0x2, P1 ;  /* 0x0000000515157c11 */ /* 0x000fe400088f1416 */
[-C--:B------:R-:W-:Y:S01]  /*10e0*/  LEA.HI.X.SX32 R26, R23, R76.reuse, 0x1, P2 ;  /* 0x0000004c171a7211 */ /* 0x080fe200010f0eff */
[----:B------:R-:W-:Y:S01]  /*10f0*/  STG.E.128 desc[UR8][R72.64+0x80], R48 ;  /* 0x0000803048007986 */ /* 0x000fe2000c101d08 */
[----:B------:R-:W-:Y:S02]  /*1100*/  LEA R22, P1, R25, UR4, 0x2 ;  /* 0x0000000419167c11 */ /* 0x000fe4000f8210ff */
[----:B------:R-:W-:Y:S01]  /*1110*/  LEA.HI.X.SX32 R0, R0, R76, 0x1, P0 ;  /* 0x0000004c00007211 */ /* 0x000fe200000f0eff */
[----:B------:R-:W-:Y:S01]  /*1120*/  STG.E.128 desc[UR8][R74.64], R52 ;  /* 0x000000344a007986 */ /* 0x000fe2000c101d08 */
[----:B------:R-:W-:-:S02]  /*1130*/  LEA R24, P0, R77, UR4, 0x2 ;  /* 0x000000044d187c11 */ /* 0x000fc4000f8010ff */
[----:B------:R-:W-:Y:S01]  /*1140*/  LEA.HI.X R23, R25, UR5, R26, 0x2, P1 ;  /* 0x0000000519177c11 */ /* 0x000fe200088f141a */
[----:B------:R-:W-:Y:S01]  /*1150*/  STG.E.128 desc[UR8][R20.64], R56 ;  /* 0x0000003814007986 */ /* 0x000fe2000c101d08 */
[----:B------:R-:W-:-:S03]  /*1160*/  LEA.HI.X R25, R77, UR5, R0, 0x2, P0 ;  /* 0x000000054d197c11 */ /* 0x000fc600080f1400 */
[----:B------:R-:W-:Y:S04]  /*1170*/  STG.E.128 desc[UR8][R22.64], R60 ;  /* 0x0000003c16007986 */ /* 0x000fe8000c101d08 */
[----:B------:R-:W-:Y:S04]  /*1180*/  STG.E.128 desc[UR8][R24.64], R64 ;  /* 0x0000004018007986 */ /* 0x000fe8000c101d08 */
[----:B------:R-:W-:Y:S04]  /*1190*/  STG.E.128 desc[UR8][R74.64+0x80], R16 ;  /* 0x000080104a007986 */ /* 0x000fe8000c101d08 */
[----:B------:R-:W-:Y:S04]  /*11a0*/  STG.E.128 desc[UR8][R20.64+0x80], R12 ;  /* 0x0000800c14007986 */ /* 0x000fe8000c101d08 */
[----:B------:R-:W-:Y:S04]  /*11b0*/  STG.E.128 desc[UR8][R22.64+0x80], R8 ;  /* 0x0000800816007986 */ /* 0x000fe8000c101d08 */
[----:B------:R-:W-:Y:S01]  /*11c0*/  STG.E.128 desc[UR8][R24.64+0x80], R4 ;  /* 0x0000800418007986 */ /* 0x000fe2000c101d08 */
[----:B------:R-:W-:Y:S05]  /*11d0*/  EXIT ;  /* 0x000000000000794d */ /* 0x000fea0003800000 */
.L_x_3:
[----:B------:R-:W-:-:S00]  /*11e0*/  BRA `(.L_x_3) ;  /* 0xfffffffc00fc7947 */ /* 0x000fc0000383ffff */
[----:B------:R-:W-:-:S00]  /*11f0*/  NOP ;  /* 0x0000000000007918 */ /* 0x000fc00000000000 */
        /* <DEDUP_REMOVED lines=8> */
.L_x_67:


//--------------------- .text._Z16matmul_v6_kernelILi256ELi128ELi64ELi64ELi32ELi16ELi32ELi4ELb0EEvPKfS1_Pfiii --------------------------
	.section	.text._Z16matmul_v6_kernelILi256ELi128ELi64ELi64ELi32ELi16ELi32ELi4ELb0EEvPKfS1_Pfiii,"ax",@progbits
	.align	128
        .global         _Z16matmul_v6_kernelILi256ELi128ELi64ELi64ELi32ELi16ELi32ELi4ELb0EEvPKfS1_Pfiii
        .type           _Z16matmul_v6_kernelILi256ELi128ELi64ELi64ELi32ELi16ELi32ELi4ELb0EEvPKfS1_Pfiii,@function
        .size           _Z16matmul_v6_kernelILi256ELi128ELi64ELi64ELi32ELi16ELi32ELi4ELb0EEvPKfS1_Pfiii,(.L_x_68 - _Z16matmul_v6_kernelILi256ELi128ELi64ELi64ELi32ELi16ELi32ELi4ELb0EEvPKfS1_Pfiii)
        .other          _Z16matmul_v6_kernelILi256ELi128ELi64ELi64ELi32ELi16ELi32ELi4ELb0EEvPKfS1_Pfiii,@"STO_CUDA_ENTRY STV_DEFAULT"
_Z16matmul_v6_kernelILi256ELi128ELi64ELi64ELi32ELi16ELi32ELi4ELb0EEvPKfS1_Pfiii:
.text._Z16matmul_v6_kernelILi256ELi128ELi64ELi64ELi32ELi16ELi32ELi4ELb0EEvPKfS1_Pfiii:
        /* <DEDUP_REMOVED lines=18> */
[----:B------:R-:W-:-:S02]  /*0120*/  CS2R R14, SRZ ;  /* 0x00000000000e7805 */ /* 0x000fc4000001ff00 */
[----:B0-----:R-:W-:-:S04]  /*0130*/  MOV R40, UR4 ;  /* 0x0000000400287c02 */ /* 0x001fc80008000f00 */
[----:B------:R-:W-:-:S04]  /*0140*/  IADD3 R0, PT, PT, R40, 0x3f, RZ ;  /* 0x0000003f28007810 */ /* 0x000fc80007ffe0ff */
[----:B------:R-:W-:-:S04]  /*0150*/  SHF.R.S32.HI R3, RZ, 0x1f, R0 ;  /* 0x0000001fff037819 */ /* 0x000fc80000011400 */
[----:B------:R-:W-:Y:S02]  /*0160*/  LEA.HI R3, R3, R0, RZ, 0x6 ;  /* 0x0000000003037211 */ /* 0x000fe400078f30ff */
[----:B-1----:R-:W-:Y:S02]  /*0170*/  IABS R8, R5 ;  /* 0x0000000500087213 */ /* 0x002fe40000000000 */
[----:B------:R-:W-:-:S04]  /*0180*/  SHF.R.S32.HI R0, RZ, 0x6, R3 ;  /* 0x00000006ff007819 */ /* 0x000fc80000011403 */
[-C--:B------:R-:W-:Y:S02]  /*0190*/  IABS R7, R0.reuse ;  /* 0x0000000000077213 */ /* 0x080fe40000000000 */
[----:B------:R-:W-:Y:S02]  /*01a0*/  IABS R10, R0 ;  /* 0x00000000000a7213 */ /* 0x000fe40000000000 */
[----:B------:R-:W0:Y:S08]  /*01b0*/  I2F.RP R4, R7 ;  /* 0x0000000700047306 */ /* 0x000e300000209400 */
[----:B0-----:R-:W0:Y:S02]  /*01c0*/  MUFU.RCP R4, R4 ;  /* 0x0000000400047308 */ /* 0x001e240000001000 */
[----:B0-----:R-:W-:-:S02]  /*01d0*/  IADD3 R2, PT, PT, R4, 0xffffffe, RZ ;  /* 0x0ffffffe04027810 */ /* 0x001fc40007ffe0ff */
[----:B------:R-:W-:Y:S02]  /*01e0*/  IADD3 R4, PT, PT, RZ, -R10, RZ ;  /* 0x8000000aff047210 */ /* 0x000fe40007ffe0ff */
[----:B------:R-:W-:Y:S02]  /*01f0*/  CS2R R10, SRZ ;  /* 0x00000000000a7805 */ /* 0x000fe4000001ff00 */
[----:B------:R0:W1:Y:S02]  /*0200*/  F2I.FTZ.U32.TRUNC.NTZ R3, R2 ;  /* 0x0000000200037305 */ /* 0x000064000021f000 */
[----:B0-----:R-:W-:Y:S01]  /*0210*/  HFMA2 R2, -RZ, RZ, 0, 0 ;  /* 0x00000000ff027431 */ /* 0x001fe200000001ff */
[----:B-1----:R-:W-:-:S05]  /*0220*/  IADD3 R6, PT, PT, RZ, -R3, RZ ;  /* 0x80000003ff067210 */ /* 0x002fca0007ffe0ff */
[----:B------:R-:W-:Y:S01]  /*0230*/  IMAD R9, R6, R7, RZ ;  /* 0x0000000706097224 */ /* 0x000fe200078e02ff */
[----:B------:R-:W-:-:S03]  /*0240*/  MOV R6, R8 ;  /* 0x0000000800067202 */ /* 0x000fc60000000f00 */
[----:B------:R-:W-:Y:S01]  /*0250*/  IMAD.HI.U32 R3, R3, R9, R2 ;  /* 0x0000000903037227 */ /* 0x000fe200078e0002 */
[----:B------:R-:W-:-:S05]  /*0260*/  CS2R R8, SRZ ;  /* 0x0000000000087805 */ /* 0x000fca000001ff00 */
[----:B------:R-:W-:-:S04]  /*0270*/  IMAD.HI.U32 R3, R3, R6, RZ ;  /* 0x0000000603037227 */ /* 0x000fc800078e00ff */
[----:B------:R-:W-:-:S05]  /*0280*/  IMAD R2, R3, R4, R6 ;  /* 0x0000000403027224 */ /* 0x000fca00078e0206 */
[----:B------:R-:W-:-:S13]  /*0290*/  ISETP.GT.U32.AND P2, PT, R7, R2, PT ;  /* 0x000000020700720c */ /* 0x000fda0003f44070 */
[-C--:B------:R-:W-:Y:S02]  /*02a0*/  @!P2 IADD3 R2, PT, PT, R2, -R7.reuse, RZ ;  /* 0x800000070202a210 */ /* 0x080fe40007ffe0ff */
[----:B------:R-:W-:Y:S02]  /*02b0*/  @!P2 IADD3 R3, PT, PT, R3, 0x1, RZ ;  /* 0x000000010303a810 */ /* 0x000fe40007ffe0ff */
[----:B------:R-:W-:Y:S02]  /*02c0*/  ISETP.GE.U32.AND P0, PT, R2, R7, PT ;  /* 0x000000070200720c */ /* 0x000fe40003f06070 */
[----:B------:R-:W-:Y:S02]  /*02d0*/  LOP3.LUT R2, R5, R0, RZ, 0x3c, !PT ;  /* 0x0000000005027212 */ /* 0x000fe400078e3cff */
[----:B------:R-:W-:Y:S02]  /*02e0*/  ISETP.NE.AND P2, PT, R0, RZ, PT ;  /* 0x000000ff0000720c */ /* 0x000fe40003f45270 */
[----:B------:R-:W-:-:S07]  /*02f0*/  ISETP.GE.AND P1, PT, R2, RZ, PT ;  /* 0x000000ff0200720c */ /* 0x000fce0003f26270 */
[----:B------:R-:W-:Y:S02]  /*0300*/  @P0 IADD3 R3, PT, PT, R3, 0x1, RZ ;  /* 0x0000000103030810 */ /* 0x000fe40007ffe0ff */
[----:B--2---:R-:W-:-:S04]  /*0310*/  ISETP.GE.AND P0, PT, R81, 0x1, PT ;  /* 0x000000015100780c */ /* 0x004fc80003f06270 */
[----:B------:R-:W-:Y:S02]  /*0320*/  @!P1 IADD3 R3, PT, PT, -R3, RZ, RZ ;  /* 0x000000ff03039210 */ /* 0x000fe40007ffe1ff */
[----:B------:R-:W-:-:S04]  /*0330*/  @!P2 LOP3.LUT R3, RZ, R0, RZ, 0x33, !PT ;  /* 0x00000000ff03a212 */ /* 0x000fc800078e33ff */
[C---:B------:R-:W-:Y:S02]  /*0340*/  IADD3 R4, PT, PT, -R3.reuse, RZ, RZ ;  /* 0x000000ff03047210 */ /* 0x040fe40007ffe1ff */
[----:B------:R-:W-:-:S03]  /*0350*/  SHF.L.U32 R2, R3, 0x7, RZ ;  /* 0x0000000703027819 */ /* 0x000fc600000006ff */
[----:B------:R-:W-:Y:S02]  /*0360*/  IMAD R4, R0, R4, R5 ;  /* 0x0000000400047224 */ /* 0x000fe400078e0205 */
[----:B------:R-:W0:Y:S03]  /*0370*/  S2R R0, SR_TID.X ;  /* 0x0000000000007919 */ /* 0x000e260000002100 */
[----:B------:R-:W-:Y:S01]  /*0380*/  SHF.L.U32 R3, R4, 0x6, RZ ;  /* 0x0000000604037819 */ /* 0x000fe200000006ff */
[----:B---3--:R-:W-:Y:S06]  /*0390*/  @!P0 BRA `(.L_x_4) ;  /* 0x0000001000648947 */ /* 0x008fec0003800000 */
[----:B------:R-:W1:Y:S01]  /*03a0*/  LDC.64 R42, c[0x0][0x380] ;  /* 0x0000e000ff2a7b82 */ /* 0x000e620000000a00 */
[----:B------:R-:W-:Y:S01]  /*03b0*/  IMAD R5, R2, R81, RZ ;  /* 0x0000005102057224 */ /* 0x000fe200078e02ff */
[--C-:B0-----:R-:W-:Y:S01]  /*03c0*/  SHF.R.U32.HI R4, RZ, 0x3, R0.reuse ;  /* 0x00000003ff047819 */ /* 0x101fe20000011600 */
[----:B------:R-:W-:Y:S01]  /*03d0*/  UMOV UR4, 0x400 ;  /* 0x0000040000047882 */ /* 0x000fe20000000000 */
[----:B------:R-:W-:Y:S02]  /*03e0*/  SHF.R.U32.HI R7, RZ, 0x6, R0 ;  /* 0x00000006ff077819 */ /* 0x000fe40000011600 */
[----:B------:R-:W-:Y:S02]  /*03f0*/  SHF.L.U32 R50, R4, 0xa, RZ ;  /* 0x0000000a04327819 */ /* 0x000fe400000006ff */
[----:B------:R-:W0:Y:S02]  /*0400*/  S2UR UR5, SR_CgaCtaId ;  /* 0x00000000000579c3 */ /* 0x000e240000008800 */
[----:B------:R-:W-:-:S04]  /*0410*/  LOP3.LUT R50, R50, 0xc00, RZ, 0xe2, !PT ;  /* 0x00000c0032327812 */ /* 0x000fc800078ee2ff */
[----:B------:R-:W-:Y:S02]  /*0420*/  LEA R7, R7, R50, 0xd ;  /* 0x0000003207077211 */ /* 0x000fe400078e68ff */
[----:B------:R-:W2:Y:S01]  /*0430*/  LDC.64 R92, c[0x0][0x388] ;  /* 0x0000e200ff5c7b82 */ /* 0x000ea20000000a00 */
[----:B-1----:R-:W-:Y:S01]  /*0440*/  IMAD.WIDE R42, R5, 0x4, R42 ;  /* 0x00000004052a7825 */ /* 0x002fe200078e022a */
[----:B------:R-:W-:Y:S02]  /*0450*/  SHF.L.U32 R5, R0, 0x2, RZ ;  /* 0x0000000200057819 */ /* 0x000fe400000006ff */
[----:B------:R-:W-:Y:S02]  /*0460*/  SHF.R.U32.HI R0, RZ, 0x4, R0 ;  /* 0x00000004ff007819 */ /* 0x000fe40000011600 */
[C---:B------:R-:W-:Y:S02]  /*0470*/  LOP3.LUT R39, R5.reuse, 0x3c, RZ, 0xc0, !PT ;  /* 0x0000003c05277812 */ /* 0x040fe400078ec0ff */
[C---:B------:R-:W-:Y:S01]  /*0480*/  IADD3 R4, PT, PT, R5.reuse, 0x400, RZ ;  /* 0x0000040005047810 */ /* 0x040fe20007ffe0ff */
[----:B0-----:R-:W-:Y:S01]  /*0490*/  ULEA UR4, UR5, UR4, 0x18 ;  /* 0x0000000405047291 */ /* 0x001fe2000f8ec0ff */
[C---:B------:R-:W-:Y:S01]  /*04a0*/  IADD3 R6, PT, PT, R5.reuse, 0x800, RZ ;  /* 0x0000080005067810 */ /* 0x040fe20007ffe0ff */
[C---:B------:R-:W-:Y:S01]  /*04b0*/  IMAD R84, R0.reuse, R81, R39 ;  /* 0x0000005100547224 */ /* 0x040fe200078e0227 */
[----:B------:R-:W-:Y:S01]  /*04c0*/  SHF.R.U32.HI R44, RZ, 0x6, R5 ;  /* 0x00000006ff2c7819 */ /* 0x000fe20000011605 */
[----:B------:R-:W-:Y:S01]  /*04d0*/  IMAD R76, R0, R40, R39 ;  /* 0x00000028004c7224 */ /* 0x000fe200078e0227 */
[----:B------:R-:W-:-:S02]  /*04e0*/  IADD3 R45, PT, PT, R5, 0x1400, RZ ;  /* 0x00001400052d7810 */ /* 0x000fc40007ffe0ff */
[----:B------:R-:W-:Y:S01]  /*04f0*/  IADD3 R47, PT, PT, R5, 0x1800, RZ ;  /* 0x00001800052f7810 */ /* 0x000fe20007ffe0ff */
[----:B--2---:R-:W-:Y:S01]  /*0500*/  IMAD.WIDE.U32 R92, R3, 0x4, R92 ;  /* 0x00000004035c7825 */ /* 0x004fe200078e005c */
[C---:B------:R-:W-:Y:S02]  /*0510*/  IADD3 R41, PT, PT, R5.reuse, 0xc00, RZ ;  /* 0x00000c0005297810 */ /* 0x040fe40007ffe0ff */
[----:B------:R-:W-:Y:S02]  /*0520*/  IADD3 R5, PT, PT, R5, 0x1c00, RZ ;  /* 0x00001c0005057810 */ /* 0x000fe40007ffe0ff */
[----:B------:R-:W-:Y:S02]  /*0530*/  SHF.R.U32.HI R4, RZ, 0x6, R4 ;  /* 0x00000006ff047819 */ /* 0x000fe40000011604 */
[----:B------:R-:W-:Y:S02]  /*0540*/  SHF.R.U32.HI R6, RZ, 0x6, R6 ;  /* 0x00000006ff067819 */ /* 0x000fe40000011606 */
[----:B------:R-:W-:Y:S01]  /*0550*/  LOP3.LUT R44, R44, 0x40, RZ, 0xfc, !PT ;  /* 0x000000402c2c7812 */ /* 0x000fe200078efcff */
[-C--:B------:R-:W-:Y:S01]  /*0560*/  IMAD R83, R4, R81.reuse, R39 ;  /* 0x0000005104537224 */ /* 0x080fe200078e0227 */
[----:B------:R-:W-:Y:S01]  /*0570*/  SHF.R.U32.HI R46, RZ, 0x6, R45 ;  /* 0x00000006ff2e7819 */ /* 0x000fe2000001162d */
[-C--:B------:R-:W-:Y:S01]  /*0580*/  IMAD R82, R6, R81.reuse, R39 ;  /* 0x0000005106527224 */ /* 0x080fe200078e0227 */
[----:B------:R-:W-:Y:S01]  /*0590*/  SHF.R.U32.HI R78, RZ, 0x6, R47 ;  /* 0x00000006ff4e7819 */ /* 0x000fe2000001162f */
[-C--:B------:R-:W-:Y:S01]  /*05a0*/  IMAD R80, R44, R81.reuse, R39 ;  /* 0x000000512c507224 */ /* 0x080fe200078e0227 */
[----:B------:R-:W-:Y:S01]  /*05b0*/  SHF.R.U32.HI R48, RZ, 0x6, R5 ;  /* 0x00000006ff307819 */ /* 0x000fe20000011605 */
[----:B------:R-:W-:Y:S01]  /*05c0*/  IMAD R5, R6, R40, R39 ;  /* 0x0000002806057224 */ /* 0x000fe200078e0227 */
[----:B------:R-:W-:Y:S01]  /*05d0*/  SHF.R.U32.HI R0, RZ, 0x6, R41 ;  /* 0x00000006ff007819 */ /* 0x000fe20000011629 */
[-CC-:B------:R-:W-:Y:S01]  /*05e0*/  IMAD R79, R46, R81.reuse, R39.reuse ;  /* 0x000000512e4f7224 */ /* 0x180fe200078e0227 */
[----:B------:R-:W-:Y:S01]  /*05f0*/  MOV R90, R42 ;  /* 0x0000002a005a7202 */ /* 0x000fe20000000f00 */
[--C-:B------:R-:W-:Y:S01]  /*0600*/  IMAD R78, R78, R81, R39.reuse ;  /* 0x000000514e4e7224 */ /* 0x100fe200078e0227 */
[----:B------:R-:W-:Y:S01]  /*0610*/  MOV R91, R43 ;  /* 0x0000002b005b7202 */ /* 0x000fe20000000f00 */
[-CC-:B------:R-:W-:Y:S01]  /*0620*/  IMAD R77, R48, R81.reuse, R39.reuse ;  /* 0x00000051304d7224 */ /* 0x180fe200078e0227 */
[----:B------:R-:W-:Y:S01]  /*0630*/  IADD3 R7, PT, PT, R7, UR4, RZ ;  /* 0x0000000407077c10 */ /* 0x000fe2000fffe0ff */
[--C-:B------:R-:W-:Y:S01]  /*0640*/  IMAD R4, R4, R40, R39.reuse ;  /* 0x0000002804047224 */ /* 0x100fe200078e0227 */
[----:B------:R-:W-:Y:S01]  /*0650*/  UMOV UR4, URZ ;  /* 0x000000ff00047c82 */ /* 0x000fe20008000000 */
[----:B------:R-:W-:-:S02]  /*0660*/  IMAD R81, R0, R81, R39 ;  /* 0x0000005100517224 */ /* 0x000fc400078e0227 */
[----:B------:R-:W-:Y:S01]  /*0670*/  IMAD R6, R0, R40, R39 ;  /* 0x0000002800067224 */ /* 0x000fe200078e0227 */
[----:B------:R-:W-:-:S07]  /*0680*/  MOV R39, RZ ;  /* 0x000000ff00277202 */ /* 0x000fce0000000f00 */
.L_x_6:
[----:B------:R-:W-:-:S04]  /*0690*/  IMAD.WIDE.U32 R40, R84, 0x4, R90 ;  /* 0x0000000454287825 */ /* 0x000fc800078e005a */
[--C-:B------:R-:W-:Y:S02]  /*06a0*/  IMAD.WIDE.U32 R44, R83, 0x4, R90.reuse ;  /* 0x00000004532c7825 */ /* 0x100fe400078e005a */
[----:B------:R-:W2:Y:S02]  /*06b0*/  LDG.E.128 R40, desc[UR8][R40.64] ;  /* 0x0000000828287981 */ /* 0x000ea4000c1e1d00 */
[--C-:B------:R-:W-:Y:S02]  /*06c0*/  IMAD.WIDE.U32 R52, R82, 0x4, R90.reuse ;  /* 0x0000000452347825 */ /* 0x100fe400078e005a */
[----:B------:R-:W3:Y:S02]  /*06d0*/  LDG.E.128 R44, desc[UR8][R44.64] ;  /* 0x000000082c2c7981 */ /* 0x000ee4000c1e1d00 */
[--C-:B------:R-:W-:Y:S02]  /*06e0*/  IMAD.WIDE.U32 R56, R81, 0x4, R90.reuse ;  /* 0x0000000451387825 */ /* 0x100fe400078e005a */
[----:B------:R-:W4:Y:S02]  /*06f0*/  LDG.E.128 R52, desc[UR8][R52.64] ;  /* 0x0000000834347981 */ /* 0x000f24000c1e1d00 */
[----:B------:R-:W-:-:S02]  /*0700*/  IMAD.WIDE.U32 R48, R80, 0x4, R90 ;  /* 0x0000000450307825 */ /* 0x000fc400078e005a */
[----:B------:R-:W5:Y:S04]  /*0710*/  LDG.E.128 R56, desc[UR8][R56.64] ;  /* 0x0000000838387981 */ /* 0x000f68000c1e1d00 */
[----:B------:R-:W5:Y:S01]  /*0720*/  LDG.E.128 R48, desc[UR8][R48.64] ;  /* 0x0000000830307981 */ /* 0x000f62000c1e1d00 */
[----:B------:R-:W0:Y:S01]  /*0730*/  S2R R0, SR_TID.X ;  /* 0x0000000000007919 */ /* 0x000e220000002100 */
[----:B------:R-:W1:Y:S01]  /*0740*/  S2UR UR6, SR_CgaCtaId ;  /* 0x00000000000679c3 */ /* 0x000e620000008800 */
[----:B------:R-:W-:Y:S01]  /*0750*/  UMOV UR5, 0x400 ;  /* 0x0000040000057882 */ /* 0x000fe20000000000 */
[----:B------:R-:W-:-:S04]  /*0760*/  IMAD.WIDE.U32 R60, R79, 0x4, R90 ;  /* 0x000000044f3c7825 */ /* 0x000fc800078e005a */
[----:B------:R-:W-:Y:S01]  /*0770*/  IMAD.WIDE.U32 R74, R77, 0x4, R90 ;  /* 0x000000044d4a7825 */ /* 0x000fe200078e005a */
[----:B0-----:R-:W-:-:S04]  /*0780*/  SHF.L.U32 R68, R0, 0x2, RZ ;  /* 0x0000000200447819 */ /* 0x001fc800000006ff */
[C---:B------:R-:W-:Y:S02]  /*0790*/  IADD3 R63, PT, PT, R68.reuse, 0x400, RZ ;  /* 0x00000400443f7810 */ /* 0x040fe40007ffe0ff */
[C---:B------:R-:W-:Y:S02]  /*07a0*/  IADD3 R71, PT, PT, R68.reuse, 0x800, RZ ;  /* 0x0000080044477810 */ /* 0x040fe40007ffe0ff */
[C---:B------:R-:W-:Y:S01]  /*07b0*/  IADD3 R65, PT, PT, R68.reuse, 0xc00, RZ ;  /* 0x00000c0044417810 */ /* 0x040fe20007ffe0ff */
[----:B-1----:R-:W-:Y:S01]  /*07c0*/  ULEA UR7, UR6, UR5, 0x18 ;  /* 0x0000000506077291 */ /* 0x002fe2000f8ec0ff */
[----:B------:R-:W-:Y:S02]  /*07d0*/  LOP3.LUT R63, R63, 0x1fc0, RZ, 0xc0, !PT ;  /* 0x00001fc03f3f7812 */ /* 0x000fe400078ec0ff */
[----:B------:R-:W-:Y:S02]  /*07e0*/  LOP3.LUT R71, R71, 0x1fc0, RZ, 0xc0, !PT ;  /* 0x00001fc047477812 */ /* 0x000fe400078ec0ff */
[----:B------:R-:W-:-:S02]  /*07f0*/  LOP3.LUT R62, R68, 0x1000, RZ, 0xfc, !PT ;  /* 0x00001000443e7812 */ /* 0x000fc400078efcff */
[----:B------:R-:W-:Y:S02]  /*0800*/  LOP3.LUT R65, R65, 0x1fc0, RZ, 0xc0, !PT ;  /* 0x00001fc041417812 */ /* 0x000fe400078ec0ff */
[----:B------:R-:W-:Y:S02]  /*0810*/  SHF.L.U32 R69, R0, 0x4, RZ ;  /* 0x0000000400457819 */ /* 0x000fe400000006ff */
[--C-:B------:R-:W-:Y:S02]  /*0820*/  LOP3.LUT R72, R63, 0x3c, R68.reuse, 0xf8, !PT ;  /* 0x0000003c3f487812 */ /* 0x100fe400078ef844 */
[--C-:B------:R-:W-:Y:S02]  /*0830*/  LOP3.LUT R71, R71, 0x3c, R68.reuse, 0xf8, !PT ;  /* 0x0000003c47477812 */ /* 0x100fe400078ef844 */
[----:B------:R-:W-:Y:S02]  /*0840*/  LOP3.LUT R67, R62, 0x1fc0, RZ, 0xc0, !PT ;  /* 0x00001fc03e437812 */ /* 0x000fe400078ec0ff */
[----:B------:R-:W-:-:S02]  /*0850*/  LOP3.LUT R70, R65, 0x3c, R68, 0xf8, !PT ;  /* 0x0000003c41467812 */ /* 0x000fc400078ef844 */
[----:B------:R-:W-:Y:S02]  /*0860*/  LEA R62, R72, UR7, 0x2 ;  /* 0x00000007483e7c11 */ /* 0x000fe4000f8e10ff */
[----:B------:R-:W-:Y:S02]  /*0870*/  LEA R63, R71, UR7, 0x2 ;  /* 0x00000007473f7c11 */ /* 0x000fe4000f8e10ff */
[----:B------:R-:W-:Y:S02]  /*0880*/  LOP3.LUT R67, R67, 0x3c, R68, 0xf8, !PT ;  /* 0x0000003c43437812 */ /* 0x000fe400078ef844 */
[----:B------:R-:W-:Y:S02]  /*0890*/  LEA R66, R70, UR7, 0x2 ;  /* 0x0000000746427c11 */ /* 0x000fe4000f8e10ff */
[----:B------:R-:W-:Y:S01]  /*08a0*/  LEA R73, R67, UR7, 0x2 ;  /* 0x0000000743497c11 */ /* 0x000fe2000f8e10ff */
[----:B------:R-:W-:Y:S01]  /*08b0*/  IMAD.WIDE R64, R6, 0x4, R92 ;  /* 0x0000000406407825 */ /* 0x000fe200078e025c */
[----:B--2---:R0:W-:Y:S04]  /*08c0*/  STS.128 [R69+UR7], R40 ;  /* 0x0000002845007988 */ /* 0x0041e80008000c07 */
[----:B---3--:R-:W-:Y:S04]  /*08d0*/  STS.128 [R62], R44 ;  /* 0x0000002c3e007388 */ /* 0x008fe80000000c00 */
[----:B----4-:R1:W-:Y:S04]  /*08e0*/  STS.128 [R63], R52 ;  /* 0x000000343f007388 */ /* 0x0103e80000000c00 */
[----:B0-----:R0:W2:Y:S04]  /*08f0*/  LDG.E.128 R40, desc[UR8][R60.64] ;  /* 0x000000083c287981 */ /* 0x0010a8000c1e1d00 */
[----:B-----5:R3:W-:Y:S01]  /*0900*/  STS.128 [R66], R56 ;  /* 0x0000003842007388 */ /* 0x0207e20000000c00 */
[----:B0-----:R-:W-:-:S04]  /*0910*/  IMAD.WIDE.U32 R60, R78, 0x4, R90 ;  /* 0x000000044e3c7825 */ /* 0x001fc800078e005a */
[--C-:B-1----:R-:W-:Y:S01]  /*0920*/  IMAD.WIDE R52, R76, 0x4, R92.reuse ;  /* 0x000000044c347825 */ /* 0x102fe200078e025c */
[----:B------:R0:W4:Y:S03]  /*0930*/  LDG.E.128 R44, desc[UR8][R60.64] ;  /* 0x000000083c2c7981 */ /* 0x000126000c1e1d00 */
[--C-:B---3--:R-:W-:Y:S01]  /*0940*/  IMAD.WIDE R56, R4, 0x4, R92.reuse ;  /* 0x0000000404387825 */ /* 0x108fe200078e025c */
[----:B------:R1:W-:Y:S03]  /*0950*/  STS.128 [R73], R48 ;  /* 0x0000003049007388 */ /* 0x0003e60000000c00 */
[----:B0-----:R-:W-:Y:S01]  /*0960*/  IMAD.WIDE R60, R5, 0x4, R92 ;  /* 0x00000004053c7825 */ /* 0x001fe200078e025c */
[----:B------:R-:W3:Y:S04]  /*0970*/  LDG.E.128 R52, desc[UR8][R52.64] ;  /* 0x0000000834347981 */ /* 0x000ee8000c1e1d00 */
[----:B------:R-:W5:Y:S04]  /*0980*/  LDG.E.128 R56, desc[UR8][R56.64] ;  /* 0x0000000838387981 */ /* 0x000f68000c1e1d00 */
[----:B------:R-:W5:Y:S04]  /*0990*/  LDG.E.128 R60, desc[UR8][R60.64] ;  /* 0x000000083c3c7981 */ /* 0x000f68000c1e1d00 */
[----:B-1----:R0:W3:Y:S04]  /*09a0*/  LDG.E.128 R48, desc[UR8][R74.64] ;  /* 0x000000084a307981 */ /* 0x0020e8000c1e1d00 */
[----:B------:R-:W5:Y:S01]  /*09b0*/  LDG.E.128 R64, desc[UR8][R64.64] ;  /* 0x0000000840407981 */ /* 0x000f62000c1e1d00 */
[----:B------:R-:W-:-:S02]  /*09c0*/  IADD3 R73, PT, PT, R68, 0x1400, RZ ;  /* 0x0000140044497810 */ /* 0x000fc40007ffe0ff */
[C---:B------:R-:W-:Y:S02]  /*09d0*/  IADD3 R85, PT, PT, R68.reuse, 0x1800, RZ ;  /* 0x0000180044557810 */ /* 0x040fe40007ffe0ff */
[----:B------:R-:W-:Y:S02]  /*09e0*/  LOP3.LUT R73, R73, 0x3fc0, RZ, 0xc0, !PT ;  /* 0x00003fc049497812 */ /* 0x000fe400078ec0ff */
[----:B0-----:R-:W-:Y:S02]  /*09f0*/  LOP3.LUT R75, R85, 0x3fc0, RZ, 0xc0, !PT ;  /* 0x00003fc0554b7812 */ /* 0x001fe400078ec0ff */
[----:B------:R-:W-:Y:S02]  /*0a00*/  IADD3 R85, PT, PT, R68, 0x1c00, RZ ;  /* 0x00001c0044557810 */ /* 0x000fe40007ffe0ff */
[----:B------:R-:W-:Y:S01]  /*0a10*/  LOP3.LUT R73, R73, 0x3c, R68, 0xf8, !PT ;  /* 0x0000003c49497812 */ /* 0x000fe200078ef844 */
[----:B------:R-:W-:Y:S01]  /*0a20*/  UIADD3 UR5, UPT, UPT, UR5, 0x8000, URZ ;  /* 0x0000800005057890 */ /* 0x000fe2000fffe0ff */
[----:B------:R-:W-:-:S02]  /*0a30*/  LOP3.LUT R85, R85, 0x3fc0, RZ, 0xc0, !PT ;  /* 0x00003fc055557812 */ /* 0x000fc400078ec0ff */
[----:B------:R-:W-:Y:S01]  /*0a40*/  LEA R73, R73, UR7, 0x2 ;  /* 0x0000000749497c11 */ /* 0x000fe2000f8e10ff */
[----:B------:R-:W-:Y:S01]  /*0a50*/  ULEA UR5, UR6, UR5, 0x18 ;  /* 0x0000000506057291 */ /* 0x000fe2000f8ec0ff */
[--C-:B------:R-:W-:Y:S01]  /*0a60*/  LOP3.LUT R75, R75, 0x3c, R68.reuse, 0xf8, !PT ;  /* 0x0000003c4b4b7812 */ /* 0x100fe200078ef844 */
[----:B------:R-:W0:Y:S01]  /*0a70*/  LDCU UR6, c[0x0][0x3a0] ;  /* 0x00007400ff0677ac */ /* 0x000e220008000800 */
[----:B------:R-:W-:Y:S02]  /*0a80*/  LOP3.LUT R85, R85, 0x3c, R68, 0xf8, !PT ;  /* 0x0000003c55557812 */ /* 0x000fe400078ef844 */
[----:B------:R-:W-:Y:S02]  /*0a90*/  LEA R75, R75, UR7, 0x2 ;  /* 0x000000074b4b7c11 */ /* 0x000fe4000f8e10ff */
[----:B------:R-:W-:Y:S02]  /*0aa0*/  LEA R72, R72, UR5, 0x2 ;  /* 0x0000000548487c11 */ /* 0x000fe4000f8e10ff */
[----:B------:R-:W-:-:S02]  /*0ab0*/  LEA R71, R71, UR5, 0x2 ;  /* 0x0000000547477c11 */ /* 0x000fc4000f8e10ff */
[----:B------:R-:W-:Y:S02]  /*0ac0*/  LEA R70, R70, UR5, 0x2 ;  /* 0x0000000546467c11 */ /* 0x000fe4000f8e10ff */
[----:B------:R-:W-:Y:S01]  /*0ad0*/  LOP3.LUT R68, R68, 0x80, RZ, 0xc0, !PT ;  /* 0x0000008044447812 */ /* 0x000fe200078ec0ff */
[----:B------:R-:W-:-:S03]  /*0ae0*/  UIADD3 UR4, UPT, UPT, UR4, 0x40, URZ ;  /* 0x0000004004047890 */ /* 0x000fc6000fffe0ff */
[----:B------:R-:W-:Y:S01]  /*0af0*/  LOP3.LUT R68, R68, 0x70, R69, 0xf8, !PT ;  /* 0x0000007044447812 */ /* 0x000fe200078ef845 */
[----:B0-----:R-:W-:Y:S01]  /*0b00*/  UISETP.GE.AND UP1, UPT, UR4, UR6, UPT ;  /* 0x000000060400728c */ /* 0x001fe2000bf26270 */
[----:B--2---:R0:W-:Y:S02]  /*0b10*/  STS.128 [R73], R40 ;  /* 0x0000002849007388 */ /* 0x0041e40000000c00 */
[----:B0-----:R-:W-:Y:S02]  /*0b20*/  LEA R40, R85, UR7, 0x2 ;  /* 0x0000000755287c11 */ /* 0x001fe4000f8e10ff */
[----:B----4-:R0:W-:Y:S04]  /*0b30*/  STS.128 [R75], R44 ;  /* 0x0000002c4b007388 */ /* 0x0101e80000000c00 */
[----:B---3--:R0:W-:Y:S04]  /*0b40*/  STS.128 [R40], R48 ;  /* 0x0000003028007388 */ /* 0x0081e80000000c00 */
[----:B------:R0:W-:Y:S04]  /*0b50*/  STS.128 [R69+UR5], R52 ;  /* 0x0000003445007988 */ /* 0x0001e80008000c05 */
[----:B-----5:R0:W-:Y:S04]  /*0b60*/  STS.128 [R72], R56 ;  /* 0x0000003848007388 */ /* 0x0201e80000000c00 */
[----:B------:R0:W-:Y:S04]  /*0b70*/  STS.128 [R71], R60 ;  /* 0x0000003c47007388 */ /* 0x0001e80000000c00 */
[----:B------:R0:W-:Y:S01]  /*0b80*/  STS.128 [R70], R64 ;  /* 0x0000004046007388 */ /* 0x0001e20000000c00 */
[----:B------:R-:W-:Y:S01]  /*0b90*/  IADD3 R85, PT, PT, R68, UR5, RZ ;  /* 0x0000000544557c10 */ /* 0x000fe2000fffe0ff */
[----:B------:R-:W-:Y:S01]  /*0ba0*/  UMOV UR5, 0x1000 ;  /* 0x0000100000057882 */ /* 0x000fe20000000000 */
[----:B------:R-:W-:Y:S06]  /*0bb0*/  BAR.SYNC.DEFER_BLOCKING 0x0 ;  /* 0x0000000000007b1d */ /* 0x000fec0000010000 */
.L_x_5:
[----:B0-----:R-:W-:Y:S04]  /*0bc0*/  LDS.128 R40, [R7+UR5+-0x1000] ;  /* 0xfff0000507287984 */ /* 0x001fe80008000c00 */
[----:B------:R-:W0:Y:S04]  /*0bd0*/  LDS.128 R44, [R85] ;  /* 0x00000000552c7984 */ /* 0x000e280000000c00 */
[----:B------:R-:W1:Y:S04]  /*0be0*/  LDS.128 R48, [R7+UR5+-0xf00] ;  /* 0xfff1000507307984 */ /* 0x000e680008000c00 */
[----:B------:R-:W2:Y:S04]  /*0bf0*/  LDS.128 R64, [R7+UR5+0x100] ;  /* 0x0001000507407984 */ /* 0x000ea80008000c00 */
[----:B------:R-:W3:Y:S04]  /*0c00*/  LDS.128 R52, [R7+UR5+-0xe00] ;  /* 0xfff2000507347984 */ /* 0x000ee80008000c00 */
[----:B------:R-:W4:Y:S04]  /*0c10*/  LDS.128 R68, [R7+UR5+0x200] ;  /* 0x0002000507447984 */ /* 0x000f280008000c00 */
[----:B------:R-:W5:Y:S04]  /*0c20*/  LDS.128 R56, [R7+UR5+-0xd00] ;  /* 0xfff3000507387984 */ /* 0x000f680008000c00 */
[----:B------:R-:W5:Y:S04]  /*0c30*/  LDS.128 R60, [R7+UR5] ;  /* 0x00000005073c7984 */ /* 0x000f680008000c00 */
[----:B------:R-:W5:Y:S01]  /*0c40*/  LDS.128 R72, [R7+UR5+0x300] ;  /* 0x0003000507487984 */ /* 0x000f620008000c00 */
[----:B------:R-:W-:-:S04]  /*0c50*/  UIADD3 UR5, UPT, UPT, UR5, 0x10, URZ ;  /* 0x0000001005057890 */ /* 0x000fc8000fffe0ff */
[----:B------:R-:W-:Y:S01]  /*0c60*/  UISETP.NE.AND UP0, UPT, UR5, 0x1100, UPT ;  /* 0x000011000500788c */ /* 0x000fe2000bf05270 */
[C---:B0-----:R-:W-:Y:S01]  /*0c70*/  FFMA R86, R40.reuse, R44, R20 ;  /* 0x0000002c28567223 */ /* 0x041fe20000000014 */
[C---:B------:R-:W-:Y:S01]  /*0c80*/  FFMA R87, R40.reuse, R45, R21 ;  /* 0x0000002d28577223 */ /* 0x040fe20000000015 */
[C---:B------:R-:W-:Y:S01]  /*0c90*/  FFMA R88, R40.reuse, R46, R22 ;  /* 0x0000002e28587223 */ /* 0x040fe20000000016 */
[----:B------:R-:W-:Y:S01]  /*0ca0*/  FFMA R40, R40, R47, R23 ;  /* 0x0000002f28287223 */ /* 0x000fe20000000017 */
[C---:B-1----:R-:W-:Y:S01]  /*0cb0*/  FFMA R24, R48.reuse, R44, R24 ;  /* 0x0000002c30187223 */ /* 0x042fe20000000018 */
[C---:B------:R-:W-:Y:S01]  /*0cc0*/  FFMA R25, R48.reuse, R45, R25 ;  /* 0x0000002d30197223 */ /* 0x040fe20000000019 */
[C---:B------:R-:W-:Y:S01]  /*0cd0*/  FFMA R26, R48.reuse, R46, R26 ;  /* 0x0000002e301a7223 */ /* 0x040fe2000000001a */
[----:B------:R-:W-:Y:S01]  /*0ce0*/  FFMA R27, R48, R47, R27 ;  /* 0x0000002f301b7223 */ /* 0x000fe2000000001b */
[----:B------:R-:W0:Y:S01]  /*0cf0*/  LDS.128 R20, [R85+0x100] ;  /* 0x0001000055147984 */ /* 0x000e220000000c00 */
[C---:B--2---:R-:W-:Y:S01]  /*0d00*/  FFMA R16, R64.reuse, R44, R16 ;  /* 0x0000002c40107223 */ /* 0x044fe20000000010 */
[CC--:B------:R-:W-:Y:S01]  /*0d10*/  FFMA R17, R64.reuse, R45.reuse, R17 ;  /* 0x0000002d40117223 */ /* 0x0c0fe20000000011 */
[----:B------:R-:W-:Y:S01]  /*0d20*/  FFMA R48, R64, R46, R18 ;  /* 0x0000002e40307223 */ /* 0x000fe20000000012 */
[C---:B---3--:R-:W-:Y:S01]  /*0d30*/  FFMA R28, R52.reuse, R44, R28 ;  /* 0x0000002c341c7223 */ /* 0x048fe2000000001c */
[C---:B------:R-:W-:Y:S01]  /*0d40*/  FFMA R29, R52.reuse, R45, R29 ;  /* 0x0000002d341d7223 */ /* 0x040fe2000000001d */
[C---:B------:R-:W-:Y:S01]  /*0d50*/  FFMA R30, R52.reuse, R46, R30 ;  /* 0x0000002e341e7223 */ /* 0x040fe2000000001e */
[-C--:B------:R-:W-:Y:S01]  /*0d60*/  FFMA R31, R52, R47.reuse, R31 ;  /* 0x0000002f341f7223 */ /* 0x080fe2000000001f */
[----:B------:R-:W-:Y:S01]  /*0d70*/  FFMA R64, R64, R47, R19 ;  /* 0x0000002f40407223 */ /* 0x000fe20000000013 */
[C---:B----4-:R-:W-:Y:S01]  /*0d80*/  FFMA R18, R68.reuse, R44, R12 ;  /* 0x0000002c44127223 */ /* 0x050fe2000000000c */
[C---:B------:R-:W-:Y:S01]  /*0d90*/  FFMA R19, R68.reuse, R45, R13 ;  /* 0x0000002d44137223 */ /* 0x040fe2000000000d */
[C---:B------:R-:W-:Y:S01]  /*0da0*/  FFMA R52, R68.reuse, R46, R14 ;  /* 0x0000002e44347223 */ /* 0x040fe2000000000e */
[----:B------:R-:W-:Y:S01]  /*0db0*/  FFMA R68, R68, R47, R15 ;  /* 0x0000002f44447223 */ /* 0x000fe2000000000f */
[C---:B-----5:R-:W-:Y:S01]  /*0dc0*/  FFMA R32, R56.reuse, R44, R32 ;  /* 0x0000002c38207223 */ /* 0x060fe20000000020 */
[----:B------:R-:W1:Y:S01]  /*0dd0*/  LDS.128 R12, [R85+0x200] ;  /* 0x00020000550c7984 */ /* 0x000e620000000c00 */
        /* <DEDUP_REMOVED lines=10> */
[----:B------:R-:W-:-:S02]  /*0e80*/  FFMA R47, R72, R47, R11 ;  /* 0x0000002f482f7223 */ /* 0x000fc4000000000b */
[----:B------:R2:W3:Y:S02]  /*0e90*/  LDS.128 R8, [R85+0x300] ;  /* 0x0003000055087984 */ /* 0x0004e40000000c00 */
[----:B--2---:R-:W-:Y:S01]  /*0ea0*/  IADD3 R85, PT, PT, R85, 0x400, RZ ;  /* 0x0000040055557810 */ /* 0x004fe20007ffe0ff */
[-C--:B0-----:R-:W-:Y:S01]  /*0eb0*/  FFMA R86, R20, R41.reuse, R86 ;  /* 0x0000002914567223 */ /* 0x081fe20000000056 */
[-C--:B------:R-:W-:Y:S01]  /*0ec0*/  FFMA R87, R21, R41.reuse, R87 ;  /* 0x0000002915577223 */ /* 0x080fe20000000057 */
[-C--:B------:R-:W-:Y:S01]  /*0ed0*/  FFMA R88, R22, R41.reuse, R88 ;  /* 0x0000002916587223 */ /* 0x080fe20000000058 */
[----:B------:R-:W-:Y:S01]  /*0ee0*/  FFMA R40, R23, R41, R40 ;  /* 0x0000002917287223 */ /* 0x000fe20000000028 */
[-C--:B------:R-:W-:Y:S01]  /*0ef0*/  FFMA R24, R20, R49.reuse, R24 ;  /* 0x0000003114187223 */ /* 0x080fe20000000018 */
        /* <DEDUP_REMOVED lines=27> */
[-C--:B-1----:R-:W-:Y:S01]  /*10b0*/  FFMA R86, R12, R42.reuse, R86 ;  /* 0x0000002a0c567223 */ /* 0x082fe20000000056 */
        /* <DEDUP_REMOVED lines=31> */
[-C--:B---3--:R-:W-:Y:S01]  /*12b0*/  FFMA R20, R8, R43.reuse, R86 ;  /* 0x0000002b08147223 */ /* 0x088fe20000000056 */
        /* <DEDUP_REMOVED lines=31> */
[----:B------:R-:W-:Y:S06]  /*14b0*/  BRA.U UP0, `(.L_x_5) ;  /* 0xfffffff500c07547 */ /* 0x000fec000b83ffff */
[----:B------:R-:W0:Y:S08]  /*14c0*/  LDC R40, c[0x0][0x39c] ;  /* 0x0000e700ff287b82 */ /* 0x000e300000000800 */
[----:B------:R-:W-:Y:S01]  /*14d0*/  BAR.SYNC.DEFER_BLOCKING 0x0 ;  /* 0x0000000000007b1d */ /* 0x000fe20000010000 */
[----:B------:R-:W-:-:S04]  /*14e0*/  IADD3 R90, P0, PT, R90, 0x100, RZ ;  /* 0x000001005a5a7810 */ /* 0x000fc80007f1e0ff */
[----:B------:R-:W-:Y:S02]  /*14f0*/  IADD3.X R91, PT, PT, RZ, R91, RZ, P0, !PT ;  /* 0x0000005bff5b7210 */ /* 0x000fe400007fe4ff */
[----:B0-----:R-:W-:-:S05]  /*1500*/  SHF.L.U32 R41, R40, 0x6, RZ ;  /* 0x0000000628297819 */ /* 0x001fca00000006ff */
[----:B------:R-:W-:Y:S01]  /*1510*/  IMAD.WIDE R92, R41, 0x4, R92 ;  /* 0x00000004295c7825 */ /* 0x000fe200078e025c */
[----:B------:R-:W-:Y:S06]  /*1520*/  BRA.U !UP1, `(.L_x_6) ;  /* 0xfffffff109587547 */ /* 0x000fec000b83ffff */
.L_x_4:
[C---:B0-----:R-:W-:Y:S01]  /*1530*/  LOP3.LUT R4, R0.reuse, 0x20, RZ, 0xc0, !PT ;  /* 0x0000002000047812 */ /* 0x041fe200078ec0ff */
[----:B------:R-:W0:Y:S01]  /*1540*/  LDCU.64 UR4, c[0x0][0x390] ;  /* 0x00007200ff0477ac */ /* 0x000e220008000a00 */
[----:B------:R-:W-:Y:S02]  /*1550*/  SHF.L.U32 R5, R0, 0x2, RZ ;  /* 0x0000000200057819 */ /* 0x000fe400000006ff */
[----:B------:R-:W-:Y:S02]  /*1560*/  SHF.R.U32.HI R0, RZ, 0x1, R0 ;  /* 0x00000001ff007819 */ /* 0x000fe40000011600 */
[----:B------:R-:W-:Y:S02]  /*1570*/  LOP3.LUT R4, R4, 0x1c, R5, 0xf8, !PT ;  /* 0x0000001c04047812 */ /* 0x000fe400078ef805 */
[----:B------:R-:W-:Y:S01]  /*1580*/  LOP3.LUT R5, R0, 0x1ec, RZ, 0xc0, !PT ;  /* 0x000001ec00057812 */ /* 0x000fe200078ec0ff */
[----:B------:R-:W-:-:S04]  /*1590*/  IMAD R0, R2, R40, R3 ;  /* 0x0000002802007224 */ /* 0x000fc800078e0203 */
[----:B------:R-:W-:Y:S01]  /*15a0*/  IMAD R5, R5, R40, R4 ;  /* 0x0000002805057224 */ /* 0x000fe200078e0204 */
[----:B------:R-:W-:-:S04]  /*15b0*/  SHF.R.S32.HI R46, RZ, 0x1f, R0 ;  /* 0x0000001fff2e7819 */ /* 0x000fc80000011400 */
[C---:B------:R-:W-:Y:S02]  /*15c0*/  IADD3 R3, PT, PT, R5.reuse, R40, RZ ;  /* 0x0000002805037210 */ /* 0x040fe40007ffe0ff */
[C---:B------:R-:W-:Y:S02]  /*15d0*/  IADD3 R41, P0, PT, R0.reuse, R5, RZ ;  /* 0x0000000500297210 */ /* 0x040fe40007f1e0ff */
[----:B------:R-:W-:Y:S02]  /*15e0*/  IADD3 R6, P1, PT, R0, R3, RZ ;  /* 0x0000000300067210 */ /* 0x000fe40007f3e0ff */
[----:B------:R-:W-:Y:S02]  /*15f0*/  LEA.HI.X.SX32 R42, R5, R46, 0x1, P0 ;  /* 0x0000002e052a7211 */ /* 0x000fe400000f0eff */
[----:B0-----:R-:W-:Y:S02]  /*1600*/  LEA R2, P0, R41, UR4, 0x2 ;  /* 0x0000000429027c11 */ /* 0x001fe4000f8010ff */
[----:B------:R-:W-:-:S02]  /*1610*/  IADD3 R7, PT, PT, R3, R40, RZ ;  /* 0x0000002803077210 */ /* 0x000fc40007ffe0ff */
[----:B------:R-:W-:Y:S02]  /*1620*/  LEA.HI.X.SX32 R5, R3, R46, 0x1, P1 ;  /* 0x0000002e03057211 */ /* 0x000fe400008f0eff */
[----:B------:R-:W-:Y:S02]  /*1630*/  LEA.HI.X R3, R41, UR5, R42, 0x2, P0 ;  /* 0x0000000529037c11 */ /* 0x000fe400080f142a */
[----:B------:R-:W-:Y:S02]  /*1640*/  LEA R4, P1, R6, UR4, 0x2 ;  /* 0x0000000406047c11 */ /* 0x000fe4000f8210ff */
[----:B------:R-:W-:Y:S01]  /*1650*/  IADD3 R42, P0, PT, R0, R7, RZ ;  /* 0x00000007002a7210 */ /* 0x000fe20007f1e0ff */
[----:B------:R0:W-:Y:S01]  /*1660*/  STG.E.128 desc[UR8][R2.64], R20 ;  /* 0x0000001402007986 */ /* 0x0001e2000c101d08 */
[----:B------:R-:W-:Y:S02]  /*1670*/  IADD3 R41, PT, PT, R7, R40, RZ ;  /* 0x0000002807297210 */ /* 0x000fe40007ffe0ff */
[----:B------:R-:W-:-:S02]  /*1680*/  LEA.HI.X R5, R6, UR5, R5, 0x2, P1 ;  /* 0x0000000506057c11 */ /* 0x000fc400088f1405 */
[-C--:B------:R-:W-:Y:S01]  /*1690*/  LEA.HI.X.SX32 R7, R7, R46.reuse, 0x1, P0 ;  /* 0x0000002e07077211 */ /* 0x080fe200000f0eff */
[----:B------:R-:W-:Y:S01]  /*16a0*/  IMAD R45, R40, 0xd, R41 ;  /* 0x0000000d282d7824 */ /* 0x000fe200078e0229 */
[----:B------:R-:W-:Y:S01]  /*16b0*/  LEA R6, P0, R42, UR4, 0x2 ;  /* 0x000000042a067c11 */ /* 0x000fe2000f8010ff */
[----:B------:R1:W-:Y:S01]  /*16c0*/  STG.E.128 desc[UR8][R4.64], R24 ;  /* 0x0000001804007986 */ /* 0x0003e2000c101d08 */
[----:B------:R-:W-:Y:S02]  /*16d0*/  IADD3 R43, P1, PT, R0, R41, RZ ;  /* 0x00000029002b7210 */ /* 0x000fe40007f3e0ff */
[----:B------:R-:W-:Y:S02]  /*16e0*/  LEA.HI.X R7, R42, UR5, R7, 0x2, P0 ;  /* 0x000000052a077c11 */ /* 0x000fe400080f1407 */
[----:B------:R-:W-:Y:S02]  /*16f0*/  LEA.HI.X.SX32 R44, R41, R46, 0x1, P1 ;  /* 0x0000002e292c7211 */ /* 0x000fe400008f0eff */
[----:B------:R-:W-:Y:S01]  /*1700*/  LEA R42, P0, R43, UR4, 0x2 ;  /* 0x000000042b2a7c11 */ /* 0x000fe2000f8010ff */
[----:B------:R2:W-:Y:S01]  /*1710*/  STG.E.128 desc[UR8][R6.64], R28 ;  /* 0x0000001c06007986 */ /* 0x0005e2000c101d08 */
[----:B------:R-:W-:-:S02]  /*1720*/  IADD3 R47, P1, PT, R0, R45, RZ ;  /* 0x0000002d002f7210 */ /* 0x000fc40007f3e0ff */
[----:B------:R-:W-:Y:S02]  /*1730*/  IADD3 R41, PT, PT, R45, R40, RZ ;  /* 0x000000282d297210 */ /* 0x000fe40007ffe0ff */
[----:B------:R-:W-:Y:S02]  /*1740*/  LEA.HI.X R43, R43, UR5, R44, 0x2, P0 ;  /* 0x000000052b2b7c11 */ /* 0x000fe400080f142c */
[----:B------:R-:W-:Y:S02]  /*1750*/  LEA.HI.X.SX32 R48, R45, R46, 0x1, P1 ;  /* 0x0000002e2d307211 */ /* 0x000fe400008f0eff */
[----:B------:R-:W-:Y:S01]  /*1760*/  LEA R44, P0, R47, UR4, 0x2 ;  /* 0x000000042f2c7c11 */ /* 0x000fe2000f8010ff */
[----:B------:R-:W-:Y:S01]  /*1770*/  STG.E.128 desc[UR8][R42.64], R32 ;  /* 0x000000202a007986 */ /* 0x000fe2000c101d08 */
[----:B0-----:R-:W-:Y:S02]  /*1780*/  IADD3 R3, PT, PT, R41, R40, RZ ;  /* 0x0000002829037210 */ /* 0x001fe40007ffe0ff */
[----:B------:R-:W-:-:S02]  /*1790*/  LEA.HI.X R45, R47, UR5, R48, 0x2, P0 ;  /* 0x000000052f2d7c11 */ /* 0x000fc400080f1430 */
[C---:B------:R-:W-:Y:S02]  /*17a0*/  IADD3 R22, P0, PT, R0.reuse, R41, RZ ;  /* 0x0000002900167210 */ /* 0x040fe40007f1e0ff */
[----:B------:R-:W-:Y:S01]  /*17b0*/  IADD3 R21, PT, PT, R3, R40, RZ ;  /* 0x0000002803157210 */ /* 0x000fe20007ffe0ff */
[----:B------:R-:W-:Y:S01]  /*17c0*/  STG.E.128 desc[UR8][R44.64], R36 ;  /* 0x000000242c007986 */ /* 0x000fe2000c101d08 */
[C---:B-1----:R-:W-:Y:S02]  /*17d0*/  IADD3 R5, P2, PT, R0.reuse, R3, RZ ;  /* 0x0000000300057210 */ /* 0x042fe40007f5e0ff */
[----:B------:R-:W-:Y:S02]  /*17e0*/  LEA.HI.X.SX32 R41, R41, R46, 0x1, P0 ;  /* 0x0000002e29297211 */ /* 0x000fe400000f0eff */
[----:B------:R-:W-:Y:S02]  /*17f0*/  IADD3 R0, P0, PT, R0, R21, RZ ;  /* 0x0000001500007210 */ /* 0x000fe40007f1e0ff */
[----:B------:R-:W-:-:S02]  /*1800*/  LEA R2, P1, R22, UR4, 0x2 ;  /* 0x0000000416027c11 */ /* 0x000fc4000f8210ff */
[-C--:B------:R-:W-:Y:S02]  /*1810*/  LEA.HI.X.SX32 R20, R3, R46.reuse, 0x1, P2 ;  /* 0x0000002e03147211 */ /* 0x080fe400010f0eff */
[----:B------:R-:W-:Y:S02]  /*1820*/  LEA R4, P2, R5, UR4, 0x2 ;  /* 0x0000000405047c11 */ /* 0x000fe4000f8410ff */
[----:B------:R-:W-:Y:S02]  /*1830*/  LEA.HI.X.SX32 R21, R21, R46, 0x1, P0 ;  /* 0x0000002e15157211 */ /* 0x000fe400000f0eff */
[----:B--2---:R-:W-:Y:S02]  /*1840*/  LEA R6, P0, R0, UR4, 0x2 ;  /* 0x0000000400067c11 */ /* 0x004fe4000f8010ff */
[----:B------:R-:W-:Y:S02]  /*1850*/  LEA.HI.X R3, R22, UR5, R41, 0x2, P1 ;  /* 0x0000000516037c11 */ /* 0x000fe400088f1429 */
[----:B------:R-:W-:-:S02]  /*1860*/  LEA.HI.X R5, R5, UR5, R20, 0x2, P2 ;  /* 0x0000000505057c11 */ /* 0x000fc400090f1414 */
[----:B------:R-:W-:Y:S01]  /*1870*/  LEA.HI.X R7, R0, UR5, R21, 0x2, P0 ;  /* 0x0000000500077c11 */ /* 0x000fe200080f1415 */
[----:B------:R-:W-:Y:S04]  /*1880*/  STG.E.128 desc[UR8][R2.64], R16 ;  /* 0x0000001002007986 */ /* 0x000fe8000c101d08 */
[----:B------:R-:W-:Y:S04]  /*1890*/  STG.E.128 desc[UR8][R4.64], R12 ;  /* 0x0000000c04007986 */ /* 0x000fe8000c101d08 */
[----:B------:R-:W-:Y:S01]  /*18a0*/  STG.E.128 desc[UR8][R6.64], R8 ;  /* 0x0000000806007986 */ /* 0x000fe2000c101d08 */
[----:B------:R-:W-:Y:S05]  /*18b0*/  EXIT ;  /* 0x000000000000794d */ /* 0x000fea0003800000 */
.L_x_7:
        /* <DEDUP_REMOVED lines=12> */
.L_x_68:


//--------------------- .text._Z16matmul_v5_kernelILi256ELi128ELi64ELi64ELi32ELi16ELi32ELi4EEvPKfS1_Pfiii --------------------------
	.section	.text._Z16matmul_v5_kernelILi256ELi128ELi64ELi64ELi32ELi16ELi32ELi4EEvPKfS1_Pfiii,"ax",@progbits
	.align	128
        .global         _Z16matmul_v5_kernelILi256ELi128ELi64ELi64ELi32ELi16ELi32ELi4EEvPKfS1_Pfiii
        .type           _Z16matmul_v5_kernelILi256ELi128ELi64ELi64ELi32ELi16ELi32ELi4EEvPKfS1_Pfiii,@function
        .size           _Z16matmul_v5_kernelILi256ELi128ELi64ELi64ELi32ELi16ELi32ELi4EEvPKfS1_Pfiii,(.L_x_69 - _Z16matmul_v5_kernelILi256ELi128ELi64ELi64ELi32ELi16ELi32ELi4EEvPKfS1_Pfiii)
        .other          _Z16matmul_v5_kernelILi256ELi128ELi64ELi64ELi32ELi16ELi32ELi4EEvPKfS1_Pfiii,@"STO_CUDA_ENTRY STV_DEFAULT"
_Z16matmul_v5_kernelILi256ELi128ELi64ELi64ELi32ELi16ELi32ELi4EEvPKfS1_Pfiii:
.text._Z16matmul_v5_kernelILi256ELi128ELi64ELi64ELi32ELi16ELi32ELi4EEvPKfS1_Pfiii:
[----:B------:R-:W-:Y:S01]  /*0000*/  LDC R1, c[0x0][0x37c] ;  /* 0x0000df00ff017b82 */ /* 0x000fe20000000800 */
[----:B------:R-:W0:Y:S01]  /*0010*/  LDCU UR17, c[0x0][0x39c] ;  /* 0x00007380ff1177ac */ /* 0x000e220008000800 */
[----:B------:R-:W1:Y:S01]  /*0020*/  S2R R4, SR_CTAID.X ;  /* 0x0000000000047919 */ /* 0x000e620000002500 */
[----:B------:R-:W-:Y:S01]  /*0030*/  HFMA2 R51, -RZ, RZ, 0, 0 ;  /* 0x00000000ff337431 */ /* 0x000fe200000001ff */
[----:B------:R-:W-:Y:S01]  /*0040*/  CS2R R6, SRZ ;  /* 0x0000000000067805 */ /* 0x000fe2000001ff00 */
[----:B------:R-:W2:Y:S01]  /*0050*/  LDCU UR13, c[0x0][0x3a0] ;  /* 0x00007400ff0d77ac */ /* 0x000ea20008000800 */
[----:B------:R-:W-:Y:S01]  /*0060*/  HFMA2 R26, -RZ, RZ, 0, 0 ;  /* 0x00000000ff1a7431 */ /* 0x000fe200000001ff */
[----:B------:R-:W-:Y:S02]  /*0070*/  CS2R R38, SRZ ;  /* 0x0000000000267805 */ /* 0x000fe4000001ff00 */
[----:B------:R-:W-:Y:S01]  /*0080*/  CS2R R44, SRZ ;  /* 0x00000000002c7805 */ /* 0x000fe2000001ff00 */
[----:B------:R-:W-:Y:S01]  /*0090*/  IMAD.MOV.U32 R48, RZ, RZ, RZ ;  /* 0x000000ffff307224 */ /* 0x000fe200078e00ff */
[----:B------:R-:W-:-:S02]  /*00a0*/  CS2R R54, SRZ ;  /* 0x0000000000367805 */ /* 0x000fc4000001ff00 */
[----:B------:R-:W-:Y:S01]  /*00b0*/  CS2R R46, SRZ ;  /* 0x00000000002e7805 */ /* 0x000fe2000001ff00 */
[----:B------:R-:W-:Y:S01]  /*00c0*/  IMAD.MOV.U32 R53, RZ, RZ, RZ ;  /* 0x000000ffff357224 */ /* 0x000fe200078e00ff */
[----:B------:R-:W-:Y:S02]  /*00d0*/  CS2R R40, SRZ ;  /* 0x0000000000287805 */ /* 0x000fe4000001ff00 */
[----:B------:R-:W-:Y:S02]  /*00e0*/  CS2R R32, SRZ ;  /* 0x0000000000207805 */ /* 0x000fe4000001ff00 */
[----:B------:R-:W-:Y:S01]  /*00f0*/  MOV R43, RZ ;  /* 0x000000ff002b7202 */ /* 0x000fe20000000f00 */
[----:B------:R-:W-:Y:S01]  /*0100*/  IMAD.MOV.U32 R34, RZ, RZ, RZ ;  /* 0x000000ffff227224 */ /* 0x000fe200078e00ff */
[----:B------:R-:W-:Y:S01]  /*0110*/  CS2R R28, SRZ ;  /* 0x00000000001c7805 */ /* 0x000fe2000001ff00 */
[----:B------:R-:W-:Y:S01]  /*0120*/  IMAD.MOV.U32 R17, RZ, RZ, RZ ;  /* 0x000000ffff117224 */ /* 0x000fe200078e00ff */
[----:B0-----:R-:W-:Y:S01]  /*0130*/  UIADD3 UR4, UPT, UPT, UR17, 0x3f, URZ ;  /* 0x0000003f11047890 */ /* 0x001fe2000fffe0ff */
[----:B------:R-:W-:-:S02]  /*0140*/  CS2R R24, SRZ ;  /* 0x0000000000187805 */ /* 0x000fc4000001ff00 */
[----:B------:R-:W-:Y:S02]  /*0150*/  CS2R R60, SRZ ;  /* 0x00000000003c7805 */ /* 0x000fe4000001ff00 */
[----:B------:R-:W-:Y:S01]  /*0160*/  CS2R R12, SRZ ;  /* 0x00000000000c7805 */ /* 0x000fe2000001ff00 */
[----:B------:R-:W-:Y:S01]  /*0170*/  USHF.R.S32.HI UR5, URZ, 0x1f, UR4 ;  /* 0x0000001fff057899 */ /* 0x000fe20008011404 */
[----:B------:R-:W-:Y:S01]  /*0180*/  IMAD.MOV.U32 R14, RZ, RZ, RZ ;  /* 0x000000ffff0e7224 */ /* 0x000fe200078e00ff */
[----:B------:R-:W-:Y:S01]  /*0190*/  MOV R58, RZ ;  /* 0x000000ff003a7202 */ /* 0x000fe20000000f00 */
[----:B------:R-:W-:Y:S01]  /*01a0*/  IMAD.MOV.U32 R56, RZ, RZ, RZ ;  /* 0x000000ffff387224 */ /* 0x000fe200078e00ff */
[----:B------:R-:W-:Y:S01]  /*01b0*/  ULEA.HI UR5, UR5, UR4, URZ, 0x6 ;  /* 0x0000000405057291 */ /* 0x000fe2000f8f30ff */
[----:B------:R-:W0:Y:S03]  /*01c0*/  LDCU.64 UR18, c[0x0][0x358] ;  /* 0x00006b00ff1277ac */ /* 0x000e260008000a00 */
[----:B------:R-:W-:Y:S01]  /*01d0*/  USHF.R.S32.HI UR6, URZ, 0x6, UR5 ;  /* 0x00000006ff067899 */ /* 0x000fe20008011405 */
[----:B-1----:R-:W-:Y:S01]  /*01e0*/  IABS R4, R4 ;  /* 0x0000000400047213 */ /* 0x002fe20000000000 */
[----:B------:R-:W-:-:S03]  /*01f0*/  UMOV UR4, URZ ;  /* 0x000000ff00047c82 */ /* 0x000fc60008000000 */
[----:B------:R-:W-:Y:S01]  /*0200*/  R2UR UR8, R4 ;  /* 0x00000000040872ca */ /* 0x000fe200000e0000 */
[----:B------:R-:W-:Y:S01]  /*0210*/  IMAD.U32 R3, RZ, RZ, UR6 ;  /* 0x00000006ff037e24 */ /* 0x000fe2000f8e00ff */
[----:B------:R-:W1:Y:S04]  /*0220*/  S2R R4, SR_TID.X ;  /* 0x0000000000047919 */ /* 0x000e680000002100 */
[-C--:B------:R-:W-:Y:S02]  /*0230*/  IABS R0, R3.reuse ;  /* 0x0000000300007213 */ /* 0x080fe40000000000 */
[----:B------:R-:W-:Y:S02]  /*0240*/  IABS R3, R3 ;  /* 0x0000000300037213 */ /* 0x000fe40000000000 */
[----:B------:R-:W-:-:S13]  /*0250*/  R2UR UR9, R0 ;  /* 0x00000000000972ca */ /* 0x000fda00000e0000 */
[----:B------:R-:W3:Y:S01]  /*0260*/  I2F.RP R0, UR9 ;  /* 0x0000000900007d06 */ /* 0x000ee20008209400 */
[----:B-1----:R-:W-:-:S07]  /*0270*/  LOP3.LUT R5, R4, 0x7, RZ, 0xc0, !PT ;  /* 0x0000000704057812 */ /* 0x002fce00078ec0ff */
[----:B---3--:R-:W1:Y:S02]  /*0280*/  MUFU.RCP R0, R0 ;  /* 0x0000000000007308 */ /* 0x008e640000001000 */
[----:B-1----:R-:W-:Y:S02]  /*0290*/  VIADD R2, R0, 0xffffffe ;  /* 0x0ffffffe00027836 */ /* 0x002fe40000000000 */
[----:B------:R-:W-:Y:S01]  /*02a0*/  IMAD.MOV R0, RZ, RZ, -R3 ;  /* 0x000000ffff007224 */ /* 0x000fe200078e0a03 */
[----:B------:R-:W-:-:S03]  /*02b0*/  SHF.R.U32.HI R3, RZ, 0x3, R4 ;  /* 0x00000003ff037819 */ /* 0x000fc60000011604 */
[----:B------:R-:W1:Y:S01]  /*02c0*/  F2I.FTZ.U32.TRUNC.NTZ R2, R2 ;  /* 0x0000000200027305 */ /* 0x000e62000021f000 */
[----:B------:R-:W-:Y:S02]  /*02d0*/  LOP3.LUT R3, R3, 0x3, RZ, 0xc0, !PT ;  /* 0x0000000303037812 */ /* 0x000fe400078ec0ff */
[----:B-1----:R-:W-:Y:S02]  /*02e0*/  R2UR UR5, R2 ;  /* 0x00000000020572ca */ /* 0x002fe400000e0000 */
[----:B------:R-:W-:-:S11]  /*02f0*/  SHF.R.U32.HI R2, RZ, 0x6, R4 ;  /* 0x00000006ff027819 */ /* 0x000fd60000011604 */
[----:B------:R-:W-:-:S04]  /*0300*/  UIADD3 UR7, UPT, UPT, URZ, -UR5, URZ ;  /* 0x80000005ff077290 */ /* 0x000fc8000fffe0ff */
[----:B------:R-:W-:-:S04]  /*0310*/  UIMAD UR7, UR7, UR9, URZ ;  /* 0x00000009070772a4 */ /* 0x000fc8000f8e02ff */
[----:B------:R-:W-:-:S03]  /*0320*/  UIMAD.WIDE.U32 UR4, UR5, UR7, UR4 ;  /* 0x00000007050472a5 */ /* 0x000fc6000f8e0004 */
[----:B------:R-:W-:Y:S01]  /*0330*/  R2UR UR7, R0 ;  /* 0x00000000000772ca */ /* 0x000fe200000e0000 */
[----:B------:R-:W-:Y:S01]  /*0340*/  UIMAD.WIDE.U32 UR4, UR5, UR8, URZ ;  /* 0x00000008050472a5 */ /* 0x000fe2000f8e00ff */
[----:B------:R-:W-:-:S04]  /*0350*/  SHF.R.U32.HI R0, RZ, 0x5, R4 ;  /* 0x00000005ff007819 */ /* 0x000fc80000011604 */
[----:B------:R-:W-:-:S07]  /*0360*/  LOP3.LUT R0, R0, 0x1, RZ, 0xc0, !PT ;  /* 0x0000000100007812 */ /* 0x000fce00078ec0ff */
[----:B------:R-:W-:Y:S01]  /*0370*/  UIMAD UR4, UR5, UR7, UR8 ;  /* 0x00000007050472a4 */ /* 0x000fe2000f8e0208 */
[----:B------:R-:W1:Y:S03]  /*0380*/  S2UR UR7, SR_CTAID.X ;  /* 0x00000000000779c3 */ /* 0x000e660000002500 */
[----:B------:R-:W-:-:S11]  /*0390*/  UISETP.GT.U32.AND UP0, UPT, UR9, UR4, UPT ;  /* 0x000000040900728c */ /* 0x000fd6000bf04070 */
[----:B------:R-:W-:Y:S02]  /*03a0*/  @!UP0 UIADD3 UR4, UPT, UPT, UR4, -UR9, URZ ;  /* 0x8000000904048290 */ /* 0x000fe4000fffe0ff */
[----:B------:R-:W-:Y:S02]  /*03b0*/  @!UP0 UIADD3 UR5, UPT, UPT, UR5, 0x1, URZ ;  /* 0x0000000105058890 */ /* 0x000fe4000fffe0ff */
[----:B------:R-:W-:Y:S02]  /*03c0*/  UISETP.GE.U32.AND UP1, UPT, UR4, UR9, UPT ;  /* 0x000000090400728c */ /* 0x000fe4000bf26070 */
[----:B-1----:R-:W-:-:S04]  /*03d0*/  ULOP3.LUT UR4, UR7, UR6, URZ, 0x3c, !UPT ;  /* 0x0000000607047292 */ /* 0x002fc8000f8e3cff */
[----:B------:R-:W-:-:S05]  /*03e0*/  UISETP.GE.AND UP0, UPT, UR4, URZ, UPT ;  /* 0x000000ff0400728c */ /* 0x000fca000bf06270 */
[----:B------:R-:W-:Y:S02]  /*03f0*/  @UP1 UIADD3 UR5, UPT, UPT, UR5, 0x1, URZ ;  /* 0x0000000105051890 */ /* 0x000fe4000fffe0ff */
[----:B------:R-:W-:-:S04]  /*0400*/  UISETP.NE.AND UP1, UPT, UR6, URZ, UPT ;  /* 0x000000ff0600728c */ /* 0x000fc8000bf25270 */
[----:B------:R-:W-:Y:S02]  /*0410*/  @!UP0 UIADD3 UR5, UPT, UPT, -UR5, URZ, URZ ;  /* 0x000000ff05058290 */ /* 0x000fe4000fffe1ff */
[----:B--2---:R-:W-:-:S05]  /*0420*/  UISETP.GE.AND UP0, UPT, UR13, 0x1, UPT ;  /* 0x000000010d00788c */ /* 0x004fca000bf06270 */
[----:B------:R-:W-:-:S04]  /*0430*/  @!UP1 ULOP3.LUT UR5, URZ, UR6, URZ, 0x33, !UPT ;  /* 0x00000006ff059292 */ /* 0x000fc8000f8e33ff */
[----:B------:R-:W-:Y:S02]  /*0440*/  UIADD3 UR4, UPT, UPT, -UR5, URZ, URZ ;  /* 0x000000ff05047290 */ /* 0x000fe4000fffe1ff */
[----:B------:R-:W-:Y:S02]  /*0450*/  USHF.L.U32 UR15, UR5, 0x7, URZ ;  /* 0x00000007050f7899 */ /* 0x000fe400080006ff */
[----:B------:R-:W-:-:S04]  /*0460*/  UIMAD UR6, UR6, UR4, UR7 ;  /* 0x00000004060672a4 */ /* 0x000fc8000f8e0207 */
[----:B------:R-:W-:Y:S01]  /*0470*/  USHF.L.U32 UR16, UR6, 0x6, URZ ;  /* 0x0000000606107899 */ /* 0x000fe200080006ff */
[----:B0-----:R-:W-:Y:S11]  /*0480*/  BRA.U !UP0, `(.L_x_8) ;  /* 0x0000001d080c7547 */ /* 0x001ff6000b800000 */
[----:B------:R-:W0:Y:S01]  /*0490*/  LDCU.128 UR8, c[0x0][0x380] ;  /* 0x00007000ff0877ac */ /* 0x000e220008000c00 */
[----:B------:R-:W1:Y:S01]  /*04a0*/  S2UR UR12, SR_CgaCtaId ;  /* 0x00000000000c79c3 */ /* 0x000e620000008800 */
[----:B------:R-:W-:Y:S01]  /*04b0*/  IMAD R5, R0, 0x8, R5 ;  /* 0x0000000800057824 */ /* 0x000fe200078e0205 */
[----:B------:R-:W-:Y:S01]  /*04c0*/  IADD3 R0, PT, PT, R4, 0x200, RZ ;  /* 0x0000020004007810 */ /* 0x000fe20007ffe0ff */
[----:B------:R-:W-:Y:S01]  /*04d0*/  UIMAD UR4, UR15, UR13, URZ ;  /* 0x0000000d0f0472a4 */ /* 0x000fe2000f8e02ff */
[----:B------:R-:W-:Y:S01]  /*04e0*/  IMAD R8, R2, 0x8, R3 ;  /* 0x0000000802087824 */ /* 0x000fe200078e0203 */
[----:B------:R-:W2:Y:S01]  /*04f0*/  LDCU UR14, c[0x0][0x398] ;  /* 0x00007300ff0e77ac */ /* 0x000ea20008000800 */
[----:B------:R-:W-:Y:S01]  /*0500*/  SHF.R.U32.HI R3, RZ, 0x6, R0 ;  /* 0x00000006ff037819 */ /* 0x000fe20000011600 */
[C---:B------:R-:W-:Y:S01]  /*0510*/  IMAD.SHL.U32 R0, R4.reuse, 0x4, RZ ;  /* 0x0000000404007824 */ /* 0x040fe200078e00ff */
[----:B------:R-:W-:Y:S01]  /*0520*/  LOP3.LUT R2, R4, 0x3f, RZ, 0xc0, !PT ;  /* 0x0000003f04027812 */ /* 0x000fe200078ec0ff */
[----:B------:R-:W-:Y:S01]  /*0530*/  IMAD.MOV.U32 R6, RZ, RZ, RZ ;  /* 0x000000ffff067224 */ /* 0x000fe200078e00ff */
[----:B------:R-:W-:Y:S01]  /*0540*/  UIADD3 UR20, UPT, UPT, -UR16, UR17, URZ ;  /* 0x0000001110147290 */ /* 0x000fe2000fffe1ff */
[----:B------:R-:W-:Y:S01]  /*0550*/  IMAD.SHL.U32 R4, R5, 0x4, RZ ;  /* 0x0000000405047824 */ /* 0x000fe200078e00ff */
[----:B------:R-:W-:Y:S01]  /*0560*/  LOP3.LUT R0, R0, 0xfc, RZ, 0xc0, !PT ;  /* 0x000000fc00007812 */ /* 0x000fe200078ec0ff */
[----:B------:R-:W-:Y:S01]  /*0570*/  IMAD R2, R3, UR17, R2 ;  /* 0x0000001103027c24 */ /* 0x000fe2000f8e0202 */
[----:B------:R-:W-:Y:S01]  /*0580*/  SHF.L.U32 R3, R8, 0x2, RZ ;  /* 0x0000000208037819 */ /* 0x000fe200000006ff */
[----:B0-----:R-:W-:-:S02]  /*0590*/  UIMAD.WIDE UR8, UR4, 0x4, UR8 ;  /* 0x00000004040878a5 */ /* 0x001fc4000f8e0208 */
[----:B------:R-:W-:Y:S01]  /*05a0*/  UIMAD.WIDE.U32 UR6, UR16, 0x4, UR10 ;  /* 0x00000004100678a5 */ /* 0x000fe2000f8e000a */
[----:B------:R-:W-:Y:S02]  /*05b0*/  UMOV UR4, 0x400 ;  /* 0x0000040000047882 */ /* 0x000fe40000000000 */
[----:B------:R-:W-:Y:S02]  /*05c0*/  UIADD3 UR5, UPT, UPT, UR4, 0x8000, URZ ;  /* 0x0000800004057890 */ /* 0x000fe4000fffe0ff */
[----:B--2---:R-:W-:Y:S02]  /*05d0*/  UIADD3 UR14, UPT, UPT, -UR15, UR14, URZ ;  /* 0x0000000e0f0e7290 */ /* 0x004fe4000fffe1ff */
[----:B-1----:R-:W-:Y:S01]  /*05e0*/  ULEA UR5, UR12, UR5, 0x18 ;  /* 0x000000050c057291 */ /* 0x002fe2000f8ec0ff */
[----:B------:R-:W-:-:S05]  /*05f0*/  UMOV UR4, URZ ;  /* 0x000000ff00047c82 */ /* 0x000fca0008000000 */
[----:B------:R-:W-:-:S07]  /*0600*/  VIADD R0, R0, UR5 ;  /* 0x0000000500007c36 */ /* 0x000fce0008000000 */
.L_x_22:
[----:B------:R-:W0:Y:S01]  /*0610*/  S2R R10, SR_TID.X ;  /* 0x00000000000a7919 */ /* 0x000e220000002100 */
[----:B------:R-:W1:Y:S01]  /*0620*/  LDCU UR12, c[0x0][0x3a0] ;  /* 0x00007400ff0c77ac */ /* 0x000e620008000800 */
[----:B------:R-:W-:Y:S01]  /*0630*/  BSSY.RECONVERGENT B0, `(.L_x_9) ;  /* 0x0000037000007945 */ /* 0x000fe20003800200 */
[----:B-1----:R-:W-:Y:S02]  /*0640*/  UIADD3 UR11, UPT, UPT, -UR4, UR12, URZ ;  /* 0x0000000c040b7290 */ /* 0x002fe4000fffe1ff */
[----:B------:R-:W-:-:S04]  /*0650*/  UIADD3 UR4, UPT, UPT, UR4, 0x40, URZ ;  /* 0x0000004004047890 */ /* 0x000fc8000fffe0ff */
[----:B------:R-:W-:Y:S01]  /*0660*/  UISETP.GE.AND UP0, UPT, UR4, UR12, UPT ;  /* 0x0000000c0400728c */ /* 0x000fe2000bf06270 */
[----:B0-----:R-:W-:-:S04]  /*0670*/  SHF.R.U32.HI R5, RZ, 0x8, R10 ;  /* 0x00000008ff057819 */ /* 0x001fc8000001160a */
[----:B------:R-:W-:-:S04]  /*0680*/  IADD3 R5, PT, PT, -R5, RZ, RZ ;  /* 0x000000ff05057210 */ /* 0x000fc80007ffe1ff */
[----:B------:R-:W-:Y:S01]  /*0690*/  LOP3.LUT R19, R5, 0x3, RZ, 0xc0, !PT ;  /* 0x0000000305137812 */ /* 0x000fe200078ec0ff */
[----:B------:R-:W-:-:S03]  /*06a0*/  IMAD.MOV.U32 R5, RZ, RZ, R10 ;  /* 0x000000ffff057224 */ /* 0x000fc600078e000a */
[----:B------:R-:W-:-:S13]  /*06b0*/  ISETP.NE.AND P1, PT, R19, RZ, PT ;  /* 0x000000ff1300720c */ /* 0x000fda0003f25270 */
[----:B------:R-:W-:Y:S05]  /*06c0*/  @!P1 BRA `(.L_x_10) ;  /* 0x0000000000b49947 */ /* 0x000fea0003800000 */
[----:B------:R-:W-:Y:S01]  /*06d0*/  LOP3.LUT R11, R10, 0x3f, RZ, 0xc0, !PT ;  /* 0x0000003f0a0b7812 */ /* 0x000fe200078ec0ff */
[----:B------:R-:W-:Y:S01]  /*06e0*/  HFMA2 R15, -RZ, RZ, 0, 0 ;  /* 0x00000000ff0f7431 */ /* 0x000fe200000001ff */
[----:B------:R-:W-:Y:S01]  /*06f0*/  SHF.R.U32.HI R18, RZ, 0x6, R10 ;  /* 0x00000006ff127819 */ /* 0x000fe2000001160a */
[----:B------:R-:W-:Y:S01]  /*0700*/  IMAD.MOV.U32 R9, RZ, RZ, 0x4 ;  /* 0x00000004ff097424 */ /* 0x000fe200078e00ff */
[----:B------:R-:W-:-:S04]  /*0710*/  ISETP.GE.AND P0, PT, R11, UR11, PT ;  /* 0x0000000b0b007c0c */ /* 0x000fc8000bf06270 */
[----:B------:R-:W-:-:S13]  /*0720*/  ISETP.GE.OR P2, PT, R18, UR14, P0 ;  /* 0x0000000e12007c0c */ /* 0x000fda0008746670 */
[----:B------:R-:W-:-:S04]  /*0730*/  @!P2 IMAD R8, R18, UR12, R11 ;  /* 0x0000000c1208ac24 */ /* 0x000fc8000f8e020b */
[----:B------:R-:W-:-:S05]  /*0740*/  @!P2 IMAD.WIDE.U32 R8, R8, R9, UR8 ;  /* 0x000000080808ae25 */ /* 0x000fca000f8e0009 */
[----:B------:R-:W2:Y:S01]  /*0750*/  @!P2 LDG.E R15, desc[UR18][R8.64] ;  /* 0x00000012080fa981 */ /* 0x000ea2000c1e1900 */
[----:B------:R-:W-:Y:S02]  /*0760*/  MOV R16, 0x400 ;  /* 0x0000040000107802 */ /* 0x000fe40000000f00 */
[----:B------:R-:W-:Y:S01]  /*0770*/  ISETP.NE.AND P2, PT, R19, 0x1, PT ;  /* 0x000000011300780c */ /* 0x000fe20003f45270 */
[----:B------:R-:W0:Y:S02]  /*0780*/  S2R R5, SR_CgaCtaId ;  /* 0x0000000000057919 */ /* 0x000e240000008800 */
[----:B0-----:R-:W-:Y:S02]  /*0790*/  LEA R16, R5, R16, 0x18 ;  /* 0x0000001005107211 */ /* 0x001fe400078ec0ff */
[----:B------:R-:W-:-:S03]  /*07a0*/  IADD3 R5, PT, PT, R10, 0x100, RZ ;  /* 0x000001000a057810 */ /* 0x000fc60007ffe0ff */
[----:B------:R-:W-:-:S04]  /*07b0*/  IMAD R18, R18, 0x100, R16 ;  /* 0x0000010012127824 */ /* 0x000fc800078e0210 */
[----:B------:R-:W-:-:S05]  /*07c0*/  IMAD R18, R11, 0x4, R18 ;  /* 0x000000040b127824 */ /* 0x000fca00078e0212 */
[----:B--2---:R0:W-:Y:S01]  /*07d0*/  STS [R18], R15 ;  /* 0x0000000f12007388 */ /* 0x0041e20000000800 */
[----:B------:R-:W-:Y:S05]  /*07e0*/  @!P2 BRA `(.L_x_10) ;  /* 0x00000000006ca947 */ /* 0x000fea0003800000 */
[----:B------:R-:W-:Y:S01]  /*07f0*/  SHF.R.U32.HI R5, RZ, 0x6, R5 ;  /* 0x00000006ff057819 */ /* 0x000fe20000011605 */
[----:B------:R-:W-:Y:S02]  /*0800*/  IMAD.MOV.U32 R9, RZ, RZ, 0x4 ;  /* 0x00000004ff097424 */ /* 0x000fe400078e00ff */
[----:B0-----:R-:W-:Y:S01]  /*0810*/  IMAD.MOV.U32 R15, RZ, RZ, RZ ;  /* 0x000000ffff0f7224 */ /* 0x001fe200078e00ff */
[----:B------:R-:W-:-:S13]  /*0820*/  ISETP.GE.OR P2, PT, R5, UR14, P0 ;  /* 0x0000000e05007c0c */ /* 0x000fda0008746670 */
[----:B------:R-:W-:-:S04]  /*0830*/  @!P2 IMAD R8, R5, UR12, R11 ;  /* 0x0000000c0508ac24 */ /* 0x000fc8000f8e020b */
[----:B------:R-:W-:-:S05]  /*0840*/  @!P2 IMAD.WIDE.U32 R8, R8, R9, UR8 ;  /* 0x000000080808ae25 */ /* 0x000fca000f8e0009 */
[----:B------:R-:W2:Y:S01]  /*0850*/  @!P2 LDG.E R15, desc[UR18][R8.64] ;  /* 0x00000012080fa981 */ /* 0x000ea2000c1e1900 */
[----:B------:R-:W-:Y:S01]  /*0860*/  LEA R18, R5, R16, 0x8 ;  /* 0x0000001005127211 */ /* 0x000fe200078e40ff */
[----:B------:R-:W-:Y:S01]  /*0870*/  VIADD R5, R10, 0x200 ;  /* 0x000002000a057836 */ /* 0x000fe20000000000 */
[----:B------:R-:W-:-:S03]  /*0880*/  ISETP.NE.AND P2, PT, R19, 0x2, PT ;  /* 0x000000021300780c */ /* 0x000fc60003f45270 */
[----:B------:R-:W-:-:S05]  /*0890*/  IMAD R18, R11, 0x4, R18 ;  /* 0x000000040b127824 */ /* 0x000fca00078e0212 */
[----:B--2---:R1:W-:Y:S05]  /*08a0*/  STS [R18], R15 ;  /* 0x0000000f12007388 */ /* 0x0043ea0000000800 */
[----:B------:R-:W-:Y:S05]  /*08b0*/  @!P2 BRA `(.L_x_10) ;  /* 0x000000000038a947 */ /* 0x000fea0003800000 */
[----:B------:R-:W-:Y:S01]  /*08c0*/  SHF.R.U32.HI R5, RZ, 0x6, R5 ;  /* 0x00000006ff057819 */ /* 0x000fe20000011605 */
[----:B------:R-:W-:Y:S01]  /*08d0*/  BSSY.RECONVERGENT B1, `(.L_x_11) ;  /* 0x000000a000017945 */ /* 0x000fe20003800200 */
[----:B------:R-:W-:Y:S02]  /*08e0*/  IMAD.MOV.U32 R8, RZ, RZ, RZ ;  /* 0x000000ffff087224 */ /* 0x000fe400078e00ff */
[C---:B------:R-:W-:Y:S02]  /*08f0*/  ISETP.GE.OR P0, PT, R5.reuse, UR14, P0 ;  /* 0x0000000e05007c0c */ /* 0x040fe40008706670 */
[----:B------:R-:W-:-:S05]  /*0900*/  LEA R16, R5, R16, 0x8 ;  /* 0x0000001005107211 */ /* 0x000fca00078e40ff */
[----:B-1----:R-:W-:-:S06]  /*0910*/  IMAD R15, R11, 0x4, R16 ;  /* 0x000000040b0f7824 */ /* 0x002fcc00078e0210 */
[----:B------:R-:W-:Y:S05]  /*0920*/  @P0 BRA `(.L_x_12) ;  /* 0x0000000000100947 */ /* 0x000fea0003800000 */
[----:B------:R-:W-:Y:S01]  /*0930*/  MOV R9, 0x4 ;  /* 0x0000000400097802 */ /* 0x000fe20000000f00 */
[----:B------:R-:W-:-:S04]  /*0940*/  IMAD R8, R5, UR12, R11 ;  /* 0x0000000c05087c24 */ /* 0x000fc8000f8e020b */
[----:B------:R-:W-:-:S06]  /*0950*/  IMAD.WIDE.U32 R8, R8, R9, UR8 ;  /* 0x0000000808087e25 */ /* 0x000fcc000f8e0009 */
[----:B------:R0:W5:Y:S02]  /*0960*/  LDG.E R8, desc[UR18][R8.64] ;  /* 0x0000001208087981 */ /* 0x000164000c1e1900 */
.L_x_12:
[----:B------:R-:W-:Y:S05]  /*0970*/  BSYNC.RECONVERGENT B1 ;  /* 0x0000000000017941 */ /* 0x000fea0003800200 */
.L_x_11:
[----:B-----5:R2:W-:Y:S01]  /*0980*/  STS [R15], R8 ;  /* 0x000000080f007388 */ /* 0x0205e20000000800 */
[----:B------:R-:W-:-:S07]  /*0990*/  VIADD R5, R10, 0x300 ;  /* 0x000003000a057836 */ /* 0x000fce0000000000 */
.L_x_10:
[----:B------:R-:W-:Y:S05]  /*09a0*/  BSYNC.RECONVERGENT B0 ;  /* 0x0000000000007941 */ /* 0x000fea0003800200 */
.L_x_9:
[----:B--2---:R-:W2:Y:S01]  /*09b0*/  S2R R8, SR_TID.X ;  /* 0x0000000000087919 */ /* 0x004ea20000002100 */
[----:B------:R-:W3:Y:S01]  /*09c0*/  S2UR UR10, SR_CgaCtaId ;  /* 0x00000000000a79c3 */ /* 0x000ee20000008800 */
[----:B------:R-:W-:Y:S01]  /*09d0*/  UMOV UR5, 0x400 ;  /* 0x0000040000057882 */ /* 0x000fe20000000000 */
[C---:B------:R-:W-:Y:S01]  /*09e0*/  VIADD R16, R5.reuse, 0x300 ;  /* 0x0000030005107836 */ /* 0x040fe20000000000 */
[----:B------:R-:W-:Y:S01]  /*09f0*/  LOP3.LUT R37, R10, 0x3f, RZ, 0xc0, !PT ;  /* 0x0000003f0a257812 */ /* 0x000fe200078ec0ff */
[C---:B------:R-:W-:Y:S01]  /*0a00*/  VIADD R21, R5.reuse, 0x100 ;  /* 0x0000010005157836 */ /* 0x040fe20000000000 */
[----:B------:R-:W-:Y:S01]  /*0a10*/  IADD3 R20, PT, PT, R5, 0x200, RZ ;  /* 0x0000020005147810 */ /* 0x000fe20007ffe0ff */
[----:B------:R-:W-:Y:S01]  /*0a20*/  BSSY.RECONVERGENT B0, `(.L_x_13) ;  /* 0x0000039000007945 */ /* 0x000fe20003800200 */
[----:B------:R-:W-:Y:S02]  /*0a30*/  SHF.R.U32.HI R16, RZ, 0x6, R16 ;  /* 0x00000006ff107819 */ /* 0x000fe40000011610 */
[----:B------:R-:W-:-:S02]  /*0a40*/  SHF.R.U32.HI R21, RZ, 0x6, R21 ;  /* 0x00000006ff157819 */ /* 0x000fc40000011615 */
[----:B01----:R-:W-:Y:S02]  /*0a50*/  SHF.R.U32.HI R15, RZ, 0x6, R5 ;  /* 0x00000006ff0f7819 */ /* 0x003fe40000011605 */
[----:B------:R-:W-:Y:S01]  /*0a60*/  SHF.R.U32.HI R20, RZ, 0x6, R20 ;  /* 0x00000006ff147819 */ /* 0x000fe20000011614 */
[----:B---3--:R-:W-:-:S06]  /*0a70*/  ULEA UR5, UR10, UR5, 0x18 ;  /* 0x000000050a057291 */ /* 0x008fcc000f8ec0ff */
[----:B------:R-:W-:Y:S02]  /*0a80*/  LEA R37, R37, UR5, 0x2 ;  /* 0x0000000525257c11 */ /* 0x000fe4000f8e10ff */
[----:B--2---:R-:W-:Y:S02]  /*0a90*/  LOP3.LUT R8, R8, 0x3f, RZ, 0xc0, !PT ;  /* 0x0000003f08087812 */ /* 0x004fe400078ec0ff */
[----:B------:R-:W-:Y:S01]  /*0aa0*/  LEA R35, R20, R37, 0x8 ;  /* 0x0000002514237211 */ /* 0x000fe200078e40ff */
[--C-:B------:R-:W-:Y:S01]  /*0ab0*/  IMAD R31, R16, 0x100, R37.reuse ;  /* 0x00000100101f7824 */ /* 0x100fe200078e0225 */
[----:B------:R-:W-:Y:S01]  /*0ac0*/  ISETP.GE.AND P4, PT, R8, UR11, PT ;  /* 0x0000000b08007c0c */ /* 0x000fe2000bf86270 */
[----:B------:R-:W-:Y:S02]  /*0ad0*/  IMAD R30, R21, 0x100, R37 ;  /* 0x00000100151e7824 */ /* 0x000fe400078e0225 */
[--C-:B------:R-:W-:Y:S02]  /*0ae0*/  IMAD R36, R16, UR12, R8.reuse ;  /* 0x0000000c10247c24 */ /* 0x100fe4000f8e0208 */
[----:B------:R-:W-:-:S02]  /*0af0*/  IMAD R22, R20, UR12, R8 ;  /* 0x0000000c14167c24 */ /* 0x000fc4000f8e0208 */
[--C-:B------:R-:W-:Y:S02]  /*0b00*/  IMAD R23, R21, UR12, R8.reuse ;  /* 0x0000000c15177c24 */ /* 0x100fe4000f8e0208 */
[C---:B------:R-:W-:Y:S02]  /*0b10*/  IMAD R27, R15.reuse, UR12, R8 ;  /* 0x0000000c0f1b7c24 */ /* 0x040fe4000f8e0208 */
[----:B------:R-:W-:-:S07]  /*0b20*/  IMAD R37, R15, 0x100, R37 ;  /* 0x000001000f257824 */ /* 0x000fce00078e0225 */
.L_x_14:
[----:B------:R-:W-:Y:S01]  /*0b30*/  ISETP.GE.OR P0, PT, R15, UR14, P4 ;  /* 0x0000000e0f007c0c */ /* 0x000fe2000a706670 */
[----:B------:R-:W-:Y:S02]  /*0b40*/  HFMA2 R8, -RZ, RZ, 0, 2.384185791015625e-07 ;  /* 0x00000004ff087431 */ /* 0x000fe400000001ff */
[----:B------:R-:W-:Y:S01]  /*0b50*/  IMAD.MOV.U32 R42, RZ, RZ, RZ ;  /* 0x000000ffff2a7224 */ /* 0x000fe200078e00ff */
[----:B------:R-:W-:Y:S02]  /*0b60*/  ISETP.GE.OR P2, PT, R21, UR14, P4 ;  /* 0x0000000e15007c0c */ /* 0x000fe4000a746670 */
[----:B------:R-:W-:Y:S01]  /*0b70*/  ISETP.GE.OR P3, PT, R20, UR14, P4 ;  /* 0x0000000e14007c0c */ /* 0x000fe2000a766670 */
[----:B------:R-:W-:-:S06]  /*0b80*/  IMAD.MOV.U32 R18, RZ, RZ, 0x4 ;  /* 0x00000004ff127424 */ /* 0x000fcc00078e00ff */
[----:B------:R-:W-:-:S04]  /*0b90*/  @!P0 IMAD.WIDE.U32 R8, R27, R8, UR8 ;  /* 0x000000081b088e25 */ /* 0x000fc8000f8e0008 */
[----:B------:R-:W-:Y:S01]  /*0ba0*/  HFMA2 R57, -RZ, RZ, 0, 2.384185791015625e-07 ;  /* 0x00000004ff397431 */ /* 0x000fe200000001ff */
[----:B------:R0:W2:Y:S01]  /*0bb0*/  @!P0 LDG.E R42, desc[UR18][R8.64] ;  /* 0x00000012082a8981 */ /* 0x0000a2000c1e1900 */
[----:B------:R-:W-:Y:S01]  /*0bc0*/  ISETP.GE.OR P0, PT, R16, UR14, P4 ;  /* 0x0000000e10007c0c */ /* 0x000fe2000a706670 */
[----:B------:R-:W-:Y:S01]  /*0bd0*/  IMAD.MOV.U32 R11, RZ, RZ, 0x4 ;  /* 0x00000004ff0b7424 */ /* 0x000fe200078e00ff */
[----:B------:R-:W-:Y:S01]  /*0be0*/  MOV R49, RZ ;  /* 0x000000ff00317202 */ /* 0x000fe20000000f00 */
[----:B------:R-:W-:-:S04]  /*0bf0*/  @!P2 IMAD.WIDE.U32 R18, R23, R18, UR8 ;  /* 0x000000081712ae25 */ /* 0x000fc8000f8e0012 */
[----:B------:R-:W-:Y:S01]  /*0c00*/  IMAD.MOV.U32 R50, RZ, RZ, RZ ;  /* 0x000000ffff327224 */ /* 0x000fe200078e00ff */
[----:B------:R-:W3:Y:S01]  /*0c10*/  @!P2 LDG.E R49, desc[UR18][R18.64] ;  /* 0x000000121231a981 */ /* 0x000ee2000c1e1900 */
[----:B------:R-:W-:-:S04]  /*0c20*/  @!P3 IMAD.WIDE.U32 R10, R22, R11, UR8 ;  /* 0x00000008160abe25 */ /* 0x000fc8000f8e000b */
[----:B------:R-:W-:Y:S01]  /*0c30*/  IMAD.MOV.U32 R52, RZ, RZ, RZ ;  /* 0x000000ffff347224 */ /* 0x000fe200078e00ff */
[----:B------:R-:W4:Y:S01]  /*0c40*/  @!P3 LDG.E R50, desc[UR18][R10.64] ;  /* 0x000000120a32b981 */ /* 0x000f22000c1e1900 */
[----:B0-----:R-:W-:Y:S02]  /*0c50*/  @!P0 IMAD.WIDE.U32 R8, R36, R57, UR8 ;  /* 0x0000000824088e25 */ /* 0x001fe4000f8e0039 */
[----:B------:R-:W0:Y:S03]  /*0c60*/  LDC R57, c[0x0][0x3a0] ;  /* 0x0000e800ff397b82 */ /* 0x000e260000000800 */
[----:B------:R-:W5:Y:S01]  /*0c70*/  @!P0 LDG.E R52, desc[UR18][R8.64] ;  /* 0x0000001208348981 */ /* 0x000f62000c1e1900 */
[C---:B------:R-:W-:Y:S01]  /*0c80*/  ISETP.GE.U32.AND P0, PT, R5.reuse, 0x1c00, PT ;  /* 0x00001c000500780c */ /* 0x040fe20003f06070 */
[----:B------:R-:W-:Y:S01]  /*0c90*/  VIADD R16, R16, 0x10 ;  /* 0x0000001010107836 */ /* 0x000fe20000000000 */
[----:B------:R-:W-:Y:S01]  /*0ca0*/  IADD3 R5, PT, PT, R5, 0x400, RZ ;  /* 0x0000040005057810 */ /* 0x000fe20007ffe0ff */
[----:B------:R-:W-:Y:S01]  /*0cb0*/  VIADD R20, R20, 0x10 ;  /* 0x0000001014147836 */ /* 0x000fe20000000000 */
[----:B------:R-:W-:Y:S01]  /*0cc0*/  IADD3 R21, PT, PT, R21, 0x10, RZ ;  /* 0x0000001015157810 */ /* 0x000fe20007ffe0ff */
[----:B------:R-:W-:-:S02]  /*0cd0*/  VIADD R15, R15, 0x10 ;  /* 0x000000100f0f7836 */ /* 0x000fc40000000000 */
[C---:B0-----:R-:W-:Y:S01]  /*0ce0*/  IMAD R36, R57.reuse, 0x10, R36 ;  /* 0x0000001039247824 */ /* 0x041fe200078e0224 */
[C---:B------:R-:W-:Y:S01]  /*0cf0*/  LEA R22, R57.reuse, R22, 0x4 ;  /* 0x0000001639167211 */ /* 0x040fe200078e20ff */
[C---:B------:R-:W-:Y:S02]  /*0d00*/  IMAD R23, R57.reuse, 0x10, R23 ;  /* 0x0000001039177824 */ /* 0x040fe400078e0217 */
[----:B------:R-:W-:Y:S01]  /*0d10*/  IMAD R27, R57, 0x10, R27 ;  /* 0x00000010391b7824 */ /* 0x000fe200078e021b */
[----:B--2---:R0:W-:Y:S04]  /*0d20*/  STS [R37], R42 ;  /* 0x0000002a25007388 */ /* 0x0041e80000000800 */
[----:B---3--:R1:W-:Y:S01]  /*0d30*/  STS [R30], R49 ;  /* 0x000000311e007388 */ /* 0x0083e20000000800 */
[----:B0-----:R-:W-:-:S03]  /*0d40*/  VIADD R37, R37, 0x1000 ;  /* 0x0000100025257836 */ /* 0x001fc60000000000 */
[----:B----4-:R0:W-:Y:S01]  /*0d50*/  STS [R35], R50 ;  /* 0x0000003223007388 */ /* 0x0101e20000000800 */
[----:B-1----:R-:W-:-:S03]  /*0d60*/  IADD3 R30, PT, PT, R30, 0x1000, RZ ;  /* 0x000010001e1e7810 */ /* 0x002fc60007ffe0ff */
[----:B-----5:R1:W-:Y:S01]  /*0d70*/  STS [R31], R52 ;  /* 0x000000341f007388 */ /* 0x0203e20000000800 */
[----:B0-----:R-:W-:Y:S02]  /*0d80*/  VIADD R35, R35, 0x1000 ;  /* 0x0000100023237836 */ /* 0x001fe40000000000 */
[----:B-1----:R-:W-:Y:S01]  /*0d90*/  VIADD R31, R31, 0x1000 ;  /* 0x000010001f1f7836 */ /* 0x002fe20000000000 */
[----:B------:R-:W-:Y:S06]  /*0da0*/  @!P0 BRA `(.L_x_14) ;  /* 0xfffffffc00608947 */ /* 0x000fec000383ffff */
[----:B------:R-:W-:Y:S05]  /*0db0*/  BSYNC.RECONVERGENT B0 ;  /* 0x0000000000007941 */ /* 0x000fea0003800200 */
.L_x_13:
[----:B------:R-:W0:Y:S01]  /*0dc0*/  S2R R10, SR_TID.X ;  /* 0x00000000000a7919 */ /* 0x000e220000002100 */
[----:B------:R-:W-:Y:S01]  /*0dd0*/  BSSY.RECONVERGENT B0, `(.L_x_15) ;  /* 0x0000035000007945 */ /* 0x000fe20003800200 */
[----:B0-----:R-:W-:-:S03]  /*0de0*/  MOV R5, R10 ;  /* 0x0000000a00057202 */ /* 0x001fc60000000f00 */
[----:B------:R-:W-:Y:S05]  /*0df0*/  @!P1 BRA `(.L_x_16) ;  /* 0x0000000000c89947 */ /* 0x000fea0003800000 */
[----:B------:R-:W-:Y:S01]  /*0e00*/  LOP3.LUT R11, R10, 0x3f, RZ, 0xc0, !PT ;  /* 0x0000003f0a0b7812 */ /* 0x000fe200078ec0ff */
[----:B------:R-:W-:Y:S01]  /*0e10*/  IMAD.MOV.U32 R9, RZ, RZ, 0x4 ;  /* 0x00000004ff097424 */ /* 0x000fe200078e00ff */
[----:B------:R-:W-:Y:S01]  /*0e20*/  SHF.R.U32.HI R19, RZ, 0x6, R10 ;  /* 0x00000006ff137819 */ /* 0x000fe2000001160a */
[----:B------:R-:W-:Y:S01]  /*0e30*/  IMAD.MOV.U32 R15, RZ, RZ, RZ ;  /* 0x000000ffff0f7224 */ /* 0x000fe200078e00ff */
[----:B------:R-:W-:-:S04]  /*0e40*/  ISETP.GE.AND P0, PT, R11, UR20, PT ;  /* 0x000000140b007c0c */ /* 0x000fc8000bf06270 */
[----:B------:R-:W-:-:S13]  /*0e50*/  ISETP.GE.OR P1, PT, R19, UR11, P0 ;  /* 0x0000000b13007c0c */ /* 0x000fda0008726670 */
[----:B------:R-:W0:Y:S02]  /*0e60*/  @!P1 LDC R8, c[0x0][0x39c] ;  /* 0x0000e700ff089b82 */ /* 0x000e240000000800 */
[----:B0-----:R-:W-:-:S04]  /*0e70*/  @!P1 IMAD R8, R19, R8, R11 ;  /* 0x0000000813089224 */ /* 0x001fc800078e020b */
[----:B------:R-:W-:-:S05]  /*0e80*/  @!P1 IMAD.WIDE R8, R8, R9, UR6 ;  /* 0x0000000608089e25 */ /* 0x000fca000f8e0209 */
[----:B------:R-:W2:Y:S01]  /*0e90*/  @!P1 LDG.E R15, desc[UR18][R8.64] ;  /* 0x00000012080f9981 */ /* 0x000ea2000c1e1900 */
[----:B------:R-:W-:Y:S01]  /*0ea0*/  MOV R5, 0x400 ;  /* 0x0000040000057802 */ /* 0x000fe20000000f00 */
[----:B------:R-:W0:Y:S03]  /*0eb0*/  S2R R16, SR_CgaCtaId ;  /* 0x0000000000107919 */ /* 0x000e260000008800 */
[----:B------:R-:W-:-:S04]  /*0ec0*/  IADD3 R5, PT, PT, R5, 0x8000, RZ ;  /* 0x0000800005057810 */ /* 0x000fc80007ffe0ff */
[----:B0-----:R-:W-:Y:S02]  /*0ed0*/  LEA R18, R16, R5, 0x18 ;  /* 0x0000000510127211 */ /* 0x001fe400078ec0ff */
[----:B------:R-:W-:-:S03]  /*0ee0*/  SHF.R.U32.HI R5, RZ, 0x8, R10 ;  /* 0x00000008ff057819 */ /* 0x000fc6000001160a */
[----:B------:R-:W-:Y:S01]  /*0ef0*/  IMAD R16, R19, 0x100, R18 ;  /* 0x0000010013107824 */ /* 0x000fe200078e0212 */
[----:B------:R-:W-:-:S03]  /*0f00*/  IADD3 R5, PT, PT, -R5, RZ, RZ ;  /* 0x000000ff05057210 */ /* 0x000fc60007ffe1ff */
[----:B------:R-:W-:Y:S01]  /*0f10*/  IMAD R16, R11, 0x4, R16 ;  /* 0x000000040b107824 */ /* 0x000fe200078e0210 */
[----:B------:R-:W-:Y:S01]  /*0f20*/  LOP3.LUT R19, R5, 0x3, RZ, 0xc0, !PT ;  /* 0x0000000305137812 */ /* 0x000fe200078ec0ff */
[----:B------:R-:W-:-:S03]  /*0f30*/  VIADD R5, R10, 0x100 ;  /* 0x000001000a057836 */ /* 0x000fc60000000000 */
[----:B------:R-:W-:Y:S01]  /*0f40*/  ISETP.NE.AND P1, PT, R19, 0x1, PT ;  /* 0x000000011300780c */ /* 0x000fe20003f25270 */
[----:B--2---:R0:W-:-:S12]  /*0f50*/  STS [R16], R15 ;  /* 0x0000000f10007388 */ /* 0x0041d80000000800 */
[----:B------:R-:W-:Y:S05]  /*0f60*/  @!P1 BRA `(.L_x_16) ;  /* 0x00000000006c9947 */ /* 0x000fea0003800000 */
[----:B------:R-:W-:Y:S01]  /*0f70*/  SHF.R.U32.HI R5, RZ, 0x6, R5 ;  /* 0x00000006ff057819 */ /* 0x000fe20000011605 */
[----:B0-----:R-:W-:Y:S02]  /*0f80*/  HFMA2 R15, -RZ, RZ, 0, 0 ;  /* 0x00000000ff0f7431 */ /* 0x001fe400000001ff */
[----:B------:R-:W-:Y:S01]  /*0f90*/  IMAD.MOV.U32 R9, RZ, RZ, 0x4 ;  /* 0x00000004ff097424 */ /* 0x000fe200078e00ff */
[----:B------:R-:W-:-:S13]  /*0fa0*/  ISETP.GE.OR P1, PT, R5, UR11, P0 ;  /* 0x0000000b05007c0c */ /* 0x000fda0008726670 */
[----:B------:R-:W0:Y:S02]  /*0fb0*/  @!P1 LDC R8, c[0x0][0x39c] ;  /* 0x0000e700ff089b82 */ /* 0x000e240000000800 */
[----:B0-----:R-:W-:-:S04]  /*0fc0*/  @!P1 IMAD R8, R5, R8, R11 ;  /* 0x0000000805089224 */ /* 0x001fc800078e020b */
[----:B------:R-:W-:-:S05]  /*0fd0*/  @!P1 IMAD.WIDE R8, R8, R9, UR6 ;  /* 0x0000000608089e25 */ /* 0x000fca000f8e0209 */
[----:B------:R-:W2:Y:S01]  /*0fe0*/  @!P1 LDG.E R15, desc[UR18][R8.64] ;  /* 0x00000012080f9981 */ /* 0x000ea2000c1e1900 */
[----:B------:R-:W-:Y:S01]  /*0ff0*/  IMAD R16, R5, 0x100, R18 ;  /* 0x0000010005107824 */ /* 0x000fe200078e0212 */
[----:B------:R-:W-:Y:S02]  /*1000*/  ISETP.NE.AND P1, PT, R19, 0x2, PT ;  /* 0x000000021300780c */ /* 0x000fe40003f25270 */
[----:B------:R-:W-:Y:S01]  /*1010*/  IADD3 R5, PT, PT, R10, 0x200, RZ ;  /* 0x000002000a057810 */ /* 0x000fe20007ffe0ff */
[----:B------:R-:W-:-:S05]  /*1020*/  IMAD R16, R11, 0x4, R16 ;  /* 0x000000040b107824 */ /* 0x000fca00078e0210 */
[----:B--2---:R1:W-:Y:S05]  /*1030*/  STS [R16], R15 ;  /* 0x0000000f10007388 */ /* 0x0043ea0000000800 */
[----:B------:R-:W-:Y:S05]  /*1040*/  @!P1 BRA `(.L_x_16) ;  /* 0x0000000000349947 */ /* 0x000fea0003800000 */
[----:B------:R-:W-:Y:S01]  /*1050*/  SHF.R.U32.HI R5, RZ, 0x6, R5 ;  /* 0x00000006ff057819 */ /* 0x000fe20000011605 */
[----:B------:R-:W-:Y:S03]  /*1060*/  BSSY.RECONVERGENT B1, `(.L_x_17) ;  /* 0x0000009000017945 */ /* 0x000fe60003800200 */
[C---:B------:R-:W-:Y:S01]  /*1070*/  ISETP.GE.OR P0, PT, R5.reuse, UR11, P0 ;  /* 0x0000000b05007c0c */ /* 0x040fe20008706670 */
[----:B------:R-:W-:-:S04]  /*1080*/  IMAD R8, R5, 0x100, R18 ;  /* 0x0000010005087824 */ /* 0x000fc800078e0212 */
[----:B------:R-:W-:Y:S01]  /*1090*/  IMAD R11, R11, 0x4, R8 ;  /* 0x000000040b0b7824 */ /* 0x000fe200078e0208 */
[----:B------:R-:W-:-:S07]  /*10a0*/  MOV R8, RZ ;  /* 0x000000ff00087202 */ /* 0x000fce0000000f00 */
[----:B------:R-:W-:Y:S05]  /*10b0*/  @P0 BRA `(.L_x_18) ;  /* 0x00000000000c0947 */ /* 0x000fea0003800000 */
[----:B------:R-:W-:-:S04]  /*10c0*/  IMAD.MOV.U32 R9, RZ, RZ, 0x4 ;  /* 0x00000004ff097424 */ /* 0x000fc800078e00ff */
[----:B------:R-:W-:-:S06]  /*10d0*/  IMAD.WIDE R8, R2, R9, UR6 ;  /* 0x0000000602087e25 */ /* 0x000fcc000f8e0209 */
[----:B------:R0:W5:Y:S02]  /*10e0*/  LDG.E R8, desc[UR18][R8.64] ;  /* 0x0000001208087981 */ /* 0x000164000c1e1900 */
.L_x_18:
[----:B------:R-:W-:Y:S05]  /*10f0*/  BSYNC.RECONVERGENT B1 ;  /* 0x0000000000017941 */ /* 0x000fea0003800200 */
.L_x_17:
[----:B-----5:R2:W-:Y:S01]  /*1100*/  STS [R11], R8 ;  /* 0x000000080b007388 */ /* 0x0205e20000000800 */
[----:B------:R-:W-:-:S07]  /*1110*/  VIADD R5, R10, 0x300 ;  /* 0x000003000a057836 */ /* 0x000fce0000000000 */
.L_x_16:
[----:B------:R-:W-:Y:S05]  /*1120*/  BSYNC.RECONVERGENT B0 ;  /* 0x0000000000007941 */ /* 0x000fea0003800200 */
.L_x_15:
[----:B01----:R-:W-:Y:S01]  /*1130*/  LOP3.LUT R15, R10, 0x3f, RZ, 0xc0, !PT ;  /* 0x0000003f0a0f7812 */ /* 0x003fe200078ec0ff */
[----:B------:R-:W-:Y:S03]  /*1140*/  BSSY.RECONVERGENT B0, `(.L_x_19) ;  /* 0x000002f000007945 */ /* 0x000fe60003800200 */
[----:B------:R-:W-:-:S13]  /*1150*/  ISETP.GE.AND P4, PT, R15, UR20, PT ;  /* 0x000000140f007c0c */ /* 0x000fda000bf86270 */
.L_x_20:
[C---:B0-----:R-:W-:Y:S01]  /*1160*/  IADD3 R35, PT, PT, R5.reuse, 0x100, RZ ;  /* 0x0000010005237810 */ /* 0x041fe20007ffe0ff */
[C---:B------:R-:W-:Y:S01]  /*1170*/  VIADD R36, R5.reuse, 0x200 ;  /* 0x0000020005247836 */ /* 0x040fe20000000000 */
[----:B------:R-:W-:Y:S01]  /*1180*/  SHF.R.U32.HI R31, RZ, 0x6, R5 ;  /* 0x00000006ff1f7819 */ /* 0x000fe20000011605 */
[----:B------:R-:W-:Y:S01]  /*1190*/  VIADD R30, R5, 0x300 ;  /* 0x00000300051e7836 */ /* 0x000fe20000000000 */
[----:B------:R-:W-:Y:S01]  /*11a0*/  SHF.R.U32.HI R35, RZ, 0x6, R35 ;  /* 0x00000006ff237819 */ /* 0x000fe20000011623 */
[----:B------:R-:W-:Y:S01]  /*11b0*/  HFMA2 R10, -RZ, RZ, 0, 2.384185791015625e-07 ;  /* 0x00000004ff0a7431 */ /* 0x000fe200000001ff */
[----:B------:R-:W-:Y:S01]  /*11c0*/  SHF.R.U32.HI R36, RZ, 0x6, R36 ;  /* 0x00000006ff247819 */ /* 0x000fe20000011624 */
[----:B------:R-:W-:Y:S01]  /*11d0*/  IMAD.MOV.U32 R19, RZ, RZ, 0x4 ;  /* 0x00000004ff137424 */ /* 0x000fe200078e00ff */
[----:B------:R-:W-:Y:S01]  /*11e0*/  SHF.R.U32.HI R30, RZ, 0x6, R30 ;  /* 0x00000006ff1e7819 */ /* 0x000fe2000001161e */
[----:B------:R-:W-:Y:S01]  /*11f0*/  IMAD.MOV.U32 R27, RZ, RZ, RZ ;  /* 0x000000ffff1b7224 */ /* 0x000fe200078e00ff */
[----:B------:R-:W-:Y:S01]  /*1200*/  ISETP.GE.OR P0, PT, R31, UR11, P4 ;  /* 0x0000000b1f007c0c */ /* 0x000fe2000a706670 */
[----:B--2---:R-:W-:Y:S01]  /*1210*/  IMAD.MOV.U32 R8, RZ, RZ, 0x4 ;  /* 0x00000004ff087424 */ /* 0x004fe200078e00ff */
[----:B------:R-:W-:-:S02]  /*1220*/  ISETP.GE.OR P1, PT, R35, UR11, P4 ;  /* 0x0000000b23007c0c */ /* 0x000fc4000a726670 */
[----:B------:R-:W-:Y:S02]  /*1230*/  CS2R R22, SRZ ;  /* 0x0000000000167805 */ /* 0x000fe4000001ff00 */
[----:B------:R-:W-:Y:S01]  /*1240*/  ISETP.GE.OR P2, PT, R36, UR11, P4 ;  /* 0x0000000b24007c0c */ /* 0x000fe2000a746670 */
[----:B------:R-:W-:Y:S01]  /*1250*/  IMAD.MOV.U32 R16, RZ, RZ, RZ ;  /* 0x000000ffff107224 */ /* 0x000fe200078e00ff */
[----:B------:R-:W-:Y:S02]  /*1260*/  ISETP.GE.OR P3, PT, R30, UR11, P4 ;  /* 0x0000000b1e007c0c */ /* 0x000fe4000a766670 */
[----:B------:R-:W-:-:S03]  /*1270*/  MOV R21, 0x4 ;  /* 0x0000000400157802 */ /* 0x000fc60000000f00 */
[----:B------:R-:W0:Y:S08]  /*1280*/  @!P0 LDC R20, c[0x0][0x39c] ;  /* 0x0000e700ff148b82 */ /* 0x000e300000000800 */
[----:B------:R-:W1:Y:S08]  /*1290*/  @!P1 LDC R18, c[0x0][0x39c] ;  /* 0x0000e700ff129b82 */ /* 0x000e700000000800 */
[----:B------:R-:W2:Y:S08]  /*12a0*/  @!P2 LDC R11, c[0x0][0x39c] ;  /* 0x0000e700ff0bab82 */ /* 0x000eb00000000800 */
[----:B------:R-:W3:Y:S01]  /*12b0*/  @!P3 LDC R9, c[0x0][0x39c] ;  /* 0x0000e700ff09bb82 */ /* 0x000ee20000000800 */
[----:B0-----:R-:W-:-:S04]  /*12c0*/  @!P0 IMAD R20, R31, R20, R15 ;  /* 0x000000141f148224 */ /* 0x001fc800078e020f */
[----:B------:R-:W-:-:S04]  /*12d0*/  @!P0 IMAD.WIDE R20, R20, R21, UR6 ;  /* 0x0000000614148e25 */ /* 0x000fc8000f8e0215 */
[----:B-1----:R-:W-:Y:S01]  /*12e0*/  @!P1 IMAD R18, R35, R18, R15 ;  /* 0x0000001223129224 */ /* 0x002fe200078e020f */
[----:B------:R-:W4:Y:S03]  /*12f0*/  @!P0 LDG.E R27, desc[UR18][R20.64] ;  /* 0x00000012141b8981 */ /* 0x000f26000c1e1900 */
[----:B------:R-:W-:-:S04]  /*1300*/  @!P1 IMAD.WIDE R18, R18, R19, UR6 ;  /* 0x0000000612129e25 */ /* 0x000fc8000f8e0213 */
[----:B--2---:R-:W-:Y:S01]  /*1310*/  @!P2 IMAD R11, R36, R11, R15 ;  /* 0x0000000b240ba224 */ /* 0x004fe200078e020f */
[----:B------:R-:W2:Y:S03]  /*1320*/  @!P1 LDG.E R23, desc[UR18][R18.64] ;  /* 0x0000001212179981 */ /* 0x000ea6000c1e1900 */
[----:B------:R-:W-:-:S04]  /*1330*/  @!P2 IMAD.WIDE R10, R11, R10, UR6 ;  /* 0x000000060b0aae25 */ /* 0x000fc8000f8e020a */
[----:B---3--:R-:W-:Y:S01]  /*1340*/  @!P3 IMAD R9, R30, R9, R15 ;  /* 0x000000091e09b224 */ /* 0x008fe200078e020f */
[----:B------:R-:W3:Y:S03]  /*1350*/  @!P2 LDG.E R22, desc[UR18][R10.64] ;  /* 0x000000120a16a981 */ /* 0x000ee6000c1e1900 */
[----:B------:R-:W-:-:S05]  /*1360*/  @!P3 IMAD.WIDE R8, R9, R8, UR6 ;  /* 0x000000060908be25 */ /* 0x000fca000f8e0208 */
[----:B------:R-:W5:Y:S01]  /*1370*/  @!P3 LDG.E R16, desc[UR18][R8.64] ;  /* 0x000000120810b981 */ /* 0x000f62000c1e1900 */
[-C--:B------:R-:W-:Y:S01]  /*1380*/  LEA R42, R31, R0.reuse, 0x8 ;  /* 0x000000001f2a7211 */ /* 0x080fe200078e40ff */
[--C-:B------:R-:W-:Y:S01]  /*1390*/  IMAD R50, R35, 0x100, R0.reuse ;  /* 0x0000010023327824 */ /* 0x100fe200078e0200 */
[----:B------:R-:W-:Y:S01]  /*13a0*/  LEA R35, R30, R0, 0x8 ;  /* 0x000000001e237211 */ /* 0x000fe200078e40ff */
[----:B------:R-:W-:Y:S01]  /*13b0*/  IMAD R31, R36, 0x100, R0 ;  /* 0x00000100241f7824 */ /* 0x000fe200078e0200 */
[C---:B------:R-:W-:Y:S01]  /*13c0*/  ISETP.GE.U32.AND P0, PT, R5.reuse, 0xc00, PT ;  /* 0x00000c000500780c */ /* 0x040fe20003f06070 */
[----:B------:R-:W-:Y:S01]  /*13d0*/  VIADD R5, R5, 0x400 ;  /* 0x0000040005057836 */ /* 0x000fe20000000000 */
[----:B----4-:R0:W-:Y:S04]  /*13e0*/  STS [R42], R27 ;  /* 0x0000001b2a007388 */ /* 0x0101e80000000800 */
[----:B--2---:R0:W-:Y:S04]  /*13f0*/  STS [R50], R23 ;  /* 0x0000001732007388 */ /* 0x0041e80000000800 */
[----:B---3--:R0:W-:Y:S04]  /*1400*/  STS [R31], R22 ;  /* 0x000000161f007388 */ /* 0x0081e80000000800 */
[----:B-----5:R0:W-:Y:S01]  /*1410*/  STS [R35], R16 ;  /* 0x0000001023007388 */ /* 0x0201e20000000800 */
[----:B------:R-:W-:Y:S05]  /*1420*/  @!P0 BRA `(.L_x_20) ;  /* 0xfffffffc004c8947 */ /* 0x000fea000383ffff */
[----:B------:R-:W-:Y:S05]  /*1430*/  BSYNC.RECONVERGENT B0 ;  /* 0x0000000000007941 */ /* 0x000fea0003800200 */
.L_x_19:
[----:B------:R-:W1:Y:S08]  /*1440*/  S2UR UR10, SR_CgaCtaId ;  /* 0x00000000000a79c3 */ /* 0x000e700000008800 */
[----:B------:R-:W-:Y:S06]  /*1450*/  BAR.SYNC.DEFER_BLOCKING 0x0 ;  /* 0x0000000000007b1d */ /* 0x000fec0000010000 */
[----:B------:R-:W-:-:S02]  /*1460*/  UMOV UR5, 0x400 ;  /* 0x0000040000057882 */ /* 0x000fc40000000000 */
[----:B------:R-:W-:Y:S02]  /*1470*/  UIADD3 UR12, UPT, UPT, UR5, 0x8000, URZ ;  /* 0x00008000050c7890 */ /* 0x000fe4000fffe0ff */
[----:B-1----:R-:W-:Y:S02]  /*1480*/  ULEA UR11, UR10, UR5, 0x18 ;  /* 0x000000050a0b7291 */ /* 0x002fe4000f8ec0ff */
[----:B------:R-:W-:Y:S01]  /*1490*/  ULEA UR12, UR10, UR12, 0x18 ;  /* 0x0000000c0a0c7291 */ /* 0x000fe2000f8ec0ff */
[----:B------:R-:W-:-:S11]  /*14a0*/  UMOV UR5, URZ ;  /* 0x000000ff00057c82 */ /* 0x000fd60008000000 */
.L_x_21:
[----:B------:R-:W-:Y:S02]  /*14b0*/  ULEA UR13, UR5, UR12, 0x8 ;  /* 0x0000000c050d7291 */ /* 0x000fe4000f8e40ff */
[----:B------:R-:W-:-:S04]  /*14c0*/  ULEA UR10, UR5, UR11, 0x2 ;  /* 0x0000000b050a7291 */ /* 0x000fc8000f8e10ff */
[----:B------:R-:W-:Y:S02]  /*14d0*/  LEA R20, R4, UR13, 0x2 ;  /* 0x0000000d04147c11 */ /* 0x000fe4000f8e10ff */
[----:B------:R-:W-:Y:S01]  /*14e0*/  LEA R9, R3, UR10, 0x8 ;  /* 0x0000000a03097c11 */ /* 0x000fe2000f8e40ff */
[----:B------:R-:W-:-:S03]  /*14f0*/  UIADD3 UR10, UPT, UPT, UR5, 0x1, URZ ;  /* 0x00000001050a7890 */ /* 0x000fc6000fffe0ff */
[----:B0-----:R-:W-:Y:S01]  /*1500*/  LDS.128 R20, [R20] ;  /* 0x0000000014147984 */ /* 0x001fe20000000c00 */
[----:B------:R-:W-:Y:S02]  /*1510*/  ULEA UR13, UR10, UR11, 0x2 ;  /* 0x0000000b0a0d7291 */ /* 0x000fe4000f8e10ff */
[----:B------:R-:W-:Y:S01]  /*1520*/  ULEA UR10, UR10, UR12, 0x8 ;  /* 0x0000000c0a0a7291 */ /* 0x000fe2000f8e40ff */
[----:B------:R-:W0:Y:S03]  /*1530*/  LDS R16, [R9] ;  /* 0x0000000009107984 */ /* 0x000e260000000800 */
[----:B------:R-:W-:Y:S01]  /*1540*/  LEA R49, R3, UR13, 0x8 ;  /* 0x0000000d03317c11 */ /* 0x000fe2000f8e40ff */
[----:B------:R-:W1:Y:S01]  /*1550*/  LDS R50, [R9+0x100] ;  /* 0x0001000009327984 */ /* 0x000e620000000800 */
[----:B------:R-:W-:Y:S01]  /*1560*/  LEA R18, R4, UR10, 0x2 ;  /* 0x0000000a04127c11 */ /* 0x000fe2000f8e10ff */
[----:B------:R-:W-:-:S02]  /*1570*/  UIADD3 UR10, UPT, UPT, UR5, 0x2, URZ ;  /* 0x00000002050a7890 */ /* 0x000fc4000fffe0ff */
[----:B------:R-:W2:Y:S02]  /*1580*/  LDS R42, [R9+0x200] ;  /* 0x00020000092a7984 */ /* 0x000ea40000000800 */
[----:B------:R-:W-:Y:S02]  /*1590*/  ULEA UR13, UR10, UR11, 0x2 ;  /* 0x0000000b0a0d7291 */ /* 0x000fe4000f8e10ff */
[----:B------:R-:W3:Y:S01]  /*15a0*/  LDS R5, [R9+0x300] ;  /* 0x0003000009057984 */ /* 0x000ee20000000800 */
[----:B------:R-:W-:-:S03]  /*15b0*/  ULEA UR10, UR10, UR12, 0x8 ;  /* 0x0000000c0a0a7291 */ /* 0x000fc6000f8e40ff */
[----:B------:R-:W4:Y:S04]  /*15c0*/  LDS R8, [R9+0x1000] ;  /* 0x0010000009087984 */ /* 0x000f280000000800 */
[----:B------:R-:W5:Y:S04]  /*15d0*/  LDS R10, [R9+0x1100] ;  /* 0x00110000090a7984 */ /* 0x000f680000000800 */
[----:B------:R-:W5:Y:S04]  /*15e0*/  LDS R57, [R9+0x1200] ;  /* 0x0012000009397984 */ /* 0x000f680000000800 */
[----:B------:R5:W5:Y:S04]  /*15f0*/  LDS R15, [R9+0x1300] ;  /* 0x00130000090f7984 */ /* 0x000b680000000800 */
[----:B------:R-:W-:Y:S04]  /*1600*/  LDS R27, [R49] ;  /* 0x00000000311b7984 */ /* 0x000fe80000000800 */
[----:B------:R-:W-:Y:S01]  /*1610*/  LDS R31, [R49+0x100] ;  /* 0x00010000311f7984 */ /* 0x000fe20000000800 */
[C---:B0-----:R-:W-:Y:S01]  /*1620*/  FFMA R30, R16.reuse, R20, R61 ;  /* 0x00000014101e7223 */ /* 0x041fe2000000003d */
[C---:B------:R-:W-:Y:S01]  /*1630*/  FFMA R26, R16.reuse, R21, R26 ;  /* 0x00000015101a7223 */ /* 0x040fe2000000001a */
[C---:B------:R-:W-:Y:S01]  /*1640*/  FFMA R25, R16.reuse, R22, R25 ;  /* 0x0000001610197223 */ /* 0x040fe20000000019 */
[----:B------:R-:W-:Y:S01]  /*1650*/  FFMA R28, R16, R23, R28 ;  /* 0x00000017101c7223 */ /* 0x000fe2000000001c */
[C---:B-1----:R-:W-:Y:S01]  /*1660*/  FFMA R36, R50.reuse, R20, R17 ;  /* 0x0000001432247223 */ /* 0x042fe20000000011 */
[CC--:B------:R-:W-:Y:S01]  /*1670*/  FFMA R32, R50.reuse, R21.reuse, R32 ;  /* 0x0000001532207223 */ /* 0x0c0fe20000000020 */
[----:B------:R-:W0:Y:S01]  /*1680*/  LDS.128 R16, [R18] ;  /* 0x0000000012107984 */ /* 0x000e220000000c00 */
[----:B------:R-:W-:Y:S01]  /*1690*/  FFMA R29, R50, R22, R29 ;  /* 0x00000016321d7223 */ /* 0x000fe2000000001d */
[C---:B--2---:R-:W-:Y:S01]  /*16a0*/  FFMA R52, R42.reuse, R20, R43 ;  /* 0x000000142a347223 */ /* 0x044fe2000000002b */
[C---:B------:R-:W-:Y:S01]  /*16b0*/  FFMA R38, R42.reuse, R21, R38 ;  /* 0x000000152a267223 */ /* 0x040fe20000000026 */
[C---:B------:R-:W-:Y:S01]  /*16c0*/  FFMA R33, R42.reuse, R22, R33 ;  /* 0x000000162a217223 */ /* 0x040fe20000000021 */
[----:B------:R-:W-:Y:S01]  /*16d0*/  FFMA R40, R42, R23, R40 ;  /* 0x000000172a287223 */ /* 0x000fe20000000028 */
[C---:B---3--:R-:W-:Y:S01]  /*16e0*/  FFMA R42, R5.reuse, R21, R46 ;  /* 0x00000015052a7223 */ /* 0x048fe2000000002e */
[----:B------:R-:W-:Y:S01]  /*16f0*/  FFMA R34, R50, R23, R34 ;  /* 0x0000001732227223 */ /* 0x000fe20000000022 */
[----:B------:R-:W1:Y:S01]  /*1700*/  LDS R35, [R49+0x200] ;  /* 0x0002000031237984 */ /* 0x000e620000000800 */
[CC--:B------:R-:W-:Y:S01]  /*1710*/  FFMA R50, R5.reuse, R20.reuse, R53 ;  /* 0x0000001405327223 */ /* 0x0c0fe20000000035 */
[C---:B----4-:R-:W-:Y:S01]  /*1720*/  FFMA R46, R8.reuse, R20, R51 ;  /* 0x00000014082e7223 */ /* 0x050fe20000000033 */
[C---:B------:R-:W-:Y:S01]  /*1730*/  FFMA R44, R8.reuse, R21, R44 ;  /* 0x00000015082c7223 */ /* 0x040fe2000000002c */
[CC--:B------:R-:W-:Y:S01]  /*1740*/  FFMA R39, R8.reuse, R22.reuse, R39 ;  /* 0x0000001608277223 */ /* 0x0c0fe20000000027 */
[-C--:B------:R-:W-:Y:S01]  /*1750*/  FFMA R6, R8, R23.reuse, R6 ;  /* 0x0000001708067223 */ /* 0x080fe20000000006 */
[C---:B------:R-:W-:Y:S01]  /*1760*/  FFMA R37, R5.reuse, R22, R55 ;  /* 0x0000001605257223 */ /* 0x040fe20000000037 */
[----:B------:R-:W-:Y:S01]  /*1770*/  FFMA R48, R5, R23, R48 ;  /* 0x0000001705307223 */ /* 0x000fe20000000030 */
[----:B------:R-:W2:Y:S01]  /*1780*/  LDS R43, [R49+0x300] ;  /* 0x00030000312b7984 */ /* 0x000ea20000000800 */
[C---:B-----5:R-:W-:Y:S01]  /*1790*/  FFMA R7, R10.reuse, R20, R7 ;  /* 0x000000140a077223 */ /* 0x060fe20000000007 */
[C---:B------:R-:W-:Y:S01]  /*17a0*/  FFMA R8, R10.reuse, R21, R60 ;  /* 0x000000150a087223 */ /* 0x040fe2000000003c */
[C---:B------:R-:W-:Y:S01]  /*17b0*/  FFMA R9, R10.reuse, R22, R47 ;  /* 0x000000160a097223 */ /* 0x040fe2000000002f */
[----:B------:R-:W3:Y:S01]  /*17c0*/  LDS R5, [R49+0x1000] ;  /* 0x0010000031057984 */ /* 0x000ee20000000800 */
[----:B------:R-:W-:Y:S01]  /*17d0*/  FFMA R10, R10, R23, R12 ;  /* 0x000000170a0a7223 */ /* 0x000fe2000000000c */
[-C--:B------:R-:W-:Y:S01]  /*17e0*/  FFMA R11, R57, R20.reuse, R41 ;  /* 0x00000014390b7223 */ /* 0x080fe20000000029 */
[C---:B------:R-:W-:Y:S01]  /*17f0*/  FFMA R41, R15.reuse, R20, R54 ;  /* 0x000000140f297223 */ /* 0x040fe20000000036 */
[----:B------:R-:W4:Y:S01]  /*1800*/  LDS R12, [R49+0x1100] ;  /* 0x00110000310c7984 */ /* 0x000f220000000800 */
[----:B------:R-:W-:Y:S01]  /*1810*/  LEA R20, R4, UR10, 0x2 ;  /* 0x0000000a04147c11 */ /* 0x000fe2000f8e10ff */
[----:B------:R-:W-:Y:S01]  /*1820*/  FFMA R54, R15, R21, R56 ;  /* 0x000000150f367223 */ /* 0x000fe20000000038 */
[----:B------:R-:W-:Y:S01]  /*1830*/  LEA R47, R3, UR13, 0x8 ;  /* 0x0000000d032f7c11 */ /* 0x000fe2000f8e40ff */
[CC--:B------:R-:W-:Y:S01]  /*1840*/  FFMA R45, R15.reuse, R22.reuse, R45 ;  /* 0x000000160f2d7223 */ /* 0x0c0fe2000000002d */
[----:B------:R-:W-:Y:S01]  /*1850*/  FFMA R58, R15, R23, R58 ;  /* 0x000000170f3a7223 */ /* 0x000fe2000000003a */
[----:B------:R-:W5:Y:S01]  /*1860*/  LDS R56, [R49+0x1200] ;  /* 0x0012000031387984 */ /* 0x000f620000000800 */
[C---:B------:R-:W-:Y:S01]  /*1870*/  FFMA R14, R57.reuse, R21, R14 ;  /* 0x00000015390e7223 */ /* 0x040fe2000000000e */
[C---:B------:R-:W-:Y:S01]  /*1880*/  FFMA R13, R57.reuse, R22, R13 ;  /* 0x00000016390d7223 */ /* 0x040fe2000000000d */
[----:B------:R-:W-:Y:S01]  /*1890*/  FFMA R24, R57, R23, R24 ;  /* 0x0000001739187223 */ /* 0x000fe20000000018 */
[----:B------:R4:W5:Y:S01]  /*18a0*/  LDS R60, [R49+0x1300] ;  /* 0x00130000313c7984 */ /* 0x0009620000000800 */
[----:B------:R-:W-:-:S02]  /*18b0*/  UIADD3 UR10, UPT, UPT, UR5, 0x3, URZ ;  /* 0x00000003050a7890 */ /* 0x000fc4000fffe0ff */
[----:B------:R-:W-:Y:S01]  /*18c0*/  UIADD3 UR5, UPT, UPT, UR5, 0x4, URZ ;  /* 0x0000000405057890 */ /* 0x000fe2000fffe0ff */
[----:B------:R-:W-:Y:S01]  /*18d0*/  LDS.128 R20, [R20] ;  /* 0x0000000014147984 */ /* 0x000fe20000000c00 */
[----:B------:R-:W-:Y:S01]  /*18e0*/  ULEA UR13, UR10, UR11, 0x2 ;  /* 0x0000000b0a0d7291 */ /* 0x000fe2000f8e10ff */
[C---:B0-----:R-:W-:Y:S01]  /*18f0*/  FFMA R15, R27.reuse, R16, R30 ;  /* 0x000000101b0f7223 */ /* 0x041fe2000000001e */
[C---:B------:R-:W-:Y:S01]  /*1900*/  FFMA R26, R27.reuse, R17, R26 ;  /* 0x000000111b1a7223 */ /* 0x040fe2000000001a */
[C---:B------:R-:W-:Y:S01]  /*1910*/  FFMA R25, R27.reuse, R18, R25 ;  /* 0x000000121b197223 */ /* 0x040fe20000000019 */
[----:B------:R-:W-:Y:S01]  /*1920*/  FFMA R28, R27, R19, R28 ;  /* 0x000000131b1c7223 */ /* 0x000fe2000000001c */
[C---:B------:R-:W-:Y:S01]  /*1930*/  FFMA R27, R31.reuse, R16, R36 ;  /* 0x000000101f1b7223 */ /* 0x040fe20000000024 */
[C---:B------:R-:W-:Y:S01]  /*1940*/  FFMA R32, R31.reuse, R17, R32 ;  /* 0x000000111f207223 */ /* 0x040fe20000000020 */
[C---:B------:R-:W-:Y:S01]  /*1950*/  FFMA R29, R31.reuse, R18, R29 ;  /* 0x000000121f1d7223 */ /* 0x040fe2000000001d */
[----:B------:R-:W-:Y:S01]  /*1960*/  FFMA R34, R31, R19, R34 ;  /* 0x000000131f227223 */ /* 0x000fe20000000022 */
[C---:B-1----:R-:W-:Y:S01]  /*1970*/  FFMA R31, R35.reuse, R16, R52 ;  /* 0x00000010231f7223 */ /* 0x042fe20000000034 */
[C---:B------:R-:W-:Y:S01]  /*1980*/  FFMA R38, R35.reuse, R17, R38 ;  /* 0x0000001123267223 */ /* 0x040fe20000000026 */
[C---:B------:R-:W-:Y:S01]  /*1990*/  FFMA R33, R35.reuse, R18, R33 ;  /* 0x0000001223217223 */ /* 0x040fe20000000021 */
[----:B------:R-:W-:Y:S01]  /*19a0*/  FFMA R40, R35, R19, R40 ;  /* 0x0000001323287223 */ /* 0x000fe20000000028 */
[----:B------:R-:W0:Y:S01]  /*19b0*/  LDS R30, [R47] ;  /* 0x000000002f1e7984 */ /* 0x000e220000000800 */
[----:B------:R-:W-:-:S02]  /*19c0*/  ULEA UR10, UR10, UR12, 0x8 ;  /* 0x0000000c0a0a7291 */ /* 0x000fc4000f8e40ff */
[----:B------:R-:W-:Y:S01]  /*19d0*/  UISETP.NE.AND UP1, UPT, UR5, 0x40, UPT ;  /* 0x000000400500788c */ /* 0x000fe2000bf25270 */
[C---:B--2---:R-:W-:Y:S01]  /*19e0*/  FFMA R35, R43.reuse, R16, R50 ;  /* 0x000000102b237223 */ /* 0x044fe20000000032 */
[C---:B------:R-:W-:Y:S01]  /*19f0*/  FFMA R42, R43.reuse, R17, R42 ;  /* 0x000000112b2a7223 */ /* 0x040fe2000000002a */
[C---:B------:R-:W-:Y:S01]  /*1a00*/  FFMA R37, R43.reuse, R18, R37 ;  /* 0x000000122b257223 */ /* 0x040fe20000000025 */
[----:B------:R-:W-:Y:S01]  /*1a10*/  FFMA R48, R43, R19, R48 ;  /* 0x000000132b307223 */ /* 0x000fe20000000030 */
[----:B------:R-:W1:Y:S01]  /*1a20*/  LDS R36, [R47+0x100] ;  /* 0x000100002f247984 */ /* 0x000e620000000800 */
[C---:B---3--:R-:W-:Y:S01]  /*1a30*/  FFMA R43, R5.reuse, R16, R46 ;  /* 0x00000010052b7223 */ /* 0x048fe2000000002e */
[C---:B------:R-:W-:Y:S01]  /*1a40*/  FFMA R44, R5.reuse, R17, R44 ;  /* 0x00000011052c7223 */ /* 0x040fe2000000002c */
[C---:B------:R-:W-:Y:S01]  /*1a50*/  FFMA R39, R5.reuse, R18, R39 ;  /* 0x0000001205277223 */ /* 0x040fe20000000027 */
[----:B------:R-:W-:Y:S01]  /*1a60*/  FFMA R6, R5, R19, R6 ;  /* 0x0000001305067223 */ /* 0x000fe20000000006 */
[----:B------:R-:W2:Y:S01]  /*1a70*/  LDS R52, [R47+0x200] ;  /* 0x000200002f347984 */ /* 0x000ea20000000800 */
[C---:B----4-:R-:W-:Y:S01]  /*1a80*/  FFMA R7, R12.reuse, R16, R7 ;  /* 0x000000100c077223 */ /* 0x050fe20000000007 */
[C---:B------:R-:W-:Y:S01]  /*1a90*/  FFMA R5, R12.reuse, R17, R8 ;  /* 0x000000110c057223 */ /* 0x040fe20000000008 */
[C---:B------:R-:W-:Y:S01]  /*1aa0*/  FFMA R49, R12.reuse, R18, R9 ;  /* 0x000000120c317223 */ /* 0x040fe20000000009 */
[----:B------:R-:W-:Y:S01]  /*1ab0*/  FFMA R51, R12, R19, R10 ;  /* 0x000000130c337223 */ /* 0x000fe2000000000a */
[----:B------:R-:W3:Y:S01]  /*1ac0*/  LDS R50, [R47+0x300] ;  /* 0x000300002f327984 */ /* 0x000ee20000000800 */
[-C--:B-----5:R-:W-:Y:S01]  /*1ad0*/  FFMA R14, R56, R17.reuse, R14 ;  /* 0x00000011380e7223 */ /* 0x0a0fe2000000000e */
[----:B------:R-:W-:Y:S01]  /*1ae0*/  LEA R8, R4, UR10, 0x2 ;  /* 0x0000000a04087c11 */ /* 0x000fe2000f8e10ff */
[-C--:B------:R-:W-:Y:S01]  /*1af0*/  FFMA R53, R56, R16.reuse, R11 ;  /* 0x0000001038357223 */ /* 0x080fe2000000000b */
[----:B------:R-:W4:Y:S01]  /*1b00*/  LDS R12, [R47+0x1100] ;  /* 0x001100002f0c7984 */ /* 0x000f220000000800 */
[C---:B------:R-:W-:Y:S01]  /*1b10*/  FFMA R54, R60.reuse, R17, R54 ;  /* 0x000000113c367223 */ /* 0x040fe20000000036 */
[----:B------:R-:W-:Y:S01]  /*1b20*/  FFMA R41, R60, R16, R41 ;  /* 0x000000103c297223 */ /* 0x000fe20000000029 */
[----:B------:R-:W-:Y:S01]  /*1b30*/  LEA R17, R3, UR13, 0x8 ;  /* 0x0000000d03117c11 */ /* 0x000fe2000f8e40ff */
[----:B------:R-:W5:Y:S01]  /*1b40*/  LDS R46, [R47+0x1000] ;  /* 0x001000002f2e7984 */ /* 0x000f620000000800 */
[CC--:B------:R-:W-:Y:S01]  /*1b50*/  FFMA R13, R56.reuse, R18.reuse, R13 ;  /* 0x00000012380d7223 */ /* 0x0c0fe2000000000d */
[-C--:B------:R-:W-:Y:S01]  /*1b60*/  FFMA R24, R56, R19.reuse, R24 ;  /* 0x0000001338187223 */ /* 0x080fe20000000018 */
[C---:B------:R-:W-:Y:S01]  /*1b70*/  FFMA R45, R60.reuse, R18, R45 ;  /* 0x000000123c2d7223 */ /* 0x040fe2000000002d */
[----:B------:R-:W5:Y:S01]  /*1b80*/  LDS R16, [R47+0x1200] ;  /* 0x001200002f107984 */ /* 0x000f620000000800 */
[----:B------:R-:W-:-:S03]  /*1b90*/  FFMA R58, R60, R19, R58 ;  /* 0x000000133c3a7223 */ /* 0x000fc6000000003a */
[----:B------:R3:W5:Y:S04]  /*1ba0*/  LDS R56, [R47+0x1300] ;  /* 0x001300002f387984 */ /* 0x0007680000000800 */
[----:B------:R-:W-:Y:S01]  /*1bb0*/  LDS.128 R8, [R8] ;  /* 0x0000000008087984 */ /* 0x000fe20000000c00 */
[C---:B0-----:R-:W-:Y:S01]  /*1bc0*/  FFMA R15, R30.reuse, R20, R15 ;  /* 0x000000141e0f7223 */ /* 0x041fe2000000000f */
[C---:B------:R-:W-:Y:S01]  /*1bd0*/  FFMA R26, R30.reuse, R21, R26 ;  /* 0x000000151e1a7223 */ /* 0x040fe2000000001a */
[C---:B------:R-:W-:Y:S01]  /*1be0*/  FFMA R25, R30.reuse, R22, R25 ;  /* 0x000000161e197223 */ /* 0x040fe20000000019 */
[----:B------:R-:W-:Y:S01]  /*1bf0*/  FFMA R28, R30, R23, R28 ;  /* 0x000000171e1c7223 */ /* 0x000fe2000000001c */
[----:B------:R-:W0:Y:S01]  /*1c00*/  LDS R18, [R17] ;  /* 0x0000000011127984 */ /* 0x000e220000000800 */
[C---:B-1----:R-:W-:Y:S01]  /*1c10*/  FFMA R30, R36.reuse, R20, R27 ;  /* 0x00000014241e7223 */ /* 0x042fe2000000001b */
[C---:B------:R-:W-:Y:S01]  /*1c20*/  FFMA R32, R36.reuse, R21, R32 ;  /* 0x0000001524207223 */ /* 0x040fe20000000020 */
[C---:B------:R-:W-:Y:S01]  /*1c30*/  FFMA R29, R36.reuse, R22, R29 ;  /* 0x00000016241d7223 */ /* 0x040fe2000000001d */
[----:B------:R-:W-:Y:S01]  /*1c40*/  FFMA R34, R36, R23, R34 ;  /* 0x0000001724227223 */ /* 0x000fe20000000022 */
[----:B------:R-:W1:Y:S01]  /*1c50*/  LDS R19, [R17+0x100] ;  /* 0x0001000011137984 */ /* 0x000e620000000800 */
[C---:B--2---:R-:W-:Y:S01]  /*1c60*/  FFMA R36, R52.reuse, R20, R31 ;  /* 0x0000001434247223 */ /* 0x044fe2000000001f */
[C---:B------:R-:W-:Y:S01]  /*1c70*/  FFMA R38, R52.reuse, R21, R38 ;  /* 0x0000001534267223 */ /* 0x040fe20000000026 */
[C---:B------:R-:W-:Y:S01]  /*1c80*/  FFMA R33, R52.reuse, R22, R33 ;  /* 0x0000001634217223 */ /* 0x040fe20000000021 */
[----:B------:R-:W-:Y:S01]  /*1c90*/  FFMA R40, R52, R23, R40 ;  /* 0x0000001734287223 */ /* 0x000fe20000000028 */
[----:B------:R-:W2:Y:S01]  /*1ca0*/  LDS R31, [R17+0x300] ;  /* 0x00030000111f7984 */ /* 0x000ea20000000800 */
[C---:B---3--:R-:W-:Y:S01]  /*1cb0*/  FFMA R52, R50.reuse, R20, R35 ;  /* 0x0000001432347223 */ /* 0x048fe20000000023 */
[CC--:B------:R-:W-:Y:S01]  /*1cc0*/  FFMA R60, R50.reuse, R21.reuse, R42 ;  /* 0x00000015323c7223 */ /* 0x0c0fe2000000002a */
[----:B------:R-:W-:Y:S01]  /*1cd0*/  FFMA R47, R50, R22, R37 ;  /* 0x00000016322f7223 */ /* 0x000fe20000000025 */
[----:B------:R-:W3:Y:S01]  /*1ce0*/  LDS R27, [R17+0x200] ;  /* 0x00020000111b7984 */ /* 0x000ee20000000800 */
[----:B----4-:R-:W-:Y:S01]  /*1cf0*/  FFMA R57, R12, R21, R5 ;  /* 0x000000150c397223 */ /* 0x010fe20000000005 */
[----:B------:R-:W-:Y:S01]  /*1d00*/  FFMA R48, R50, R23, R48 ;  /* 0x0000001732307223 */ /* 0x000fe20000000030 */
[-C--:B------:R-:W-:Y:S01]  /*1d10*/  FFMA R7, R12, R20.reuse, R7 ;  /* 0x000000140c077223 */ /* 0x080fe20000000007 */
[----:B------:R-:W4:Y:S01]  /*1d20*/  LDS R35, [R17+0x1000] ;  /* 0x0010000011237984 */ /* 0x000f220000000800 */
[----:B-----5:R-:W-:Y:S01]  /*1d30*/  FFMA R50, R46, R20, R43 ;  /* 0x000000142e327223 */ /* 0x020fe2000000002b */
[----:B------:R-:W-:Y:S01]  /*1d40*/  FFMA R49, R12, R22, R49 ;  /* 0x000000160c317223 */ /* 0x000fe20000000031 */
[-C--:B------:R-:W-:Y:S01]  /*1d50*/  FFMA R44, R46, R21.reuse, R44 ;  /* 0x000000152e2c7223 */ /* 0x080fe2000000002c */
[----:B------:R-:W5:Y:S01]  /*1d60*/  LDS R37, [R17+0x1100] ;  /* 0x0011000011257984 */ /* 0x000f620000000800 */
[C---:B------:R-:W-:Y:S01]  /*1d70*/  FFMA R59, R16.reuse, R20, R53 ;  /* 0x00000014103b7223 */ /* 0x040fe20000000035 */
[C---:B------:R-:W-:Y:S01]  /*1d80*/  FFMA R14, R16.reuse, R21, R14 ;  /* 0x00000015100e7223 */ /* 0x040fe2000000000e */
[CC--:B------:R-:W-:Y:S01]  /*1d90*/  FFMA R13, R16.reuse, R22.reuse, R13 ;  /* 0x00000016100d7223 */ /* 0x0c0fe2000000000d */
[----:B------:R-:W5:Y:S01]  /*1da0*/  LDS R42, [R17+0x1200] ;  /* 0x00120000112a7984 */ /* 0x000f620000000800 */
[-C--:B------:R-:W-:Y:S01]  /*1db0*/  FFMA R24, R16, R23.reuse, R24 ;  /* 0x0000001710187223 */ /* 0x080fe20000000018 */
[C---:B------:R-:W-:Y:S01]  /*1dc0*/  FFMA R39, R46.reuse, R22, R39 ;  /* 0x000000162e277223 */ /* 0x040fe20000000027 */
[-C--:B------:R-:W-:Y:S01]  /*1dd0*/  FFMA R6, R46, R23.reuse, R6 ;  /* 0x000000172e067223 */ /* 0x080fe20000000006 */
[----:B------:R1:W5:Y:S01]  /*1de0*/  LDS R5, [R17+0x1300] ;  /* 0x0013000011057984 */ /* 0x0003620000000800 */
[----:B------:R-:W-:Y:S01]  /*1df0*/  FFMA R12, R12, R23, R51 ;  /* 0x000000170c0c7223 */ /* 0x000fe20000000033 */
[C---:B------:R-:W-:Y:S01]  /*1e00*/  FFMA R20, R56.reuse, R20, R41 ;  /* 0x0000001438147223 */ /* 0x040fe20000000029 */
[C---:B------:R-:W-:Y:S01]  /*1e10*/  FFMA R16, R56.reuse, R21, R54 ;  /* 0x0000001538107223 */ /* 0x040fe20000000036 */
[C---:B------:R-:W-:Y:S01]  /*1e20*/  FFMA R45, R56.reuse, R22, R45 ;  /* 0x00000016382d7223 */ /* 0x040fe2000000002d */
[----:B------:R-:W-:Y:S01]  /*1e30*/  FFMA R58, R56, R23, R58 ;  /* 0x00000017383a7223 */ /* 0x000fe2000000003a */
[C---:B0-----:R-:W-:Y:S01]  /*1e40*/  FFMA R61, R18.reuse, R8, R15 ;  /* 0x00000008123d7223 */ /* 0x041fe2000000000f */
[C---:B------:R-:W-:Y:S01]  /*1e50*/  FFMA R26, R18.reuse, R9, R26 ;  /* 0x00000009121a7223 */ /* 0x040fe2000000001a */
[C---:B------:R-:W-:Y:S01]  /*1e60*/  FFMA R25, R18.reuse, R10, R25 ;  /* 0x0000000a12197223 */ /* 0x040fe20000000019 */
[----:B------:R-:W-:Y:S01]  /*1e70*/  FFMA R28, R18, R11, R28 ;  /* 0x0000000b121c7223 */ /* 0x000fe2000000001c */
[C---:B-1----:R-:W-:Y:S01]  /*1e80*/  FFMA R17, R19.reuse, R8, R30 ;  /* 0x0000000813117223 */ /* 0x042fe2000000001e */
[C---:B------:R-:W-:Y:S01]  /*1e90*/  FFMA R32, R19.reuse, R9, R32 ;  /* 0x0000000913207223 */ /* 0x040fe20000000020 */
[CC--:B------:R-:W-:Y:S01]  /*1ea0*/  FFMA R29, R19.reuse, R10.reuse, R29 ;  /* 0x0000000a131d7223 */ /* 0x0c0fe2000000001d */
[----:B------:R-:W-:Y:S01]  /*1eb0*/  FFMA R34, R19, R11, R34 ;  /* 0x0000000b13227223 */ /* 0x000fe20000000022 */
[C---:B--2---:R-:W-:Y:S01]  /*1ec0*/  FFMA R46, R31.reuse, R9, R60 ;  /* 0x000000091f2e7223 */ /* 0x044fe2000000003c */
[C---:B------:R-:W-:Y:S01]  /*1ed0*/  FFMA R55, R31.reuse, R10, R47 ;  /* 0x0000000a1f377223 */ /* 0x040fe2000000002f */
[CC--:B------:R-:W-:Y:S01]  /*1ee0*/  FFMA R53, R31.reuse, R8.reuse, R52 ;  /* 0x000000081f357223 */ /* 0x0c0fe20000000034 */
[----:B------:R-:W-:Y:S01]  /*1ef0*/  FFMA R48, R31, R11, R48 ;  /* 0x0000000b1f307223 */ /* 0x000fe20000000030 */
[C---:B---3--:R-:W-:Y:S01]  /*1f00*/  FFMA R43, R27.reuse, R8, R36 ;  /* 0x000000081b2b7223 */ /* 0x048fe20000000024 */
[C---:B------:R-:W-:Y:S01]  /*1f10*/  FFMA R38, R27.reuse, R9, R38 ;  /* 0x000000091b267223 */ /* 0x040fe20000000026 */
[C---:B------:R-:W-:Y:S01]  /*1f20*/  FFMA R33, R27.reuse, R10, R33 ;  /* 0x0000000a1b217223 */ /* 0x040fe20000000021 */
[----:B------:R-:W-:Y:S01]  /*1f30*/  FFMA R40, R27, R11, R40 ;  /* 0x0000000b1b287223 */ /* 0x000fe20000000028 */
[C---:B----4-:R-:W-:Y:S01]  /*1f40*/  FFMA R51, R35.reuse, R8, R50 ;  /* 0x0000000823337223 */ /* 0x050fe20000000032 */
[C---:B------:R-:W-:Y:S01]  /*1f50*/  FFMA R44, R35.reuse, R9, R44 ;  /* 0x00000009232c7223 */ /* 0x040fe2000000002c */
[C---:B------:R-:W-:Y:S01]  /*1f60*/  FFMA R39, R35.reuse, R10, R39 ;  /* 0x0000000a23277223 */ /* 0x040fe20000000027 */
[----:B------:R-:W-:Y:S01]  /*1f70*/  FFMA R6, R35, R11, R6 ;  /* 0x0000000b23067223 */ /* 0x000fe20000000006 */
[C---:B-----5:R-:W-:Y:S01]  /*1f80*/  FFMA R7, R37.reuse, R8, R7 ;  /* 0x0000000825077223 */ /* 0x060fe20000000007 */
        /* <DEDUP_REMOVED lines=13> */
[----:B------:R-:W-:-:S04]  /*2060*/  UIADD3 UR8, UP1, UPT, UR8, 0x100, URZ ;  /* 0x0000010008087890 */ /* 0x000fc8000ff3e0ff */
[----:B------:R-:W-:Y:S01]  /*2070*/  UIADD3.X UR9, UPT, UPT, URZ, UR9, URZ, UP1, !UPT ;  /* 0x00000009ff097290 */ /* 0x000fe20008ffe4ff */
[----:B------:R-:W0:Y:S02]  /*2080*/  LDCU UR17, c[0x0][0x39c] ;  /* 0x00007380ff1177ac */ /* 0x000e240008000800 */
[----:B0-----:R-:W-:-:S04]  /*2090*/  USHF.L.U32 UR5, UR17, 0x6, URZ ;  /* 0x0000000611057899 */ /* 0x001fc800080006ff */
[----:B------:R-:W-:Y:S01]  /*20a0*/  UIMAD.WIDE UR6, UR5, 0x4, UR6 ;  /* 0x00000004050678a5 */ /* 0x000fe2000f8e0206 */
[----:B------:R-:W-:Y:S11]  /*20b0*/  BRA.U !UP0, `(.L_x_22) ;  /* 0xffffffe508547547 */ /* 0x000ff6000b83ffff */
.L_x_8:
[----:B------:R-:W0:Y:S01]  /*20c0*/  S2R R0, SR_TID.X ;  /* 0x0000000000007919 */ /* 0x000e220000002100 */
[----:B------:R-:W1:Y:S01]  /*20d0*/  LDCU UR5, c[0x0][0x398] ;  /* 0x00007300ff0577ac */ /* 0x000e620008000800 */
[----:B------:R-:W-:Y:S01]  /*20e0*/  IMAD.U32 R20, RZ, RZ, UR17 ;  /* 0x00000011ff147e24 */ /* 0x000fe2000f8e00ff */
[----:B------:R-:W-:Y:S01]  /*20f0*/  UIADD3 UR21, UPT, UPT, -UR16, UR17, URZ ;  /* 0x0000001110157290 */ /* 0x000fe2000fffe1ff */
[----:B------:R-:W2:Y:S01]  /*2100*/  LDCU.64 UR10, c[0x0][0x390] ;  /* 0x00007200ff0a77ac */ /* 0x000ea20008000a00 */
[----:B------:R-:W-:-:S04]  /*2110*/  UIMAD UR12, UR15, UR17, UR16 ;  /* 0x000000110f0c72a4 */ /* 0x000fc8000f8e0210 */
[----:B------:R-:W-:Y:S02]  /*2120*/  USHF.R.S32.HI UR13, URZ, 0x1f, UR12 ;  /* 0x0000001fff0d7899 */ /* 0x000fe4000801140c */
[----:B-1----:R-:W-:Y:S01]  /*2130*/  UIADD3 UR5, UPT, UPT, -UR15, UR5, URZ ;  /* 0x000000050f057290 */ /* 0x002fe2000fffe1ff */
[--C-:B0-----:R-:W-:Y:S02]  /*2140*/  SHF.R.U32.HI R2, RZ, 0x5, R0.reuse ;  /* 0x00000005ff027819 */ /* 0x101fe40000011600 */
[--C-:B------:R-:W-:Y:S02]  /*2150*/  SHF.R.U32.HI R3, RZ, 0x3, R0.reuse ;  /* 0x00000003ff037819 */ /* 0x100fe40000011600 */
[----:B------:R-:W-:Y:S02]  /*2160*/  LOP3.LUT R5, R0, 0x7, RZ, 0xc0, !PT ;  /* 0x0000000700057812 */ /* 0x000fe400078ec0ff */
[----:B------:R-:W-:Y:S02]  /*2170*/  LOP3.LUT R2, R2, 0x1, RZ, 0xc0, !PT ;  /* 0x0000000102027812 */ /* 0x000fe400078ec0ff */
[----:B------:R-:W-:-:S02]  /*2180*/  SHF.R.U32.HI R10, RZ, 0x6, R0 ;  /* 0x00000006ff0a7819 */ /* 0x000fc40000011600 */
[----:B------:R-:W-:Y:S01]  /*2190*/  LOP3.LUT R3, R3, 0x3, RZ, 0xc0, !PT ;  /* 0x0000000303037812 */ /* 0x000fe200078ec0ff */
[----:B------:R-:W-:-:S03]  /*21a0*/  IMAD R0, R2, 0x8, R5 ;  /* 0x0000000802007824 */ /* 0x000fc600078e0205 */
[----:B------:R-:W-:Y:S01]  /*21b0*/  LEA R10, R10, R3, 0x3 ;  /* 0x000000030a0a7211 */ /* 0x000fe200078e18ff */
[----:B------:R-:W-:-:S04]  /*21c0*/  IMAD.SHL.U32 R0, R0, 0x4, RZ ;  /* 0x0000000400007824 */ /* 0x000fc800078e00ff */
[----:B------:R-:W-:Y:S01]  /*21d0*/  IMAD.SHL.U32 R10, R10, 0x4, RZ ;  /* 0x000000040a0a7824 */ /* 0x000fe200078e00ff */
[C---:B------:R-:W-:Y:S01]  /*21e0*/  ISETP.GE.AND P2, PT, R0.reuse, UR21, PT ;  /* 0x0000001500007c0c */ /* 0x040fe2000bf46270 */
[----:B------:R-:W-:Y:S02]  /*21f0*/  VIADD R3, R0, 0x1 ;  /* 0x0000000100037836 */ /* 0x000fe40000000000 */
[C---:B------:R-:W-:Y:S01]  /*2200*/  IMAD R9, R10.reuse, UR17, RZ ;  /* 0x000000110a097c24 */ /* 0x040fe2000f8e02ff */
[----:B------:R-:W-:Y:S01]  /*2210*/  ISETP.GE.OR P6, PT, R10, UR5, P2 ;  /* 0x000000050a007c0c */ /* 0x000fe200097c6670 */
[----:B------:R-:W-:Y:S01]  /*2220*/  VIADD R11, R0, 0x2 ;  /* 0x00000002000b7836 */ /* 0x000fe20000000000 */
[----:B------:R-:W-:Y:S01]  /*2230*/  ISETP.GE.AND P3, PT, R3, UR21, PT ;  /* 0x0000001503007c0c */ /* 0x000fe2000bf66270 */
[----:B------:R-:W-:Y:S01]  /*2240*/  VIADD R15, R10, 0x2 ;  /* 0x000000020a0f7836 */ /* 0x000fe20000000000 */
[----:B------:R-:W-:Y:S02]  /*2250*/  IADD3 R3, P1, P5, R0, UR12, R9 ;  /* 0x0000000c00037c10 */ /* 0x000fe4000fd3e009 */
[----:B------:R-:W-:-:S07]  /*2260*/  IADD3 R18, PT, PT, R10, 0x1, RZ ;  /* 0x000000010a127810 */ /* 0x000fce0007ffe0ff */
[----:B------:R-:W-:-:S04]  /*2270*/  @!P6 IADD3 R2, PT, PT, R0, R9, RZ ;  /* 0x000000090002e210 */ /* 0x000fc80007ffe0ff */
[----:B------:R-:W-:-:S04]  /*2280*/  @!P6 IADD3 R5, P0, PT, R2, UR12, RZ ;  /* 0x0000000c0205ec10 */ /* 0x000fc8000ff1e0ff */
[----:B------:R-:W-:Y:S02]  /*2290*/  @!P6 LEA.HI.X.SX32 R8, R2, UR13, 0x1, P0 ;  /* 0x0000000d0208ec11 */ /* 0x000fe400080f0eff */
[C---:B--2---:R-:W-:Y:S02]  /*22a0*/  @!P6 LEA R4, P4, R5.reuse, UR10, 0x2 ;  /* 0x0000000a0504ec11 */ /* 0x044fe4000f8810ff */
[----:B------:R-:W-:Y:S02]  /*22b0*/  SHF.R.S32.HI R2, RZ, 0x1f, R9 ;  /* 0x0000001fff027819 */ /* 0x000fe40000011409 */
[----:B------:R-:W-:Y:S02]  /*22c0*/  @!P6 LEA.HI.X R5, R5, UR11, R8, 0x2, P4 ;  /* 0x0000000b0505ec11 */ /* 0x000fe4000a0f1408 */
[----:B------:R-:W-:Y:S02]  /*22d0*/  IADD3.X R8, PT, PT, RZ, UR13, R2, P1, P5 ;  /* 0x0000000dff087c10 */ /* 0x000fe40008fea402 */
[----:B------:R-:W-:Y:S01]  /*22e0*/  ISETP.GE.AND P0, PT, R11, UR21, PT ;  /* 0x000000150b007c0c */ /* 0x000fe2000bf06270 */
[----:B------:R0:W-:Y:S01]  /*22f0*/  @!P6 STG.E desc[UR18][R4.64], R61 ;  /* 0x0000003d0400e986 */ /* 0x0001e2000c101912 */
[----:B------:R-:W-:Y:S01]  /*2300*/  ISETP.GE.OR P5, PT, R10, UR5, P3 ;  /* 0x000000050a007c0c */ /* 0x000fe20009fa6670 */
[----:B------:R-:W-:Y:S01]  /*2310*/  VIADD R11, R9, UR17 ;  /* 0x00000011090b7c36 */ /* 0x000fe20008000000 */
[----:B------:R-:W-:-:S02]  /*2320*/  LEA R2, P1, R3, UR10, 0x2 ;  /* 0x0000000a03027c11 */ /* 0x000fc4000f8210ff */
[----:B------:R-:W-:Y:S02]  /*2330*/  ISETP.GE.OR P4, PT, R18, UR5, P2 ;  /* 0x0000000512007c0c */ /* 0x000fe40009786670 */
[----:B------:R-:W-:Y:S02]  /*2340*/  ISETP.GE.OR P6, PT, R10, UR5, P0 ;  /* 0x000000050a007c0c */ /* 0x000fe400087c6670 */
[----:B------:R-:W-:Y:S01]  /*2350*/  LEA.HI.X R3, R3, UR11, R8, 0x2, P1 ;  /* 0x0000000b03037c11 */ /* 0x000fe200088f1408 */
[----:B------:R-:W-:-:S04]  /*2360*/  VIADD R8, R0, 0x3 ;  /* 0x0000000300087836 */ /* 0x000fc80000000000 */
[----:B------:R-:W-:Y:S01]  /*2370*/  @!P5 STG.E desc[UR18][R2.64+0x4], R26 ;  /* 0x0000041a0200d986 */ /* 0x000fe2000c101912 */
[----:B------:R-:W-:-:S03]  /*2380*/  ISETP.GE.AND P1, PT, R8, UR21, PT ;  /* 0x0000001508007c0c */ /* 0x000fc6000bf26270 */
[----:B------:R-:W-:Y:S02]  /*2390*/  @!P4 IADD3 R8, PT, PT, R0, R11, RZ ;  /* 0x0000000b0008c210 */ /* 0x000fe40007ffe0ff */
[----:B------:R-:W-:Y:S01]  /*23a0*/  ISETP.GE.OR P5, PT, R10, UR5, P1 ;  /* 0x000000050a007c0c */ /* 0x000fe20008fa6670 */
[----:B------:R-:W-:Y:S01]  /*23b0*/  @!P6 STG.E desc[UR18][R2.64+0x8], R25 ;  /* 0x000008190200e986 */ /* 0x000fe2000c101912 */
[----:B------:R-:W-:-:S04]  /*23c0*/  @!P4 IADD3 R9, P6, PT, R8, UR12, RZ ;  /* 0x0000000c0809cc10 */ /* 0x000fc8000ffde0ff */
[----:B------:R-:W-:Y:S02]  /*23d0*/  @!P4 LEA.HI.X.SX32 R8, R8, UR13, 0x1, P6 ;  /* 0x0000000d0808cc11 */ /* 0x000fe4000b0f0eff */
[----:B0-----:R-:W-:-:S04]  /*23e0*/  @!P4 LEA R4, P6, R9, UR10, 0x2 ;  /* 0x0000000a0904cc11 */ /* 0x001fc8000f8c10ff */
[----:B------:R-:W-:Y:S01]  /*23f0*/  @!P4 LEA.HI.X R5, R9, UR11, R8, 0x2, P6 ;  /* 0x0000000b0905cc11 */ /* 0x000fe2000b0f1408 */
[----:B------:R-:W-:Y:S01]  /*2400*/  @!P5 STG.E desc[UR18][R2.64+0xc], R28 ;  /* 0x00000c1c0200d986 */ /* 0x000fe2000c101912 */
[--C-:B------:R-:W-:Y:S02]  /*2410*/  SHF.R.S32.HI R8, RZ, 0x1f, R11.reuse ;  /* 0x0000001fff087819 */ /* 0x100fe4000001140b */
[----:B------:R-:W-:Y:S01]  /*2420*/  IADD3 R9, P5, P6, R0, UR12, R11 ;  /* 0x0000000c00097c10 */ /* 0x000fe2000febe00b */
[----:B------:R0:W-:Y:S01]  /*2430*/  @!P4 STG.E desc[UR18][R4.64], R17 ;  /* 0x000000110400c986 */ /* 0x0001e2000c101912 */
[----:B------:R-:W-:Y:S01]  /*2440*/  ISETP.GE.OR P4, PT, R18, UR5, P3 ;  /* 0x0000000512007c0c */ /* 0x000fe20009f86670 */
[----:B------:R-:W-:Y:S01]  /*2450*/  VIADD R11, R11, UR17 ;  /* 0x000000110b0b7c36 */ /* 0x000fe20008000000 */
[----:B------:R-:W-:Y:S02]  /*2460*/  IADD3.X R16, PT, PT, RZ, UR13, R8, P5, P6 ;  /* 0x0000000dff107c10 */ /* 0x000fe4000afec408 */
[----:B------:R-:W-:-:S02]  /*2470*/  LEA R8, P6, R9, UR10, 0x2 ;  /* 0x0000000a09087c11 */ /* 0x000fc4000f8c10ff */
[----:B------:R-:W-:Y:S02]  /*2480*/  ISETP.GE.OR P5, PT, R15, UR5, P2 ;  /* 0x000000050f007c0c */ /* 0x000fe400097a6670 */
[----:B------:R-:W-:Y:S02]  /*2490*/  LEA.HI.X R9, R9, UR11, R16, 0x2, P6 ;  /* 0x0000000b09097c11 */ /* 0x000fe4000b0f1410 */
[C---:B------:R-:W-:Y:S02]  /*24a0*/  ISETP.GE.OR P6, PT, R18.reuse, UR5, P0 ;  /* 0x0000000512007c0c */ /* 0x040fe400087c6670 */
[----:B0-----:R-:W-:Y:S01]  /*24b0*/  SHF.R.S32.HI R4, RZ, 0x1f, R11 ;  /* 0x0000001fff047819 */ /* 0x001fe2000001140b */
[----:B------:R-:W-:Y:S01]  /*24c0*/  @!P4 STG.E desc[UR18][R8.64+0x4], R32 ;  /* 0x000004200800c986 */ /* 0x000fe2000c101912 */
[----:B------:R-:W-:-:S05]  /*24d0*/  ISETP.GE.OR P4, PT, R18, UR5, P1 ;  /* 0x0000000512007c0c */ /* 0x000fca0008f86670 */
[----:B------:R-:W-:-:S04]  /*24e0*/  @!P5 IADD3 R2, PT, PT, R0, R11, RZ ;  /* 0x0000000b0002d210 */ /* 0x000fc80007ffe0ff */
[----:B------:R-:W-:Y:S01]  /*24f0*/  @!P6 STG.E desc[UR18][R8.64+0x8], R29 ;  /* 0x0000081d0800e986 */ /* 0x000fe2000c101912 */
[----:B------:R-:W-:-:S03]  /*2500*/  @!P5 IADD3 R3, P6, PT, R2, UR12, RZ ;  /* 0x0000000c0203dc10 */ /* 0x000fc6000ffde0ff */
[----:B------:R-:W-:Y:S01]  /*2510*/  @!P4 STG.E desc[UR18][R8.64+0xc], R34 ;  /* 0x00000c220800c986 */ /* 0x000fe2000c101912 */
[----:B------:R-:W-:Y:S02]  /*2520*/  @!P5 LEA.HI.X.SX32 R16, R2, UR13, 0x1, P6 ;  /* 0x0000000d0210dc11 */ /* 0x000fe4000b0f0eff */
[----:B------:R-:W-:-:S04]  /*2530*/  @!P5 LEA R2, P6, R3, UR10, 0x2 ;  /* 0x0000000a0302dc11 */ /* 0x000fc8000f8c10ff */
[----:B------:R-:W-:Y:S01]  /*2540*/  @!P5 LEA.HI.X R3, R3, UR11, R16, 0x2, P6 ;  /* 0x0000000b0303dc11 */ /* 0x000fe2000b0f1410 */
[----:B------:R-:W-:Y:S01]  /*2550*/  VIADD R16, R10, 0x3 ;  /* 0x000000030a107836 */ /* 0x000fe20000000000 */
[----:B------:R-:W-:Y:S01]  /*2560*/  IADD3 R5, P4, P6, R0, UR12, R11 ;  /* 0x0000000c00057c10 */ /* 0x000fe2000fe9e00b */
[----:B------:R-:W-:Y:S02]  /*2570*/  VIADD R11, R11, UR17 ;  /* 0x000000110b0b7c36 */ /* 0x000fe40008000000 */
[----:B------:R0:W-:Y:S01]  /*2580*/  @!P5 STG.E desc[UR18][R2.64], R43 ;  /* 0x0000002b0200d986 */ /* 0x0001e2000c101912 */
[----:B------:R-:W-:Y:S02]  /*2590*/  IADD3.X R18, PT, PT, RZ, UR13, R4, P4, P6 ;  /* 0x0000000dff127c10 */ /* 0x000fe4000a7ec404 */
[----:B------:R-:W-:Y:S02]  /*25a0*/  LEA R4, P6, R5, UR10, 0x2 ;  /* 0x0000000a05047c11 */ /* 0x000fe4000f8c10ff */
[----:B------:R-:W-:-:S02]  /*25b0*/  ISETP.GE.OR P5, PT, R15, UR5, P3 ;  /* 0x000000050f007c0c */ /* 0x000fc40009fa6670 */
[----:B------:R-:W-:Y:S02]  /*25c0*/  ISETP.GE.OR P4, PT, R16, UR5, P2 ;  /* 0x0000000510007c0c */ /* 0x000fe40009786670 */
[----:B------:R-:W-:Y:S02]  /*25d0*/  LEA.HI.X R5, R5, UR11, R18, 0x2, P6 ;  /* 0x0000000b05057c11 */ /* 0x000fe4000b0f1412 */
[----:B------:R-:W-:Y:S02]  /*25e0*/  ISETP.GE.OR P6, PT, R15, UR5, P0 ;  /* 0x000000050f007c0c */ /* 0x000fe400087c6670 */
[----:B0-----:R-:W-:-:S05]  /*25f0*/  SHF.R.S32.HI R2, RZ, 0x1f, R11 ;  /* 0x0000001fff027819 */ /* 0x001fca000001140b */
[----:B------:R-:W-:Y:S01]  /*2600*/  @!P5 STG.E desc[UR18][R4.64+0x4], R38 ;  /* 0x000004260400d986 */ /* 0x000fe2000c101912 */
[----:B------:R-:W-:Y:S01]  /*2610*/  ISETP.GE.OR P5, PT, R15, UR5, P1 ;  /* 0x000000050f007c0c */ /* 0x000fe20008fa6670 */
[----:B------:R-:W-:Y:S01]  /*2620*/  VIADD R15, R10, 0x10 ;  /* 0x000000100a0f7836 */ /* 0x000fe20000000000 */
[----:B------:R-:W-:-:S03]  /*2630*/  @!P4 IADD3 R8, PT, PT, R0, R11, RZ ;  /* 0x0000000b0008c210 */ /* 0x000fc60007ffe0ff */
[----:B------:R-:W-:Y:S01]  /*2640*/  @!P6 STG.E desc[UR18][R4.64+0x8], R33 ;  /* 0x000008210400e986 */ /* 0x000fe2000c101912 */
[----:B------:R-:W-:-:S04]  /*2650*/  @!P4 IADD3 R9, P6, PT, R8, UR12, RZ ;  /* 0x0000000c0809cc10 */ /* 0x000fc8000ffde0ff */
[----:B------:R-:W-:Y:S02]  /*2660*/  @!P4 LEA.HI.X.SX32 R18, R8, UR13, 0x1, P6 ;  /* 0x0000000d0812cc11 */ /* 0x000fe4000b0f0eff */
[C---:B------:R-:W-:Y:S01]  /*2670*/  @!P4 LEA R8, P6, R9.reuse, UR10, 0x2 ;  /* 0x0000000a0908cc11 */ /* 0x040fe2000f8c10ff */
[----:B------:R0:W-:Y:S03]  /*2680*/  @!P5 STG.E desc[UR18][R4.64+0xc], R40 ;  /* 0x00000c280400d986 */ /* 0x0001e6000c101912 */
[----:B------:R-:W-:Y:S02]  /*2690*/  @!P4 LEA.HI.X R9, R9, UR11, R18, 0x2, P6 ;  /* 0x0000000b0909cc11 */ /* 0x000fe4000b0f1412 */
[--C-:B------:R-:W-:Y:S01]  /*26a0*/  IADD3 R3, P5, P6, R0, UR12, R11.reuse ;  /* 0x0000000c00037c10 */ /* 0x100fe2000febe00b */
[----:B------:R-:W-:Y:S02]  /*26b0*/  IMAD R11, R20, 0xd, R11 ;  /* 0x0000000d140b7824 */ /* 0x000fe400078e020b */
[----:B------:R1:W-:Y:S01]  /*26c0*/  @!P4 STG.E desc[UR18][R8.64], R53 ;  /* 0x000000350800c986 */ /* 0x0003e2000c101912 */
[----:B------:R-:W-:-:S02]  /*26d0*/  IADD3.X R18, PT, PT, RZ, UR13, R2, P5, P6 ;  /* 0x0000000dff127c10 */ /* 0x000fc4000afec402 */
[----:B------:R-:W-:Y:S02]  /*26e0*/  LEA R2, P6, R3, UR10, 0x2 ;  /* 0x0000000a03027c11 */ /* 0x000fe4000f8c10ff */
[C---:B------:R-:W-:Y:S02]  /*26f0*/  ISETP.GE.OR P4, PT, R16.reuse, UR5, P3 ;  /* 0x0000000510007c0c */ /* 0x040fe40009f86670 */
[----:B------:R-:W-:Y:S02]  /*2700*/  ISETP.GE.OR P5, PT, R15, UR5, P2 ;  /* 0x000000050f007c0c */ /* 0x000fe400097a6670 */
[----:B------:R-:W-:Y:S02]  /*2710*/  LEA.HI.X R3, R3, UR11, R18, 0x2, P6 ;  /* 0x0000000b03037c11 */ /* 0x000fe4000b0f1412 */
[----:B------:R-:W-:-:S07]  /*2720*/  ISETP.GE.OR P6, PT, R16, UR5, P0 ;  /* 0x0000000510007c0c */ /* 0x000fce00087c6670 */
[----:B------:R-:W-:Y:S01]  /*2730*/  @!P4 STG.E desc[UR18][R2.64+0x4], R46 ;  /* 0x0000042e0200c986 */ /* 0x000fe2000c101912 */
[----:B------:R-:W-:Y:S01]  /*2740*/  ISETP.GE.OR P4, PT, R16, UR5, P1 ;  /* 0x0000000510007c0c */ /* 0x000fe20008f86670 */
[----:B------:R-:W-:Y:S01]  /*2750*/  VIADD R16, R10, 0x11 ;  /* 0x000000110a107836 */ /* 0x000fe20000000000 */
[----:B0-----:R-:W-:-:S03]  /*2760*/  @!P5 IADD3 R4, PT, PT, R0, R11, RZ ;  /* 0x0000000b0004d210 */ /* 0x001fc60007ffe0ff */
[----:B------:R-:W-:Y:S01]  /*2770*/  @!P6 STG.E desc[UR18][R2.64+0x8], R55 ;  /* 0x000008370200e986 */ /* 0x000fe2000c101912 */
[----:B------:R-:W-:-:S04]  /*2780*/  @!P5 IADD3 R5, P6, PT, R4, UR12, RZ ;  /* 0x0000000c0405dc10 */ /* 0x000fc8000ffde0ff */
[----:B-1----:R-:W-:Y:S02]  /*2790*/  @!P5 LEA.HI.X.SX32 R8, R4, UR13, 0x1, P6 ;  /* 0x0000000d0408dc11 */ /* 0x002fe4000b0f0eff */
[C---:B------:R-:W-:Y:S01]  /*27a0*/  @!P5 LEA R4, P6, R5.reuse, UR10, 0x2 ;  /* 0x0000000a0504dc11 */ /* 0x040fe2000f8c10ff */
[----:B------:R-:W-:Y:S03]  /*27b0*/  @!P4 STG.E desc[UR18][R2.64+0xc], R48 ;  /* 0x00000c300200c986 */ /* 0x000fe6000c101912 */
[----:B------:R-:W-:Y:S02]  /*27c0*/  @!P5 LEA.HI.X R5, R5, UR11, R8, 0x2, P6 ;  /* 0x0000000b0505dc11 */ /* 0x000fe4000b0f1408 */
[--C-:B------:R-:W-:Y:S02]  /*27d0*/  SHF.R.S32.HI R8, RZ, 0x1f, R11.reuse ;  /* 0x0000001fff087819 */ /* 0x100fe4000001140b */
[----:B------:R-:W-:Y:S01]  /*27e0*/  IADD3 R9, P4, P6, R0, UR12, R11 ;  /* 0x0000000c00097c10 */ /* 0x000fe2000fe9e00b */
[----:B------:R0:W-:Y:S01]  /*27f0*/  @!P5 STG.E desc[UR18][R4.64], R51 ;  /* 0x000000330400d986 */ /* 0x0001e2000c101912 */
[----:B------:R-:W-:Y:S01]  /*2800*/  ISETP.GE.OR P5, PT, R15, UR5, P3 ;  /* 0x000000050f007c0c */ /* 0x000fe20009fa6670 */
[----:B------:R-:W-:Y:S01]  /*2810*/  VIADD R11, R11, UR17 ;  /* 0x000000110b0b7c36 */ /* 0x000fe20008000000 */
[----:B------:R-:W-:-:S02]  /*2820*/  IADD3.X R18, PT, PT, RZ, UR13, R8, P4, P6 ;  /* 0x0000000dff127c10 */ /* 0x000fc4000a7ec408 */
[C---:B------:R-:W-:Y:S02]  /*2830*/  LEA R8, P4, R9.reuse, UR10, 0x2 ;  /* 0x0000000a09087c11 */ /* 0x040fe4000f8810ff */
[----:B------:R-:W-:Y:S02]  /*2840*/  ISETP.GE.OR P6, PT, R16, UR5, P2 ;  /* 0x0000000510007c0c */ /* 0x000fe400097c6670 */
[----:B------:R-:W-:Y:S02]  /*2850*/  LEA.HI.X R9, R9, UR11, R18, 0x2, P4 ;  /* 0x0000000b09097c11 */ /* 0x000fe4000a0f1412 */
[C---:B------:R-:W-:Y:S02]  /*2860*/  ISETP.GE.OR P4, PT, R15.reuse, UR5, P0 ;  /* 0x000000050f007c0c */ /* 0x040fe40008786670 */
[----:B0-----:R-:W-:Y:S01]  /*2870*/  SHF.R.S32.HI R4, RZ, 0x1f, R11 ;  /* 0x0000001fff047819 */ /* 0x001fe2000001140b */
[----:B------:R-:W-:Y:S01]  /*2880*/  @!P5 STG.E desc[UR18][R8.64+0x4], R44 ;  /* 0x0000042c0800d986 */ /* 0x000fe2000c101912 */
[----:B------:R-:W-:Y:S01]  /*2890*/  ISETP.GE.OR P5, PT, R15, UR5, P1 ;  /* 0x000000050f007c0c */ /* 0x000fe20008fa6670 */
[----:B------:R-:W-:-:S02]  /*28a0*/  VIADD R15, R10, 0x12 ;  /* 0x000000120a0f7836 */ /* 0x000fc40000000000 */
[----:B------:R-:W-:Y:S02]  /*28b0*/  VIADD R10, R10, 0x13 ;  /* 0x000000130a0a7836 */ /* 0x000fe40000000000 */
[----:B------:R-:W-:-:S04]  /*28c0*/  @!P6 IADD3 R2, PT, PT, R0, R11, RZ ;  /* 0x0000000b0002e210 */ /* 0x000fc80007ffe0ff */
[----:B------:R-:W-:Y:S01]  /*28d0*/  @!P4 STG.E desc[UR18][R8.64+0x8], R39 ;  /* 0x000008270800c986 */ /* 0x000fe2000c101912 */
[----:B------:R-:W-:-:S03]  /*28e0*/  @!P6 IADD3 R3, P4, PT, R2, UR12, RZ ;  /* 0x0000000c0203ec10 */ /* 0x000fc6000ff9e0ff */
[----:B------:R0:W-:Y:S01]  /*28f0*/  @!P5 STG.E desc[UR18][R8.64+0xc], R6 ;  /* 0x00000c060800d986 */ /* 0x0001e2000c101912 */
[----:B------:R-:W-:Y:S02]  /*2900*/  @!P6 LEA.HI.X.SX32 R18, R2, UR13, 0x1, P4 ;  /* 0x0000000d0212ec11 */ /* 0x000fe4000a0f0eff */
[----:B------:R-:W-:-:S04]  /*2910*/  @!P6 LEA R2, P4, R3, UR10, 0x2 ;  /* 0x0000000a0302ec11 */ /* 0x000fc8000f8810ff */
[----:B------:R-:W-:Y:S02]  /*2920*/  @!P6 LEA.HI.X R3, R3, UR11, R18, 0x2, P4 ;  /* 0x0000000b0303ec11 */ /* 0x000fe4000a0f1412 */
        /* <DEDUP_REMOVED lines=9> */
[----:B------:R-:W-:-:S05]  /*29c0*/  ISETP.GE.OR P2, PT, R10, UR5, P2 ;  /* 0x000000050a007c0c */ /* 0x000fca0009746670 */
[----:B------:R-:W-:Y:S01]  /*29d0*/  @!P6 STG.E desc[UR18][R4.64+0x4], R60 ;  /* 0x0000043c0400e986 */ /* 0x000fe2000c101912 */
[----:B------:R-:W-:Y:S02]  /*29e0*/  ISETP.GE.OR P6, PT, R16, UR5, P1 ;  /* 0x0000000510007c0c */ /* 0x000fe40008fc6670 */
[----:B0-----:R-:W-:-:S03]  /*29f0*/  @!P4 IADD3 R6, PT, PT, R0, R11, RZ ;  /* 0x0000000b0006c210 */ /* 0x001fc60007ffe0ff */
[----:B------:R-:W-:Y:S01]  /*2a00*/  @!P5 STG.E desc[UR18][R4.64+0x8], R47 ;  /* 0x0000082f0400d986 */ /* 0x000fe2000c101912 */
[----:B------:R-:W-:-:S04]  /*2a10*/  @!P4 IADD3 R8, P5, PT, R6, UR12, RZ ;  /* 0x0000000c0608cc10 */ /* 0x000fc8000ffbe0ff */
[----:B------:R-:W-:Y:S02]  /*2a20*/  @!P4 LEA.HI.X.SX32 R9, R6, UR13, 0x1, P5 ;  /* 0x0000000d0609cc11 */ /* 0x000fe4000a8f0eff */
[C---:B-1----:R-:W-:Y:S01]  /*2a30*/  @!P4 LEA R2, P5, R8.reuse, UR10, 0x2 ;  /* 0x0000000a0802cc11 */ /* 0x042fe2000f8a10ff */
[----:B------:R0:W-:Y:S01]  /*2a40*/  @!P6 STG.E desc[UR18][R4.64+0xc], R12 ;  /* 0x00000c0c0400e986 */ /* 0x0001e2000c101912 */
[----:B------:R-:W-:Y:S02]  /*2a50*/  SHF.R.S32.HI R6, RZ, 0x1f, R11 ;  /* 0x0000001fff067819 */ /* 0x000fe4000001140b */
[----:B------:R-:W-:Y:S02]  /*2a60*/  @!P4 LEA.HI.X R3, R8, UR11, R9, 0x2, P5 ;  /* 0x0000000b0803cc11 */ /* 0x000fe4000a8f1409 */
[----:B------:R-:W-:Y:S01]  /*2a70*/  IADD3 R7, P5, P6, R0, UR12, R11 ;  /* 0x0000000c00077c10 */ /* 0x000fe2000febe00b */
[----:B------:R-:W-:Y:S02]  /*2a80*/  VIADD R11, R11, UR17 ;  /* 0x000000110b0b7c36 */ /* 0x000fe40008000000 */
[----:B------:R1:W-:Y:S01]  /*2a90*/  @!P4 STG.E desc[UR18][R2.64], R41 ;  /* 0x000000290200c986 */ /* 0x0003e2000c101912 */
[----:B------:R-:W-:-:S02]  /*2aa0*/  IADD3.X R8, PT, PT, RZ, UR13, R6, P5, P6 ;  /* 0x0000000dff087c10 */ /* 0x000fc4000afec406 */
[----:B------:R-:W-:Y:S02]  /*2ab0*/  LEA R6, P6, R7, UR10, 0x2 ;  /* 0x0000000a07067c11 */ /* 0x000fe4000f8c10ff */
[----:B------:R-:W-:Y:S02]  /*2ac0*/  ISETP.GE.OR P5, PT, R15, UR5, P3 ;  /* 0x000000050f007c0c */ /* 0x000fe40009fa6670 */
[----:B------:R-:W-:Y:S02]  /*2ad0*/  LEA.HI.X R7, R7, UR11, R8, 0x2, P6 ;  /* 0x0000000b07077c11 */ /* 0x000fe4000b0f1408 */
[--C-:B------:R-:W-:Y:S02]  /*2ae0*/  SHF.R.S32.HI R8, RZ, 0x1f, R11.reuse ;  /* 0x0000001fff087819 */ /* 0x100fe4000001140b */
[C---:B------:R-:W-:Y:S02]  /*2af0*/  IADD3 R9, P4, P6, R0.reuse, UR12, R11 ;  /* 0x0000000c00097c10 */ /* 0x040fe4000fe9e00b */
[----:B------:R-:W-:-:S02]  /*2b00*/  @!P2 IADD3 R0, PT, PT, R0, R11, RZ ;  /* 0x0000000b0000a210 */ /* 0x000fc40007ffe0ff */
[----:B------:R-:W-:Y:S02]  /*2b10*/  IADD3.X R8, PT, PT, RZ, UR13, R8, P4, P6 ;  /* 0x0000000dff087c10 */ /* 0x000fe4000a7ec408 */
[C---:B0-----:R-:W-:Y:S01]  /*2b20*/  @!P2 IADD3 R5, P6, PT, R0.reuse, UR12, RZ ;  /* 0x0000000c0005ac10 */ /* 0x041fe2000ffde0ff */
[----:B------:R0:W-:Y:S01]  /*2b30*/  @!P5 STG.E desc[UR18][R6.64+0x4], R14 ;  /* 0x0000040e0600d986 */ /* 0x0001e2000c101912 */
[C---:B------:R-:W-:Y:S02]  /*2b40*/  ISETP.GE.OR P4, PT, R15.reuse, UR5, P0 ;  /* 0x000000050f007c0c */ /* 0x040fe40008786670 */
[----:B------:R-:W-:Y:S02]  /*2b50*/  ISETP.GE.OR P5, PT, R15, UR5, P1 ;  /* 0x000000050f007c0c */ /* 0x000fe40008fa6670 */
[----:B------:R-:W-:Y:S02]  /*2b60*/  @!P2 LEA.HI.X.SX32 R0, R0, UR13, 0x1, P6 ;  /* 0x0000000d0000ac11 */ /* 0x000fe4000b0f0eff */
[----:B------:R-:W-:-:S02]  /*2b70*/  @!P2 LEA R4, P6, R5, UR10, 0x2 ;  /* 0x0000000a0504ac11 */ /* 0x000fc4000f8c10ff */
[C---:B------:R-:W-:Y:S02]  /*2b80*/  ISETP.GE.OR P3, PT, R10.reuse, UR5, P3 ;  /* 0x000000050a007c0c */ /* 0x040fe40009f66670 */
[C---:B------:R-:W-:Y:S02]  /*2b90*/  ISETP.GE.OR P0, PT, R10.reuse, UR5, P0 ;  /* 0x000000050a007c0c */ /* 0x040fe40008706670 */
[----:B------:R-:W-:Y:S01]  /*2ba0*/  ISETP.GE.OR P1, PT, R10, UR5, P1 ;  /* 0x000000050a007c0c */ /* 0x000fe20008f26670 */
[----:B------:R0:W-:Y:S01]  /*2bb0*/  @!P4 STG.E desc[UR18][R6.64+0x8], R13 ;  /* 0x0000080d0600c986 */ /* 0x0001e2000c101912 */
[----:B------:R-:W-:Y:S02]  /*2bc0*/  @!P2 LEA.HI.X R5, R5, UR11, R0, 0x2, P6 ;  /* 0x0000000b0505ac11 */ /* 0x000fe4000b0f1400 */
[C---:B-1----:R-:W-:Y:S01]  /*2bd0*/  LEA R2, P6, R9.reuse, UR10, 0x2 ;  /* 0x0000000a09027c11 */ /* 0x042fe2000f8c10ff */
[----:B------:R0:W-:Y:S03]  /*2be0*/  @!P5 STG.E desc[UR18][R6.64+0xc], R24 ;  /* 0x00000c180600d986 */ /* 0x0001e6000c101912 */
[----:B------:R-:W-:Y:S01]  /*2bf0*/  LEA.HI.X R3, R9, UR11, R8, 0x2, P6 ;  /* 0x0000000b09037c11 */ /* 0x000fe2000b0f1408 */
[----:B------:R0:W-:Y:S04]  /*2c00*/  @!P2 STG.E desc[UR18][R4.64], R54 ;  /* 0x000000360400a986 */ /* 0x0001e8000c101912 */
[----:B------:R0:W-:Y:S04]  /*2c10*/  @!P3 STG.E desc[UR18][R2.64+0x4], R56 ;  /* 0x000004380200b986 */ /* 0x0001e8000c101912 */
[----:B------:R0:W-:Y:S01]  /*2c20*/  @!P0 STG.E desc[UR18][R2.64+0x8], R45 ;  /* 0x0000082d02008986 */ /* 0x0001e2000c101912 */
[----:B------:R-:W-:Y:S05]  /*2c30*/  @P1 EXIT ;  /* 0x000000000000194d */ /* 0x000fea0003800000 */
[----:B------:R-:W-:Y:S01]  /*2c40*/  STG.E desc[UR18][R2.64+0xc], R58 ;  /* 0x00000c3a02007986 */ /* 0x000fe2000c101912 */
[----:B------:R-:W-:Y:S05]  /*2c50*/  EXIT ;  /* 0x000000000000794d */ /* 0x000fea0003800000 */
.L_x_23:
        /* <DEDUP_REMOVED lines=10> */
.L_x_69:


//--------------------- .text._Z16matmul_v4_kernelILi256ELi128ELi128ELi32ELi8EEvPKfS1_Pfiii --------------------------
	.section	.text._Z16matmul_v4_kernelILi256ELi128ELi128ELi32ELi8EEvPKfS1_Pfiii,"ax",@progbits
	.align	128
        .global         _Z16matmul_v4_kernelILi256ELi128ELi128ELi32ELi8EEvPKfS1_Pfiii
        .type           _Z16matmul_v4_kernelILi256ELi128ELi128ELi32ELi8EEvPKfS1_Pfiii,@function
        .size           _Z16matmul_v4_kernelILi256ELi128ELi128ELi32ELi8EEvPKfS1_Pfiii,(.L_x_70 - _Z16matmul_v4_kernelILi256ELi128ELi128ELi32ELi8EEvPKfS1_Pfiii)
        .other          _Z16matmul_v4_kernelILi256ELi128ELi128ELi32ELi8EEvPKfS1_Pfiii,@"STO_CUDA_ENTRY STV_DEFAULT"
_Z16matmul_v4_kernelILi256ELi128ELi128ELi32ELi8EEvPKfS1_Pfiii:
.text._Z16matmul_v4_kernelILi256ELi128ELi128ELi32ELi8EEvPKfS1_Pfiii:
[----:B------:R-:W-:Y:S01]  /*0000*/  LDC R1, c[0x0][0x37c] ;  /* 0x0000df00ff017b82 */ /* 0x000fe20000000800 */
[----:B------:R-:W0:Y:S01]  /*0010*/  LDCU UR4, c[0x0][0x39c] ;  /* 0x00007380ff0477ac */ /* 0x000e220008000800 */
[----:B------:R-:W1:Y:S06]  /*0020*/  S2R R6, SR_CTAID.X ;  /* 0x0000000000067919 */ /* 0x000e6c0000002500 */
[----:B------:R-:W2:Y:S01]  /*0030*/  S2UR UR6, SR_CTAID.X ;  /* 0x00000000000679c3 */ /* 0x000ea20000002500 */
[----:B------:R-:W-:Y:S01]  /*0040*/  CS2R R10, SRZ ;  /* 0x00000000000a7805 */ /* 0x000fe2000001ff00 */
[----:B------:R-:W3:Y:S01]  /*0050*/  LDCU UR8, c[0x0][0x3a0] ;  /* 0x00007400ff0877ac */ /* 0x000ee20008000800 */
        /* <DEDUP_REMOVED lines=18> */
[----:B---3--:R-:W-:Y:S01]  /*0180*/  UISETP.GE.AND UP0, UPT, UR8, 0x1, UPT ;  /* 0x000000010800788c */ /* 0x008fe2000bf06270 */
[----:B------:R-:W-:Y:S02]  /*0190*/  CS2R R54, SRZ ;  /* 0x0000000000367805 */ /* 0x000fe4000001ff00 */
[----:B------:R-:W-:Y:S02]  /*01a0*/  CS2R R56, SRZ ;  /* 0x0000000000387805 */ /* 0x000fe4000001ff00 */
[----:B------:R-:W-:Y:S02]  /*01b0*/  CS2R R58, SRZ ;  /* 0x00000000003a7805 */ /* 0x000fe4000001ff00 */
[----:B------:R-:W-:-:S02]  /*01c0*/  SHF.R.S32.HI R3, RZ, 0x1f, R0 ;  /* 0x0000001fff037819 */ /* 0x000fc40000011400 */
[----:B------:R-:W-:Y:S02]  /*01d0*/  CS2R R60, SRZ ;  /* 0x00000000003c7805 */ /* 0x000fe4000001ff00 */
[----:B------:R-:W-:Y:S02]  /*01e0*/  CS2R R62, SRZ ;  /* 0x00000000003e7805 */ /* 0x000fe4000001ff00 */
[----:B------:R-:W-:Y:S02]  /*01f0*/  CS2R R64, SRZ ;  /* 0x0000000000407805 */ /* 0x000fe4000001ff00 */
[----:B------:R-:W-:Y:S02]  /*0200*/  LEA.HI R3, R3, R0, RZ, 0x7 ;  /* 0x0000000003037211 */ /* 0x000fe400078f38ff */
[----:B------:R-:W-:Y:S02]  /*0210*/  CS2R R66, SRZ ;  /* 0x0000000000427805 */ /* 0x000fe4000001ff00 */
[----:B-1----:R-:W-:-:S02]  /*0220*/  IABS R6, R6 ;  /* 0x0000000600067213 */ /* 0x002fc40000000000 */
[----:B------:R-:W-:Y:S02]  /*0230*/  CS2R R68, SRZ ;  /* 0x0000000000447805 */ /* 0x000fe4000001ff00 */
[----:B------:R-:W-:Y:S02]  /*0240*/  R2UR UR4, R3 ;  /* 0x00000000030472ca */ /* 0x000fe400000e0000 */
[----:B------:R-:W-:Y:S02]  /*0250*/  CS2R R70, SRZ ;  /* 0x0000000000467805 */ /* 0x000fe4000001ff00 */
[----:B------:R-:W-:Y:S01]  /*0260*/  CS2R R72, SRZ ;  /* 0x0000000000487805 */ /* 0x000fe2000001ff00 */
[----:B------:R-:W-:Y:S01]  /*0270*/  IMAD.MOV.U32 R75, RZ, RZ, RZ ;  /* 0x000000ffff4b7224 */ /* 0x000fe200078e00ff */
[----:B------:R-:W0:Y:S07]  /*0280*/  LDCU.64 UR12, c[0x0][0x358] ;  /* 0x00006b00ff0c77ac */ /* 0x000e2e0008000a00 */
[----:B------:R-:W-:-:S04]  /*0290*/  USHF.R.S32.HI UR4, URZ, 0x7, UR4 ;  /* 0x00000007ff047899 */ /* 0x000fc80008011404 */
[----:B--2---:R-:W-:Y:S02]  /*02a0*/  ULOP3.LUT UR5, UR6, UR4, URZ, 0x3c, !UPT ;  /* 0x0000000406057292 */ /* 0x004fe4000f8e3cff */
[----:B------:R-:W-:-:S04]  /*02b0*/  IMAD.U32 R4, RZ, RZ, UR4 ;  /* 0x00000004ff047e24 */ /* 0x000fc8000f8e00ff */
[----:B------:R-:W-:Y:S02]  /*02c0*/  ISETP.LE.AND P2, PT, RZ, UR5, PT ;  /* 0x00000005ff007c0c */ /* 0x000fe4000bf43270 */
[----:B------:R-:W-:-:S04]  /*02d0*/  IABS R5, R4 ;  /* 0x0000000400057213 */ /* 0x000fc80000000000 */
[----:B------:R-:W1:Y:S08]  /*02e0*/  I2F.RP R0, R5 ;  /* 0x0000000500007306 */ /* 0x000e700000209400 */
[----:B-1----:R-:W1:Y:S02]  /*02f0*/  MUFU.RCP R0, R0 ;  /* 0x0000000000007308 */ /* 0x002e640000001000 */
[----:B-1----:R-:W-:-:S06]  /*0300*/  VIADD R2, R0, 0xffffffe ;  /* 0x0ffffffe00027836 */ /* 0x002fcc0000000000 */
[----:B------:R1:W2:Y:S02]  /*0310*/  F2I.FTZ.U32.TRUNC.NTZ R3, R2 ;  /* 0x0000000200037305 */ /* 0x0002a4000021f000 */
[----:B-1----:R-:W-:Y:S02]  /*0320*/  IMAD.MOV.U32 R2, RZ, RZ, RZ ;  /* 0x000000ffff027224 */ /* 0x002fe400078e00ff */
[----:B--2---:R-:W-:-:S04]  /*0330*/  IMAD.MOV R8, RZ, RZ, -R3 ;  /* 0x000000ffff087224 */ /* 0x004fc800078e0a03 */
[----:B------:R-:W-:Y:S01]  /*0340*/  IMAD R7, R8, R5, RZ ;  /* 0x0000000508077224 */ /* 0x000fe200078e02ff */
[----:B------:R-:W-:Y:S01]  /*0350*/  IABS R8, R4 ;  /* 0x0000000400087213 */ /* 0x000fe20000000000 */
[----:B------:R-:W-:Y:S02]  /*0360*/  IMAD.MOV.U32 R4, RZ, RZ, R6 ;  /* 0x000000ffff047224 */ /* 0x000fe400078e0006 */
[----:B------:R-:W-:Y:S01]  /*0370*/  IMAD.HI.U32 R3, R3, R7, R2 ;  /* 0x0000000703037227 */ /* 0x000fe200078e0002 */
[----:B------:R-:W-:-:S03]  /*0380*/  CS2R R6, SRZ ;  /* 0x0000000000067805 */ /* 0x000fc6000001ff00 */
[----:B------:R-:W-:Y:S01]  /*0390*/  IMAD.MOV R0, RZ, RZ, -R8 ;  /* 0x000000ffff007224 */ /* 0x000fe200078e0a08 */
[----:B------:R-:W-:Y:S01]  /*03a0*/  CS2R R8, SRZ ;  /* 0x0000000000087805 */ /* 0x000fe2000001ff00 */
[----:B------:R-:W-:-:S04]  /*03b0*/  IMAD.HI.U32 R3, R3, R4, RZ ;  /* 0x0000000403037227 */ /* 0x000fc800078e00ff */
[----:B------:R-:W-:Y:S02]  /*03c0*/  IMAD R0, R3, R0, R4 ;  /* 0x0000000003007224 */ /* 0x000fe400078e0204 */
[----:B------:R-:W-:-:S03]  /*03d0*/  IMAD.MOV.U32 R2, RZ, RZ, RZ ;  /* 0x000000ffff027224 */ /* 0x000fc600078e00ff */
[----:B------:R-:W-:-:S13]  /*03e0*/  ISETP.GT.U32.AND P1, PT, R5, R0, PT ;  /* 0x000000000500720c */ /* 0x000fda0003f24070 */
[----:B------:R-:W-:Y:S02]  /*03f0*/  @!P1 IMAD.IADD R0, R0, 0x1, -R5 ;  /* 0x0000000100009824 */ /* 0x000fe400078e0a05 */
[----:B------:R-:W-:Y:S01]  /*0400*/  @!P1 VIADD R3, R3, 0x1 ;  /* 0x0000000103039836 */ /* 0x000fe20000000000 */
[----:B------:R-:W-:Y:S02]  /*0410*/  ISETP.NE.AND P1, PT, RZ, UR4, PT ;  /* 0x00000004ff007c0c */ /* 0x000fe4000bf25270 */
[----:B------:R-:W-:Y:S02]  /*0420*/  ISETP.GE.U32.AND P0, PT, R0, R5, PT ;  /* 0x000000050000720c */ /* 0x000fe40003f06070 */
[----:B------:R-:W-:-:S09]  /*0430*/  CS2R R4, SRZ ;  /* 0x0000000000047805 */ /* 0x000fd2000001ff00 */
[----:B------:R-:W-:Y:S02]  /*0440*/  @!P1 LOP3.LUT R0, RZ, UR4, RZ, 0x33, !PT ;  /* 0x00000004ff009c12 */ /* 0x000fe4000f8e33ff */
[----:B------:R-:W-:-:S04]  /*0450*/  @P0 VIADD R3, R3, 0x1 ;  /* 0x0000000103030836 */ /* 0x000fc80000000000 */
[----:B------:R-:W-:-:S05]  /*0460*/  @!P2 IMAD.MOV R3, RZ, RZ, -R3 ;  /* 0x000000ffff03a224 */ /* 0x000fca00078e0a03 */
[----:B------:R-:W-:Y:S01]  /*0470*/  R2UR UR5, R3 ;  /* 0x00000000030572ca */ /* 0x000fe200000e0000 */
[----:B------:R-:W-:Y:S01]  /*0480*/  IMAD.MOV.U32 R3, RZ, RZ, RZ ;  /* 0x000000ffff037224 */ /* 0x000fe200078e00ff */
[----:B------:R-:W-:Y:S01]  /*0490*/  @!P1 R2UR UR5, R0 ;  /* 0x00000000000592ca */ /* 0x000fe200000e0000 */
[----:B------:R-:W-:-:S12]  /*04a0*/  IMAD.MOV.U32 R0, RZ, RZ, RZ ;  /* 0x000000ffff007224 */ /* 0x000fd800078e00ff */
[----:B------:R-:W-:Y:S02]  /*04b0*/  UIADD3 UR7, UPT, UPT, -UR5, URZ, URZ ;  /* 0x000000ff05077290 */ /* 0x000fe4000fffe1ff */
[----:B------:R-:W-:Y:S02]  /*04c0*/  USHF.L.U32 UR10, UR5, 0x7, URZ ;  /* 0x00000007050a7899 */ /* 0x000fe400080006ff */
[----:B------:R-:W-:-:S04]  /*04d0*/  UIMAD UR4, UR4, UR7, UR6 ;  /* 0x00000007040472a4 */ /* 0x000fc8000f8e0206 */
[----:B------:R-:W-:Y:S01]  /*04e0*/  USHF.L.U32 UR11, UR4, 0x7, URZ ;  /* 0x00000007040b7899 */ /* 0x000fe200080006ff */
[----:B0-----:R-:W-:Y:S11]  /*04f0*/  BRA.U !UP0, `(.L_x_24) ;  /* 0x0000001508b47547 */ /* 0x001ff6000b800000 */
[----:B------:R-:W0:Y:S01]  /*0500*/  LDCU.128 UR4, c[0x0][0x380] ;  /* 0x00007000ff0477ac */ /* 0x000e220008000c00 */
[----:B------:R-:W-:Y:S01]  /*0510*/  IMAD.MOV.U32 R0, RZ, RZ, RZ ;  /* 0x000000ffff007224 */ /* 0x000fe200078e00ff */
[----:B------:R-:W-:Y:S02]  /*0520*/  UIMAD UR8, UR10, UR8, URZ ;  /* 0x000000080a0872a4 */ /* 0x000fe4000f8e02ff */
[----:B0-----:R-:W-:Y:S02]  /*0530*/  UIMAD.WIDE.U32 UR6, UR11, 0x4, UR6 ;  /* 0x000000040b0678a5 */ /* 0x001fe4000f8e0006 */
[----:B------:R-:W-:-:S03]  /*0540*/  UIMAD.WIDE UR8, UR8, 0x4, UR4 ;  /* 0x00000004080878a5 */ /* 0x000fc6000f8e0204 */
[----:B------:R-:W-:Y:S01]  /*0550*/  UMOV UR4, URZ ;  /* 0x000000ff00047c82 */ /* 0x000fe20008000000 */
[----:B------:R-:W-:Y:S02]  /*0560*/  IMAD.U32 R50, RZ, RZ, UR6 ;  /* 0x00000006ff327e24 */ /* 0x000fe4000f8e00ff */
[----:B------:R-:W-:Y:S01]  /*0570*/  IMAD.U32 R51, RZ, RZ, UR7 ;  /* 0x00000007ff337e24 */ /* 0x000fe2000f8e00ff */
[----:B------:R-:W-:Y:S01]  /*0580*/  UMOV UR6, UR8 ;  /* 0x0000000800067c82 */ /* 0x000fe20008000000 */
[----:B------:R-:W-:-:S05]  /*0590*/  UMOV UR7, UR9 ;  /* 0x0000000900077c82 */ /* 0x000fca0008000000 */
.L_x_34:
[----:B------:R-:W0:Y:S01]  /*05a0*/  S2R R26, SR_TID.X ;  /* 0x00000000001a7919 */ /* 0x000e220000002100 */
[----:B------:R-:W-:Y:S01]  /*05b0*/  BSSY.RECONVERGENT B0, `(.L_x_25) ;  /* 0x000003a000007945 */ /* 0x000fe20003800200 */
[--C-:B0-----:R-:W-:Y:S01]  /*05c0*/  SHF.R.U32.HI R24, RZ, 0x8, R26.reuse ;  /* 0x00000008ff187819 */ /* 0x101fe2000001161a */
[----:B------:R-:W-:-:S04]  /*05d0*/  IMAD.MOV.U32 R30, RZ, RZ, R26 ;  /* 0x000000ffff1e7224 */ /* 0x000fc800078e001a */
[----:B------:R-:W-:-:S05]  /*05e0*/  IMAD.MOV R78, RZ, RZ, -R24 ;  /* 0x000000ffff4e7224 */ /* 0x000fca00078e0a18 */
[----:B------:R-:W-:-:S13]  /*05f0*/  LOP3.LUT P0, RZ, R78, 0x3, RZ, 0xc0, !PT ;  /* 0x000000034eff7812 */ /* 0x000fda000780c0ff */
[----:B------:R-:W-:Y:S05]  /*0600*/  @!P0 BRA `(.L_x_26) ;  /* 0x0000000000d08947 */ /* 0x000fea0003800000 */
[----:B------:R-:W0:Y:S01]  /*0610*/  LDC R27, c[0x0][0x3a0] ;  /* 0x0000e800ff1b7b82 */ /* 0x000e220000000800 */
[----:B------:R-:W1:Y:S01]  /*0620*/  LDCU UR5, c[0x0][0x398] ;  /* 0x00007300ff0577ac */ /* 0x000e620008000800 */
[----:B------:R-:W-:Y:S01]  /*0630*/  LOP3.LUT R28, R26, 0x1f, RZ, 0xc0, !PT ;  /* 0x0000001f1a1c7812 */ /* 0x000fe200078ec0ff */
[----:B------:R-:W-:Y:S01]  /*0640*/  IMAD.MOV.U32 R76, RZ, RZ, RZ ;  /* 0x000000ffff4c7224 */ /* 0x000fe200078e00ff */
[----:B------:R-:W-:Y:S01]  /*0650*/  SHF.R.U32.HI R24, RZ, 0x5, R26 ;  /* 0x00000005ff187819 */ /* 0x000fe2000001161a */
[----:B-1----:R-:W-:-:S04]  /*0660*/  IMAD.U32 R29, RZ, RZ, UR5 ;  /* 0x00000005ff1d7e24 */ /* 0x002fc8000f8e00ff */
[----:B------:R-:W-:Y:S02]  /*0670*/  VIADD R29, R29, -UR10 ;  /* 0x8000000a1d1d7c36 */ /* 0x000fe40008000000 */
[----:B0-----:R-:W-:-:S05]  /*0680*/  VIADD R25, R27, -UR4 ;  /* 0x800000041b197c36 */ /* 0x001fca0008000000 */
[----:B------:R-:W-:Y:S01]  /*0690*/  ISETP.GE.AND P0, PT, R28, R25, PT ;  /* 0x000000191c00720c */ /* 0x000fe20003f06270 */
[----:B------:R-:W-:-:S03]  /*06a0*/  IMAD.MOV.U32 R25, RZ, RZ, 0x4 ;  /* 0x00000004ff197424 */ /* 0x000fc600078e00ff */
[----:B------:R-:W-:-:S13]  /*06b0*/  ISETP.GE.OR P1, PT, R24, R29, P0 ;  /* 0x0000001d1800720c */ /* 0x000fda0000726670 */
[----:B------:R-:W-:-:S04]  /*06c0*/  @!P1 IMAD R24, R24, R27, R28 ;  /* 0x0000001b18189224 */ /* 0x000fc800078e021c */
[----:B------:R-:W-:-:S05]  /*06d0*/  @!P1 IMAD.WIDE.U32 R24, R24, R25, UR6 ;  /* 0x0000000618189e25 */ /* 0x000fca000f8e0019 */
[----:B------:R-:W2:Y:S01]  /*06e0*/  @!P1 LDG.E R76, desc[UR12][R24.64] ;  /* 0x0000000c184c9981 */ /* 0x000ea2000c1e1900 */
[----:B------:R-:W-:Y:S01]  /*06f0*/  MOV R77, 0x400 ;  /* 0x00000400004d7802 */ /* 0x000fe20000000f00 */
[----:B------:R-:W-:Y:S01]  /*0700*/  IMAD.SHL.U32 R31, R26, 0x4, RZ ;  /* 0x000000041a1f7824 */ /* 0x000fe200078e00ff */
[----:B------:R-:W-:Y:S01]  /*0710*/  LOP3.LUT R78, R78, 0x3, RZ, 0xc0, !PT ;  /* 0x000000034e4e7812 */ /* 0x000fe200078ec0ff */
[----:B------:R-:W0:Y:S03]  /*0720*/  S2R R30, SR_CgaCtaId ;  /* 0x00000000001e7919 */ /* 0x000e260000008800 */
[----:B------:R-:W-:Y:S02]  /*0730*/  LOP3.LUT R74, R31, 0x7c, RZ, 0xc0, !PT ;  /* 0x0000007c1f4a7812 */ /* 0x000fe400078ec0ff */
[----:B------:R-:W-:Y:S02]  /*0740*/  ISETP.NE.AND P1, PT, R78, 0x1, PT ;  /* 0x000000014e00780c */ /* 0x000fe40003f25270 */
[----:B0-----:R-:W-:-:S02]  /*0750*/  LEA R77, R30, R77, 0x18 ;  /* 0x0000004d1e4d7211 */ /* 0x001fc400078ec0ff */
[----:B------:R-:W-:-:S04]  /*0760*/  LOP3.LUT R30, R31, 0xf80, RZ, 0xc0, !PT ;  /* 0x00000f801f1e7812 */ /* 0x000fc800078ec0ff */
[----:B------:R-:W-:Y:S01]  /*0770*/  IADD3 R79, PT, PT, R74, R77, R30 ;  /* 0x0000004d4a4f7210 */ /* 0x000fe20007ffe01e */
[----:B------:R-:W-:-:S04]  /*0780*/  VIADD R30, R26, 0x100 ;  /* 0x000001001a1e7836 */ /* 0x000fc80000000000 */
[----:B--2---:R0:W-:Y:S01]  /*0790*/  STS [R79], R76 ;  /* 0x0000004c4f007388 */ /* 0x0041e20000000800 */
[----:B------:R-:W-:Y:S05]  /*07a0*/  @!P1 BRA `(.L_x_26) ;  /* 0x0000000000689947 */ /* 0x000fea0003800000 */
[----:B------:R-:W-:Y:S01]  /*07b0*/  SHF.R.U32.HI R30, RZ, 0x5, R30 ;  /* 0x00000005ff1e7819 */ /* 0x000fe2000001161e */
[----:B------:R-:W-:Y:S02]  /*07c0*/  IMAD.MOV.U32 R25, RZ, RZ, 0x4 ;  /* 0x00000004ff197424 */ /* 0x000fe400078e00ff */
[----:B0-----:R-:W-:Y:S01]  /*07d0*/  IMAD.MOV.U32 R76, RZ, RZ, RZ ;  /* 0x000000ffff4c7224 */ /* 0x001fe200078e00ff */
[----:B------:R-:W-:-:S13]  /*07e0*/  ISETP.GE.OR P1, PT, R30, R29, P0 ;  /* 0x0000001d1e00720c */ /* 0x000fda0000726670 */
[----:B------:R-:W-:-:S04]  /*07f0*/  @!P1 IMAD R24, R30, R27, R28 ;  /* 0x0000001b1e189224 */ /* 0x000fc800078e021c */
[----:B------:R-:W-:-:S05]  /*0800*/  @!P1 IMAD.WIDE.U32 R24, R24, R25, UR6 ;  /* 0x0000000618189e25 */ /* 0x000fca000f8e0019 */
[----:B------:R-:W2:Y:S01]  /*0810*/  @!P1 LDG.E R76, desc[UR12][R24.64] ;  /* 0x0000000c184c9981 */ /* 0x000ea2000c1e1900 */
[----:B------:R-:W-:Y:S01]  /*0820*/  VIADD R30, R31, 0x400 ;  /* 0x000004001f1e7836 */ /* 0x000fe20000000000 */
[----:B------:R-:W-:-:S04]  /*0830*/  ISETP.NE.AND P1, PT, R78, 0x2, PT ;  /* 0x000000024e00780c */ /* 0x000fc80003f25270 */
[----:B------:R-:W-:-:S04]  /*0840*/  LOP3.LUT R30, R30, 0x1f80, RZ, 0xc0, !PT ;  /* 0x00001f801e1e7812 */ /* 0x000fc800078ec0ff */
[----:B------:R-:W-:Y:S01]  /*0850*/  IADD3 R79, PT, PT, R74, R77, R30 ;  /* 0x0000004d4a4f7210 */ /* 0x000fe20007ffe01e */
[----:B------:R-:W-:-:S04]  /*0860*/  VIADD R30, R26, 0x200 ;  /* 0x000002001a1e7836 */ /* 0x000fc80000000000 */
[----:B--2---:R1:W-:Y:S01]  /*0870*/  STS [R79], R76 ;  /* 0x0000004c4f007388 */ /* 0x0043e20000000800 */
[----:B------:R-:W-:Y:S05]  /*0880*/  @!P1 BRA `(.L_x_26) ;  /* 0x0000000000309947 */ /* 0x000fea0003800000 */
[----:B------:R-:W-:Y:S01]  /*0890*/  SHF.R.U32.HI R30, RZ, 0x5, R30 ;  /* 0x00000005ff1e7819 */ /* 0x000fe2000001161e */
[----:B------:R-:W-:-:S03]  /*08a0*/  IMAD.MOV.U32 R25, RZ, RZ, 0x4 ;  /* 0x00000004ff197424 */ /* 0x000fc600078e00ff */
[----:B------:R-:W-:-:S13]  /*08b0*/  ISETP.GE.OR P0, PT, R30, R29, P0 ;  /* 0x0000001d1e00720c */ /* 0x000fda0000706670 */
[----:B------:R-:W-:Y:S02]  /*08c0*/  @!P0 IMAD R24, R30, R27, R28 ;  /* 0x0000001b1e188224 */ /* 0x000fe400078e021c */
[----:B------:R-:W-:Y:S02]  /*08d0*/  IMAD.MOV.U32 R27, RZ, RZ, RZ ;  /* 0x000000ffff1b7224 */ /* 0x000fe400078e00ff */
[----:B------:R-:W-:-:S05]  /*08e0*/  @!P0 IMAD.WIDE.U32 R24, R24, R25, UR6 ;  /* 0x0000000618188e25 */ /* 0x000fca000f8e0019 */
[----:B------:R-:W2:Y:S01]  /*08f0*/  @!P0 LDG.E R27, desc[UR12][R24.64] ;  /* 0x0000000c181b8981 */ /* 0x000ea2000c1e1900 */
[----:B------:R-:W-:Y:S02]  /*0900*/  VIADD R31, R31, 0x800 ;  /* 0x000008001f1f7836 */ /* 0x000fe40000000000 */
[----:B------:R-:W-:-:S03]  /*0910*/  VIADD R30, R26, 0x300 ;  /* 0x000003001a1e7836 */ /* 0x000fc60000000000 */
[----:B------:R-:W-:-:S04]  /*0920*/  LOP3.LUT R31, R31, 0x1f80, RZ, 0xc0, !PT ;  /* 0x00001f801f1f7812 */ /* 0x000fc800078ec0ff */
[----:B------:R-:W-:-:S05]  /*0930*/  IADD3 R74, PT, PT, R74, R77, R31 ;  /* 0x0000004d4a4a7210 */ /* 0x000fca0007ffe01f */
[----:B--2---:R2:W-:Y:S02]  /*0940*/  STS [R74], R27 ;  /* 0x0000001b4a007388 */ /* 0x0045e40000000800 */
.L_x_26:
[----:B------:R-:W-:Y:S05]  /*0950*/  BSYNC.RECONVERGENT B0 ;  /* 0x0000000000007941 */ /* 0x000fea0003800200 */
.L_x_25:
[----:B------:R-:W3:Y:S01]  /*0960*/  S2UR UR8, SR_CgaCtaId ;  /* 0x00000000000879c3 */ /* 0x000ee20000008800 */
[----:B------:R-:W0:Y:S01]  /*0970*/  LDCU UR14, c[0x0][0x3a0] ;  /* 0x00007400ff0e77ac */ /* 0x000e220008000800 */
[C---:B------:R-:W-:Y:S01]  /*0980*/  IMAD.SHL.U32 R24, R26.reuse, 0x4, RZ ;  /* 0x000000041a187824 */ /* 0x040fe200078e00ff */
[----:B------:R-:W-:Y:S01]  /*0990*/  LOP3.LUT R82, R26, 0x1f, RZ, 0xc0, !PT ;  /* 0x0000001f1a527812 */ /* 0x000fe200078ec0ff */
[C---:B------:R-:W-:Y:S01]  /*09a0*/  VIADD R77, R30.reuse, 0x300 ;  /* 0x000003001e4d7836 */ /* 0x040fe20000000000 */
[----:B------:R-:W4:Y:S01]  /*09b0*/  LDCU UR9, c[0x0][0x398] ;  /* 0x00007300ff0977ac */ /* 0x000f220008000800 */
[----:B------:R-:W-:Y:S01]  /*09c0*/  VIADD R78, R30, 0x200 ;  /* 0x000002001e4e7836 */ /* 0x000fe20000000000 */
[----:B------:R-:W-:Y:S01]  /*09d0*/  LOP3.LUT R24, R24, 0x7c, RZ, 0xc0, !PT ;  /* 0x0000007c18187812 */ /* 0x000fe200078ec0ff */
[----:B------:R-:W-:Y:S01]  /*09e0*/  VIADD R80, R30, 0x100 ;  /* 0x000001001e507836 */ /* 0x000fe20000000000 */
[----:B------:R-:W-:Y:S01]  /*09f0*/  UMOV UR5, 0x400 ;  /* 0x0000040000057882 */ /* 0x000fe20000000000 */
[----:B------:R-:W-:Y:S01]  /*0a00*/  SHF.R.U32.HI R31, RZ, 0x5, R30 ;  /* 0x00000005ff1f7819 */ /* 0x000fe2000001161e */
[----:B------:R-:W-:Y:S01]  /*0a10*/  BSSY.RECONVERGENT B0, `(.L_x_27) ;  /* 0x000003e000007945 */ /* 0x000fe20003800200 */
[----:B------:R-:W-:Y:S01]  /*0a20*/  SHF.R.U32.HI R77, RZ, 0x5, R77 ;  /* 0x00000005ff4d7819 */ /* 0x000fe2000001164d */
[----:B------:R-:W2:Y:S01]  /*0a30*/  LDCU UR15, c[0x0][0x398] ;  /* 0x00007300ff0f77ac */ /* 0x000ea20008000800 */
[----:B------:R-:W-:-:S02]  /*0a40*/  SHF.R.U32.HI R78, RZ, 0x5, R78 ;  /* 0x00000005ff4e7819 */ /* 0x000fc4000001164e */
[----:B------:R-:W-:Y:S01]  /*0a50*/  SHF.R.U32.HI R80, RZ, 0x5, R80 ;  /* 0x00000005ff507819 */ /* 0x000fe20000011650 */
[--C-:B01----:R-:W-:Y:S02]  /*0a60*/  IMAD R79, R31, UR14, R82.reuse ;  /* 0x0000000e1f4f7c24 */ /* 0x103fe4000f8e0252 */
[--C-:B------:R-:W-:Y:S02]  /*0a70*/  IMAD R83, R77, UR14, R82.reuse ;  /* 0x0000000e4d537c24 */ /* 0x100fe4000f8e0252 */
[----:B------:R-:W-:Y:S01]  /*0a80*/  IMAD R84, R78, UR14, R82 ;  /* 0x0000000e4e547c24 */ /* 0x000fe2000f8e0252 */
[----:B---3--:R-:W-:Y:S02]  /*0a90*/  ULEA UR5, UR8, UR5, 0x18 ;  /* 0x0000000508057291 */ /* 0x008fe4000f8ec0ff */
[----:B------:R-:W-:Y:S02]  /*0aa0*/  UIADD3 UR8, UPT, UPT, -UR4, UR14, URZ ;  /* 0x0000000e04087290 */ /* 0x000fe4000fffe1ff */
[----:B----4-:R-:W-:-:S02]  /*0ab0*/  UIADD3 UR9, UPT, UPT, -UR10, UR9, URZ ;  /* 0x000000090a097290 */ /* 0x010fc4000fffe1ff */
[----:B------:R-:W-:Y:S02]  /*0ac0*/  VIADD R87, R24, UR5 ;  /* 0x0000000518577c36 */ /* 0x000fe40008000000 */
[----:B------:R-:W-:Y:S01]  /*0ad0*/  ISETP.GE.AND P3, PT, R82, UR8, PT ;  /* 0x0000000852007c0c */ /* 0x000fe2000bf66270 */
[----:B------:R-:W-:Y:S02]  /*0ae0*/  IMAD R82, R80, UR14, R82 ;  /* 0x0000000e50527c24 */ /* 0x000fe4000f8e0252 */
[--C-:B------:R-:W-:Y:S02]  /*0af0*/  IMAD R85, R77, 0x80, R87.reuse ;  /* 0x000000804d557824 */ /* 0x100fe400078e0257 */
[--C-:B------:R-:W-:Y:S02]  /*0b00*/  IMAD R86, R78, 0x80, R87.reuse ;  /* 0x000000804e567824 */ /* 0x100fe400078e0257 */
[--C-:B------:R-:W-:Y:S02]  /*0b10*/  IMAD R81, R80, 0x80, R87.reuse ;  /* 0x0000008050517824 */ /* 0x100fe400078e0257 */
[----:B--2---:R-:W-:-:S07]  /*0b20*/  IMAD R87, R31, 0x80, R87 ;  /* 0x000000801f577824 */ /* 0x004fce00078e0257 */
.L_x_28:
[----:B------:R-:W0:Y:S01]  /*0b30*/  S2R R74, SR_TID.X ;  /* 0x00000000004a7919 */ /* 0x000e220000002100 */
[----:B------:R-:W1:Y:S01]  /*0b40*/  LDC R88, c[0x0][0x3a0] ;  /* 0x0000e800ff587b82 */ /* 0x000e620000000800 */
[----:B------:R-:W-:Y:S01]  /*0b50*/  ISETP.GE.OR P1, PT, R31, UR9, P3 ;  /* 0x000000091f007c0c */ /* 0x000fe20009f26670 */
[----:B------:R-:W-:Y:S01]  /*0b60*/  IMAD.MOV.U32 R26, RZ, RZ, 0x4 ;  /* 0x00000004ff1a7424 */ /* 0x000fe200078e00ff */
[----:B------:R-:W-:Y:S01]  /*0b70*/  UIADD3 UR5, UPT, UPT, -UR10, UR15, URZ ;  /* 0x0000000f0a057290 */ /* 0x000fe2000fffe1ff */
[----:B------:R-:W-:-:S10]  /*0b80*/  CS2R R90, SRZ ;  /* 0x00000000005a7805 */ /* 0x000fd4000001ff00 */
[----:B------:R-:W-:-:S05]  /*0b90*/  @!P1 IMAD.WIDE.U32 R26, R79, R26, UR6 ;  /* 0x000000064f1a9e25 */ /* 0x000fca000f8e001a */
[----:B------:R2:W3:Y:S01]  /*0ba0*/  @!P1 LDG.E R90, desc[UR12][R26.64] ;  /* 0x0000000c1a5a9981 */ /* 0x0004e2000c1e1900 */
[----:B-1----:R-:W-:Y:S01]  /*0bb0*/  VIADD R76, R88, -UR4 ;  /* 0x80000004584c7c36 */ /* 0x002fe20008000000 */
[----:B0-----:R-:W-:-:S04]  /*0bc0*/  LOP3.LUT R25, R74, 0x1f, RZ, 0xc0, !PT ;  /* 0x0000001f4a197812 */ /* 0x001fc800078ec0ff */
[----:B------:R-:W-:-:S04]  /*0bd0*/  ISETP.GE.AND P0, PT, R25, R76, PT ;  /* 0x0000004c1900720c */ /* 0x000fc80003f06270 */
[----:B------:R-:W-:Y:S02]  /*0be0*/  ISETP.GE.OR P2, PT, R80, UR5, P0 ;  /* 0x0000000550007c0c */ /* 0x000fe40008746670 */
[----:B------:R-:W-:Y:S02]  /*0bf0*/  ISETP.GE.OR P1, PT, R78, UR5, P0 ;  /* 0x000000054e007c0c */ /* 0x000fe40008726670 */
[----:B------:R-:W-:Y:S01]  /*0c00*/  ISETP.GE.OR P0, PT, R77, UR5, P0 ;  /* 0x000000054d007c0c */ /* 0x000fe20008706670 */
[----:B------:R-:W-:Y:S02]  /*0c10*/  IMAD.MOV.U32 R29, RZ, RZ, 0x4 ;  /* 0x00000004ff1d7424 */ /* 0x000fe400078e00ff */
[----:B------:R-:W-:Y:S02]  /*0c20*/  IMAD.MOV.U32 R25, RZ, RZ, 0x4 ;  /* 0x00000004ff197424 */ /* 0x000fe400078e00ff */
[----:B--2---:R-:W-:Y:S02]  /*0c30*/  IMAD.MOV.U32 R26, RZ, RZ, 0x4 ;  /* 0x00000004ff1a7424 */ /* 0x004fe400078e00ff */
[----:B------:R-:W-:-:S02]  /*0c40*/  IMAD.MOV.U32 R92, RZ, RZ, RZ ;  /* 0x000000ffff5c7224 */ /* 0x000fc400078e00ff */
[----:B------:R-:W-:-:S04]  /*0c50*/  @!P2 IMAD.WIDE.U32 R28, R82, R29, UR6 ;  /* 0x00000006521cae25 */ /* 0x000fc8000f8e001d */
[----:B------:R-:W-:Y:S01]  /*0c60*/  IMAD.MOV.U32 R89, RZ, RZ, RZ ;  /* 0x000000ffff597224 */ /* 0x000fe200078e00ff */
[----:B------:R-:W2:Y:S01]  /*0c70*/  @!P2 LDG.E R92, desc[UR12][R28.64] ;  /* 0x0000000c1c5ca981 */ /* 0x000ea2000c1e1900 */
[----:B------:R-:W-:-:S04]  /*0c80*/  @!P1 IMAD.WIDE.U32 R24, R84, R25, UR6 ;  /* 0x0000000654189e25 */ /* 0x000fc8000f8e0019 */
[----:B------:R-:W-:Y:S01]  /*0c90*/  @!P0 IMAD.WIDE.U32 R26, R83, R26, UR6 ;  /* 0x00000006531a8e25 */ /* 0x000fe2000f8e001a */
[----:B------:R-:W4:Y:S04]  /*0ca0*/  @!P1 LDG.E R89, desc[UR12][R24.64] ;  /* 0x0000000c18599981 */ /* 0x000f28000c1e1900 */
[----:B------:R-:W5:Y:S01]  /*0cb0*/  @!P0 LDG.E R91, desc[UR12][R26.64] ;  /* 0x0000000c1a5b8981 */ /* 0x000f62000c1e1900 */
[C---:B------:R-:W-:Y:S01]  /*0cc0*/  ISETP.GE.U32.AND P0, PT, R30.reuse, 0xc00, PT ;  /* 0x00000c001e00780c */ /* 0x040fe20003f06070 */
[----:B------:R-:W-:Y:S02]  /*0cd0*/  VIADD R30, R30, 0x400 ;  /* 0x000004001e1e7836 */ /* 0x000fe40000000000 */
[C---:B------:R-:W-:Y:S02]  /*0ce0*/  IMAD R79, R88.reuse, 0x20, R79 ;  /* 0x00000020584f7824 */ /* 0x040fe400078e024f */
[----:B------:R-:W-:-:S02]  /*0cf0*/  IMAD R82, R88, 0x20, R82 ;  /* 0x0000002058527824 */ /* 0x000fc400078e0252 */
[C---:B------:R-:W-:Y:S02]  /*0d00*/  IMAD R84, R88.reuse, 0x20, R84 ;  /* 0x0000002058547824 */ /* 0x040fe400078e0254 */
[----:B------:R-:W-:Y:S02]  /*0d10*/  IMAD R83, R88, 0x20, R83 ;  /* 0x0000002058537824 */ /* 0x000fe400078e0253 */
[----:B------:R-:W-:Y:S02]  /*0d20*/  VIADD R31, R31, 0x20 ;  /* 0x000000201f1f7836 */ /* 0x000fe40000000000 */
[----:B------:R-:W-:Y:S02]  /*0d30*/  VIADD R77, R77, 0x20 ;  /* 0x000000204d4d7836 */ /* 0x000fe40000000000 */
[----:B------:R-:W-:Y:S02]  /*0d40*/  VIADD R78, R78, 0x20 ;  /* 0x000000204e4e7836 */ /* 0x000fe40000000000 */
[----:B------:R-:W-:Y:S01]  /*0d50*/  VIADD R80, R80, 0x20 ;  /* 0x0000002050507836 */ /* 0x000fe20000000000 */
[----:B---3--:R0:W-:Y:S02]  /*0d60*/  STS [R87], R90 ;  /* 0x0000005a57007388 */ /* 0x0081e40000000800 */
[----:B0-----:R-:W-:-:S02]  /*0d70*/  VIADD R87, R87, 0x1000 ;  /* 0x0000100057577836 */ /* 0x001fc40000000000 */
[----:B--2---:R0:W-:Y:S04]  /*0d80*/  STS [R81], R92 ;  /* 0x0000005c51007388 */ /* 0x0041e80000000800 */
[----:B----4-:R1:W-:Y:S04]  /*0d90*/  STS [R86], R89 ;  /* 0x0000005956007388 */ /* 0x0103e80000000800 */
[----:B-----5:R2:W-:Y:S01]  /*0da0*/  STS [R85], R91 ;  /* 0x0000005b55007388 */ /* 0x0205e20000000800 */
[----:B0-----:R-:W-:Y:S02]  /*0db0*/  VIADD R81, R81, 0x1000 ;  /* 0x0000100051517836 */ /* 0x001fe40000000000 */
[----:B-1----:R-:W-:-:S02]  /*0dc0*/  VIADD R86, R86, 0x1000 ;  /* 0x0000100056567836 */ /* 0x002fc40000000000 */
[----:B--2---:R-:W-:Y:S01]  /*0dd0*/  VIADD R85, R85, 0x1000 ;  /* 0x0000100055557836 */ /* 0x004fe20000000000 */
[----:B------:R-:W-:Y:S06]  /*0de0*/  @!P0 BRA `(.L_x_28) ;  /* 0xfffffffc00508947 */ /* 0x000fec000383ffff */
[----:B------:R-:W-:Y:S05]  /*0df0*/  BSYNC.RECONVERGENT B0 ;  /* 0x0000000000007941 */ /* 0x000fea0003800200 */
.L_x_27:
[--C-:B------:R-:W-:Y:S01]  /*0e00*/  SHF.R.U32.HI R24, RZ, 0x8, R74.reuse ;  /* 0x00000008ff187819 */ /* 0x100fe2000001164a */
[----:B------:R-:W-:Y:S01]  /*0e10*/  BSSY.RECONVERGENT B0, `(.L_x_29) ;  /* 0x0000034000007945 */ /* 0x000fe20003800200 */
[----:B------:R-:W-:-:S03]  /*0e20*/  IMAD.MOV.U32 R78, RZ, RZ, R74 ;  /* 0x000000ffff4e7224 */ /* 0x000fc600078e004a */
[----:B------:R-:W-:-:S05]  /*0e30*/  IMAD.MOV R79, RZ, RZ, -R24 ;  /* 0x000000ffff4f7224 */ /* 0x000fca00078e0a18 */
[----:B------:R-:W-:-:S13]  /*0e40*/  LOP3.LUT P0, RZ, R79, 0x3, RZ, 0xc0, !PT ;  /* 0x000000034fff7812 */ /* 0x000fda000780c0ff */
[----:B------:R-:W-:Y:S05]  /*0e50*/  @!P0 BRA `(.L_x_30) ;  /* 0x0000000000bc8947 */ /* 0x000fea0003800000 */
[----:B------:R-:W0:Y:S01]  /*0e60*/  LDC R27, c[0x0][0x39c] ;  /* 0x0000e700ff1b7b82 */ /* 0x000e220000000800 */
[----:B------:R-:W-:Y:S01]  /*0e70*/  LOP3.LUT R26, R74, 0x7f, RZ, 0xc0, !PT ;  /* 0x0000007f4a1a7812 */ /* 0x000fe200078ec0ff */
[----:B------:R-:W-:Y:S01]  /*0e80*/  IMAD.MOV.U32 R31, RZ, RZ, RZ ;  /* 0x000000ffff1f7224 */ /* 0x000fe200078e00ff */
[----:B------:R-:W-:Y:S01]  /*0e90*/  SHF.R.U32.HI R29, RZ, 0x7, R74 ;  /* 0x00000007ff1d7819 */ /* 0x000fe2000001164a */
[----:B0-----:R-:W-:-:S05]  /*0ea0*/  VIADD R25, R27, -UR11 ;  /* 0x8000000b1b197c36 */ /* 0x001fca0008000000 */
[----:B------:R-:W-:-:S04]  /*0eb0*/  ISETP.GE.AND P0, PT, R26, R25, PT ;  /* 0x000000191a00720c */ /* 0x000fc80003f06270 */
[----:B------:R-:W-:-:S13]  /*0ec0*/  ISETP.GE.OR P1, PT, R29, R76, P0 ;  /* 0x0000004c1d00720c */ /* 0x000fda0000726670 */
[----:B------:R-:W-:-:S04]  /*0ed0*/  @!P1 IMAD R25, R29, R27, R26 ;  /* 0x0000001b1d199224 */ /* 0x000fc800078e021a */
[----:B------:R-:W-:-:S05]  /*0ee0*/  @!P1 IMAD.WIDE R24, R25, 0x4, R50 ;  /* 0x0000000419189825 */ /* 0x000fca00078e0232 */
[----:B------:R-:W2:Y:S01]  /*0ef0*/  @!P1 LDG.E R31, desc[UR12][R24.64] ;  /* 0x0000000c181f9981 */ /* 0x000ea2000c1e1900 */
[----:B------:R-:W-:Y:S01]  /*0f00*/  MOV R30, 0x400 ;  /* 0x00000400001e7802 */ /* 0x000fe20000000f00 */
[C---:B------:R-:W-:Y:S01]  /*0f10*/  IMAD.SHL.U32 R28, R74.reuse, 0x4, RZ ;  /* 0x000000044a1c7824 */ /* 0x040fe200078e00ff */
[----:B------:R-:W-:Y:S01]  /*0f20*/  LOP3.LUT R79, R79, 0x3, RZ, 0xc0, !PT ;  /* 0x000000034f4f7812 */ /* 0x000fe200078ec0ff */
[----:B------:R-:W0:Y:S01]  /*0f30*/  S2R R29, SR_CgaCtaId ;  /* 0x00000000001d7919 */ /* 0x000e220000008800 */
[----:B------:R-:W-:Y:S02]  /*0f40*/  VIADD R78, R74, 0x100 ;  /* 0x000001004a4e7836 */ /* 0x000fe40000000000 */
[----:B------:R-:W-:Y:S01]  /*0f50*/  VIADD R30, R30, 0x4000 ;  /* 0x000040001e1e7836 */ /* 0x000fe20000000000 */
[----:B------:R-:W-:Y:S02]  /*0f60*/  LOP3.LUT R77, R28, 0xe00, RZ, 0xc0, !PT ;  /* 0x00000e001c4d7812 */ /* 0x000fe400078ec0ff */
[----:B------:R-:W-:-:S02]  /*0f70*/  ISETP.NE.AND P1, PT, R79, 0x1, PT ;  /* 0x000000014f00780c */ /* 0x000fc40003f25270 */
[----:B0-----:R-:W-:Y:S02]  /*0f80*/  LEA R30, R29, R30, 0x18 ;  /* 0x0000001e1d1e7211 */ /* 0x001fe400078ec0ff */
[----:B------:R-:W-:-:S04]  /*0f90*/  LOP3.LUT R29, R28, 0x1fc, RZ, 0xc0, !PT ;  /* 0x000001fc1c1d7812 */ /* 0x000fc800078ec0ff */
[----:B------:R-:W-:-:S05]  /*0fa0*/  IADD3 R80, PT, PT, R29, R30, R77 ;  /* 0x0000001e1d507210 */ /* 0x000fca0007ffe04d */
[----:B--2---:R0:W-:Y:S01]  /*0fb0*/  STS [R80], R31 ;  /* 0x0000001f50007388 */ /* 0x0041e20000000800 */
[----:B------:R-:W-:Y:S05]  /*0fc0*/  @!P1 BRA `(.L_x_30) ;  /* 0x0000000000609947 */ /* 0x000fea0003800000 */
[----:B------:R-:W-:Y:S01]  /*0fd0*/  SHF.R.U32.HI R25, RZ, 0x7, R78 ;  /* 0x00000007ff197819 */ /* 0x000fe2000001164e */
[----:B0-----:R-:W-:-:S03]  /*0fe0*/  IMAD.MOV.U32 R31, RZ, RZ, RZ ;  /* 0x000000ffff1f7224 */ /* 0x001fc600078e00ff */
[----:B------:R-:W-:-:S13]  /*0ff0*/  ISETP.GE.OR P1, PT, R25, R76, P0 ;  /* 0x0000004c1900720c */ /* 0x000fda0000726670 */
[----:B------:R-:W-:-:S04]  /*1000*/  @!P1 IMAD R25, R25, R27, R26 ;  /* 0x0000001b19199224 */ /* 0x000fc800078e021a */
[----:B------:R-:W-:-:S05]  /*1010*/  @!P1 IMAD.WIDE R24, R25, 0x4, R50 ;  /* 0x0000000419189825 */ /* 0x000fca00078e0232 */
[----:B------:R-:W2:Y:S01]  /*1020*/  @!P1 LDG.E R31, desc[UR12][R24.64] ;  /* 0x0000000c181f9981 */ /* 0x000ea2000c1e1900 */
[----:B------:R-:W-:Y:S01]  /*1030*/  VIADD R77, R28, 0x400 ;  /* 0x000004001c4d7836 */ /* 0x000fe20000000000 */
[----:B------:R-:W-:Y:S01]  /*1040*/  ISETP.NE.AND P1, PT, R79, 0x2, PT ;  /* 0x000000024f00780c */ /* 0x000fe20003f25270 */
[----:B------:R-:W-:-:S03]  /*1050*/  VIADD R78, R74, 0x200 ;  /* 0x000002004a4e7836 */ /* 0x000fc60000000000 */
[----:B------:R-:W-:-:S04]  /*1060*/  LOP3.LUT R77, R77, 0x1e00, RZ, 0xc0, !PT ;  /* 0x00001e004d4d7812 */ /* 0x000fc800078ec0ff */
[----:B------:R-:W-:-:S05]  /*1070*/  IADD3 R80, PT, PT, R29, R30, R77 ;  /* 0x0000001e1d507210 */ /* 0x000fca0007ffe04d */
[----:B--2---:R1:W-:Y:S01]  /*1080*/  STS [R80], R31 ;  /* 0x0000001f50007388 */ /* 0x0043e20000000800 */
[----:B------:R-:W-:Y:S05]  /*1090*/  @!P1 BRA `(.L_x_30) ;  /* 0x00000000002c9947 */ /* 0x000fea0003800000 */
[----:B------:R-:W-:-:S04]  /*10a0*/  SHF.R.U32.HI R25, RZ, 0x7, R78 ;  /* 0x00000007ff197819 */ /* 0x000fc8000001164e */
[----:B------:R-:W-:-:S13]  /*10b0*/  ISETP.GE.OR P0, PT, R25, R76, P0 ;  /* 0x0000004c1900720c */ /* 0x000fda0000706670 */
[----:B------:R-:W-:Y:S02]  /*10c0*/  @!P0 IMAD R25, R25, R27, R26 ;  /* 0x0000001b19198224 */ /* 0x000fe400078e021a */
[----:B------:R-:W-:Y:S02]  /*10d0*/  IMAD.MOV.U32 R26, RZ, RZ, RZ ;  /* 0x000000ffff1a7224 */ /* 0x000fe400078e00ff */
[----:B------:R-:W-:-:S05]  /*10e0*/  @!P0 IMAD.WIDE R24, R25, 0x4, R50 ;  /* 0x0000000419188825 */ /* 0x000fca00078e0232 */
[----:B------:R-:W2:Y:S01]  /*10f0*/  @!P0 LDG.E R26, desc[UR12][R24.64] ;  /* 0x0000000c181a8981 */ /* 0x000ea2000c1e1900 */
[----:B------:R-:W-:Y:S02]  /*1100*/  VIADD R27, R28, 0x800 ;  /* 0x000008001c1b7836 */ /* 0x000fe40000000000 */
[----:B------:R-:W-:-:S03]  /*1110*/  VIADD R78, R74, 0x300 ;  /* 0x000003004a4e7836 */ /* 0x000fc60000000000 */
[----:B------:R-:W-:-:S04]  /*1120*/  LOP3.LUT R27, R27, 0x1e00, RZ, 0xc0, !PT ;  /* 0x00001e001b1b7812 */ /* 0x000fc800078ec0ff */
[----:B------:R-:W-:-:S05]  /*1130*/  IADD3 R27, PT, PT, R29, R30, R27 ;  /* 0x0000001e1d1b7210 */ /* 0x000fca0007ffe01b */
[----:B--2---:R2:W-:Y:S02]  /*1140*/  STS [R27], R26 ;  /* 0x0000001a1b007388 */ /* 0x0045e40000000800 */
.L_x_30:
[----:B------:R-:W-:Y:S05]  /*1150*/  BSYNC.RECONVERGENT B0 ;  /* 0x0000000000007941 */ /* 0x000fea0003800200 */
.L_x_29:
[----:B------:R-:W3:Y:S01]  /*1160*/  LDCU UR5, c[0x0][0x39c] ;  /* 0x00007380ff0577ac */ /* 0x000ee20008000800 */
[----:B01----:R-:W-:Y:S01]  /*1170*/  LOP3.LUT R80, R74, 0x7f, RZ, 0xc0, !PT ;  /* 0x0000007f4a507812 */ /* 0x003fe200078ec0ff */
[----:B------:R-:W-:Y:S01]  /*1180*/  BSSY.RECONVERGENT B0, `(.L_x_31) ;  /* 0x0000042000007945 */ /* 0x000fe20003800200 */
[----:B------:R-:W0:Y:S01]  /*1190*/  LDCU UR8, c[0x0][0x39c] ;  /* 0x00007380ff0877ac */ /* 0x000e220008000800 */
[----:B---3--:R-:W-:-:S06]  /*11a0*/  UIADD3 UR5, UPT, UPT, -UR11, UR5, URZ ;  /* 0x000000050b057290 */ /* 0x008fcc000fffe1ff */
[----:B0-----:R-:W-:-:S13]  /*11b0*/  ISETP.GE.AND P4, PT, R80, UR5, PT ;  /* 0x0000000550007c0c */ /* 0x001fda000bf86270 */
.L_x_32:
[----:B------:R-:W0:Y:S01]  /*11c0*/  LDC R85, c[0x0][0x3a0] ;  /* 0x0000e800ff557b82 */ /* 0x000e220000000800 */
[----:B------:R-:W-:Y:S01]  /*11d0*/  IMAD.U32 R77, RZ, RZ, UR8 ;  /* 0x00000008ff4d7e24 */ /* 0x000fe2000f8e00ff */
[----:B------:R-:W-:Y:S01]  /*11e0*/  SHF.R.U32.HI R31, RZ, 0x7, R78 ;  /* 0x00000007ff1f7819 */ /* 0x000fe2000001164e */
[----:B------:R-:W-:Y:S02]  /*11f0*/  VIADD R24, R78, 0x100 ;  /* 0x000001004e187836 */ /* 0x000fe40000000000 */
[----:B-1----:R-:W-:Y:S01]  /*1200*/  VIADD R25, R77, -UR11 ;  /* 0x8000000b4d197c36 */ /* 0x002fe20008000000 */
[----:B------:R-:W-:Y:S01]  /*1210*/  ISETP.GE.OR P1, PT, R31, R76, P4 ;  /* 0x0000004c1f00720c */ /* 0x000fe20002726670 */
[----:B------:R-:W-:Y:S01]  /*1220*/  IMAD.SHL.U32 R81, R74, 0x4, RZ ;  /* 0x000000044a517824 */ /* 0x000fe200078e00ff */
[----:B--2---:R-:W-:Y:S01]  /*1230*/  SHF.R.U32.HI R26, RZ, 0x7, R24 ;  /* 0x00000007ff1a7819 */ /* 0x004fe20000011618 */
[----:B------:R-:W-:Y:S01]  /*1240*/  VIADD R24, R78, 0x200 ;  /* 0x000002004e187836 */ /* 0x000fe20000000000 */
[----:B------:R-:W-:Y:S01]  /*1250*/  ISETP.GE.AND P0, PT, R80, R25, PT ;  /* 0x000000195000720c */ /* 0x000fe20003f06270 */
[----:B------:R-:W-:-:S02]  /*1260*/  VIADD R25, R78, 0x300 ;  /* 0x000003004e197836 */ /* 0x000fc40000000000 */
[----:B------:R-:W-:Y:S01]  /*1270*/  IMAD.MOV.U32 R79, RZ, RZ, RZ ;  /* 0x000000ffff4f7224 */ /* 0x000fe200078e00ff */
[----:B------:R-:W-:Y:S02]  /*1280*/  SHF.R.U32.HI R24, RZ, 0x7, R24 ;  /* 0x00000007ff187819 */ /* 0x000fe40000011618 */
[----:B------:R-:W-:-:S03]  /*1290*/  SHF.R.U32.HI R29, RZ, 0x7, R25 ;  /* 0x00000007ff1d7819 */ /* 0x000fc60000011619 */
[----:B------:R-:W-:Y:S01]  /*12a0*/  @!P1 IMAD R31, R31, UR8, R80 ;  /* 0x000000081f1f9c24 */ /* 0x000fe2000f8e0250 */
[----:B------:R-:W-:Y:S01]  /*12b0*/  CS2R R82, SRZ ;  /* 0x0000000000527805 */ /* 0x000fe2000001ff00 */
[----:B------:R-:W-:Y:S02]  /*12c0*/  IMAD.MOV.U32 R84, RZ, RZ, RZ ;  /* 0x000000ffff547224 */ /* 0x000fe400078e00ff */
[----:B------:R-:W-:-:S04]  /*12d0*/  @!P1 IMAD.WIDE R30, R31, 0x4, R50 ;  /* 0x000000041f1e9825 */ /* 0x000fc800078e0232 */
[----:B0-----:R-:W-:Y:S01]  /*12e0*/  VIADD R27, R85, -UR4 ;  /* 0x80000004551b7c36 */ /* 0x001fe20008000000 */
[----:B------:R0:W2:Y:S04]  /*12f0*/  @!P1 LDG.E R79, desc[UR12][R30.64] ;  /* 0x0000000c1e4f9981 */ /* 0x0000a8000c1e1900 */
[-C--:B------:R-:W-:Y:S02]  /*1300*/  ISETP.GE.OR P2, PT, R26, R27.reuse, P0 ;  /* 0x0000001b1a00720c */ /* 0x080fe40000746670 */
[-C--:B------:R-:W-:Y:S02]  /*1310*/  ISETP.GE.OR P3, PT, R24, R27.reuse, P0 ;  /* 0x0000001b1800720c */ /* 0x080fe40000766670 */
[----:B------:R-:W-:-:S09]  /*1320*/  ISETP.GE.OR P0, PT, R29, R27, P0 ;  /* 0x0000001b1d00720c */ /* 0x000fd20000706670 */
[----:B------:R-:W1:Y:S02]  /*1330*/  @!P2 S2R R74, SR_TID.X ;  /* 0x00000000004aa919 */ /* 0x000e640000002100 */
[C---:B-1----:R-:W-:Y:S02]  /*1340*/  @!P2 LOP3.LUT R25, R74.reuse, 0x7f, RZ, 0xc0, !PT ;  /* 0x0000007f4a19a812 */ /* 0x042fe400078ec0ff */
[----:B------:R-:W-:-:S03]  /*1350*/  LOP3.LUT R80, R74, 0x7f, RZ, 0xc0, !PT ;  /* 0x0000007f4a507812 */ /* 0x000fc600078ec0ff */
[-C--:B------:R-:W-:Y:S02]  /*1360*/  @!P2 IMAD R25, R26, R77.reuse, R25 ;  /* 0x0000004d1a19a224 */ /* 0x080fe400078e0219 */
[-CC-:B------:R-:W-:Y:S02]  /*1370*/  @!P3 IMAD R27, R24, R77.reuse, R80.reuse ;  /* 0x0000004d181bb224 */ /* 0x180fe400078e0250 */
[----:B------:R-:W-:Y:S02]  /*1380*/  @!P0 IMAD R29, R29, R77, R80 ;  /* 0x0000004d1d1d8224 */ /* 0x000fe400078e0250 */
[----:B------:R-:W-:-:S04]  /*1390*/  @!P2 IMAD.WIDE R24, R25, 0x4, R50 ;  /* 0x000000041918a825 */ /* 0x000fc800078e0232 */
[--C-:B------:R-:W-:Y:S01]  /*13a0*/  @!P3 IMAD.WIDE R26, R27, 0x4, R50.reuse ;  /* 0x000000041b1ab825 */ /* 0x100fe200078e0232 */
[----:B------:R1:W3:Y:S03]  /*13b0*/  @!P2 LDG.E R82, desc[UR12][R24.64] ;  /* 0x0000000c1852a981 */ /* 0x0002e6000c1e1900 */
[----:B------:R-:W-:Y:S01]  /*13c0*/  @!P0 IMAD.WIDE R28, R29, 0x4, R50 ;  /* 0x000000041d1c8825 */ /* 0x000fe200078e0232 */
[----:B------:R4:W5:Y:S04]  /*13d0*/  @!P3 LDG.E R83, desc[UR12][R26.64] ;  /* 0x0000000c1a53b981 */ /* 0x000968000c1e1900 */
[----:B------:R4:W5:Y:S01]  /*13e0*/  @!P0 LDG.E R84, desc[UR12][R28.64] ;  /* 0x0000000c1c548981 */ /* 0x000962000c1e1900 */
[----:B0-----:R-:W0:Y:S01]  /*13f0*/  S2R R30, SR_CgaCtaId ;  /* 0x00000000001e7919 */ /* 0x001e220000008800 */
[----:B------:R-:W-:Y:S01]  /*1400*/  MOV R31, 0x400 ;  /* 0x00000400001f7802 */ /* 0x000fe20000000f00 */
[----:B------:R-:W0:Y:S01]  /*1410*/  @!P3 S2R R74, SR_TID.X ;  /* 0x00000000004ab919 */ /* 0x000e220000002100 */
[----:B------:R-:W-:-:S03]  /*1420*/  LEA R87, R78, 0x400, 0x2 ;  /* 0x000004004e577811 */ /* 0x000fc600078e10ff */
[----:B------:R-:W-:Y:S01]  /*1430*/  VIADD R89, R31, 0x4000 ;  /* 0x000040001f597836 */ /* 0x000fe20000000000 */
[----:B------:R-:W-:Y:S01]  /*1440*/  LOP3.LUT R90, R81, 0x1fc, RZ, 0xc0, !PT ;  /* 0x000001fc515a7812 */ /* 0x000fe200078ec0ff */
[C---:B------:R-:W-:Y:S01]  /*1450*/  IMAD.SHL.U32 R86, R78.reuse, 0x4, RZ ;  /* 0x000000044e567824 */ /* 0x040fe200078e00ff */
[C---:B------:R-:W-:Y:S02]  /*1460*/  LEA R88, R78.reuse, 0x800, 0x2 ;  /* 0x000008004e587811 */ /* 0x040fe400078e10ff */
[----:B-1----:R-:W-:Y:S02]  /*1470*/  LOP3.LUT R24, R87, 0xfffffe00, RZ, 0xc0, !PT ;  /* 0xfffffe0057187812 */ /* 0x002fe400078ec0ff */
[----:B----4-:R-:W-:Y:S02]  /*1480*/  LEA R26, R78, 0xc00, 0x2 ;  /* 0x00000c004e1a7811 */ /* 0x010fe400078e10ff */
[----:B------:R-:W-:Y:S02]  /*1490*/  LOP3.LUT R86, R86, 0xfffffe00, RZ, 0xc0, !PT ;  /* 0xfffffe0056567812 */ /* 0x000fe400078ec0ff */
[----:B------:R-:W-:-:S02]  /*14a0*/  LOP3.LUT R27, R88, 0xfffffe00, RZ, 0xc0, !PT ;  /* 0xfffffe00581b7812 */ /* 0x000fc400078ec0ff */
[----:B------:R-:W-:Y:S02]  /*14b0*/  LOP3.LUT R29, R26, 0xfffffe00, RZ, 0xc0, !PT ;  /* 0xfffffe001a1d7812 */ /* 0x000fe400078ec0ff */
[----:B0-----:R-:W-:-:S04]  /*14c0*/  LEA R81, R30, R89, 0x18 ;  /* 0x000000591e517211 */ /* 0x001fc800078ec0ff */
[-CC-:B------:R-:W-:Y:S01]  /*14d0*/  IADD3 R25, PT, PT, R24, R81.reuse, R90.reuse ;  /* 0x0000005118197210 */ /* 0x180fe20007ffe05a */
[--C-:B------:R-:W-:Y:S01]  /*14e0*/  IMAD.IADD R24, R81, 0x1, R90.reuse ;  /* 0x0000000151187824 */ /* 0x100fe200078e025a */
[----:B------:R-:W-:-:S03]  /*14f0*/  IADD3 R86, PT, PT, R86, R81, R90 ;  /* 0x0000005156567210 */ /* 0x000fc60007ffe05a */
[C---:B------:R-:W-:Y:S02]  /*1500*/  IMAD.IADD R26, R24.reuse, 0x1, R27 ;  /* 0x00000001181a7824 */ /* 0x040fe400078e021b */
[----:B------:R-:W-:Y:S01]  /*1510*/  IMAD.IADD R29, R24, 0x1, R29 ;  /* 0x00000001181d7824 */ /* 0x000fe200078e021d */
[----:B------:R-:W0:Y:S01]  /*1520*/  @!P0 S2R R74, SR_TID.X ;  /* 0x00000000004a8919 */ /* 0x000e220000002100 */
[C---:B------:R-:W-:Y:S01]  /*1530*/  ISETP.GE.U32.AND P0, PT, R78.reuse, 0xc00, PT ;  /* 0x00000c004e00780c */ /* 0x040fe20003f06070 */
[----:B------:R-:W-:Y:S01]  /*1540*/  VIADD R78, R78, 0x400 ;  /* 0x000004004e4e7836 */ /* 0x000fe20000000000 */
[----:B--2---:R1:W-:Y:S04]  /*1550*/  STS [R86], R79 ;  /* 0x0000004f56007388 */ /* 0x0043e80000000800 */
[----:B---3--:R1:W-:Y:S04]  /*1560*/  STS [R25], R82 ;  /* 0x0000005219007388 */ /* 0x0083e80000000800 */
[----:B-----5:R1:W-:Y:S04]  /*1570*/  STS [R26], R83 ;  /* 0x000000531a007388 */ /* 0x0203e80000000800 */
[----:B------:R1:W-:Y:S01]  /*1580*/  STS [R29], R84 ;  /* 0x000000541d007388 */ /* 0x0003e20000000800 */
[----:B0-----:R-:W-:Y:S05]  /*1590*/  @!P0 BRA `(.L_x_32) ;  /* 0xfffffffc00088947 */ /* 0x001fea000383ffff */
[----:B------:R-:W-:Y:S05]  /*15a0*/  BSYNC.RECONVERGENT B0 ;  /* 0x0000000000007941 */ /* 0x000fea0003800200 */
.L_x_31:
[----:B------:R-:W0:Y:S01]  /*15b0*/  S2R R24, SR_TID.X ;  /* 0x0000000000187919 */ /* 0x000e220000002100 */
[----:B------:R-:W-:Y:S01]  /*15c0*/  LEA R74, R30, R31, 0x18 ;  /* 0x0000001f1e4a7211 */ /* 0x000fe200078ec0ff */
[----:B------:R-:W-:Y:S01]  /*15d0*/  UMOV UR5, URZ ;  /* 0x000000ff00057c82 */ /* 0x000fe20008000000 */
[----:B------:R-:W-:Y:S01]  /*15e0*/  BAR.SYNC.DEFER_BLOCKING 0x0 ;  /* 0x0000000000007b1d */ /* 0x000fe20000010000 */
[C---:B0-----:R-:W-:Y:S02]  /*15f0*/  IMAD.SHL.U32 R76, R24.reuse, 0x10, RZ ;  /* 0x00000010184c7824 */ /* 0x041fe400078e00ff */
[----:B------:R-:W-:-:S03]  /*1600*/  IMAD.SHL.U32 R24, R24, 0x20, RZ ;  /* 0x0000002018187824 */ /* 0x000fc600078e00ff */
[----:B------:R-:W-:Y:S02]  /*1610*/  LOP3.LUT R76, R76, 0x3f00, RZ, 0xc0, !PT ;  /* 0x00003f004c4c7812 */ /* 0x000fe400078ec0ff */
[----:B-1----:R-:W-:-:S07]  /*1620*/  LOP3.LUT R83, R24, 0x1e0, RZ, 0xc0, !PT ;  /* 0x000001e018537812 */ /* 0x002fce00078ec0ff */
.L_x_33:
[----:B------:R-:W-:Y:S02]  /*1630*/  IMAD.U32 R24, RZ, RZ, UR5 ;  /* 0x00000005ff187e24 */ /* 0x000fe4000f8e00ff */
[----:B------:R-:W-:Y:S01]  /*1640*/  VIADD R25, R76, UR5 ;  /* 0x000000054c197c36 */ /* 0x000fe20008000000 */
[----:B------:R-:W-:Y:S01]  /*1650*/  UIADD3 UR5, UPT, UPT, UR5, 0x1, URZ ;  /* 0x0000000105057890 */ /* 0x000fe2000fffe0ff */
[----:B------:R-:W-:Y:S02]  /*1660*/  IMAD R24, R24, 0x200, R83 ;  /* 0x0000020018187824 */ /* 0x000fe400078e0253 */
[----:B------:R-:W-:Y:S01]  /*1670*/  IMAD R78, R25, 0x4, R74 ;  /* 0x00000004194e7824 */ /* 0x000fe200078e024a */
[----:B------:R-:W-:Y:S01]  /*1680*/  UISETP.NE.AND UP0, UPT, UR5, 0x20, UPT ;  /* 0x000000200500788c */ /* 0x000fe2000bf05270 */
[----:B------:R-:W-:-:S03]  /*1690*/  IMAD.IADD R87, R81, 0x1, R24 ;  /* 0x0000000151577824 */ /* 0x000fc600078e0218 */
[----:B------:R-:W-:Y:S04]  /*16a0*/  LDS R80, [R78] ;  /* 0x000000004e507984 */ /* 0x000fe80000000800 */
[----:B------:R-:W0:Y:S04]  /*16b0*/  LDS.128 R24, [R87] ;  /* 0x0000000057187984 */ /* 0x000e280000000c00 */
[----:B------:R-:W1:Y:S04]  /*16c0*/  LDS R82, [R78+0x80] ;  /* 0x000080004e527984 */ /* 0x000e680000000800 */
[----:B------:R-:W2:Y:S04]  /*16d0*/  LDS R84, [R78+0x100] ;  /* 0x000100004e547984 */ /* 0x000ea80000000800 */
[----:B------:R-:W3:Y:S04]  /*16e0*/  LDS R86, [R78+0x180] ;  /* 0x000180004e567984 */ /* 0x000ee80000000800 */
[----:B------:R-:W4:Y:S04]  /*16f0*/  LDS R88, [R78+0x200] ;  /* 0x000200004e587984 */ /* 0x000f280000000800 */
[----:B------:R-:W5:Y:S04]  /*1700*/  LDS R90, [R78+0x280] ;  /* 0x000280004e5a7984 */ /* 0x000f680000000800 */
[----:B------:R-:W5:Y:S04]  /*1710*/  LDS R92, [R78+0x300] ;  /* 0x000300004e5c7984 */ /* 0x000f680000000800 */
[----:B------:R-:W5:Y:S04]  /*1720*/  LDS R79, [R78+0x380] ;  /* 0x000380004e4f7984 */ /* 0x000f680000000800 */
[----:B------:R-:W5:Y:S01]  /*1730*/  LDS.128 R28, [R87+0x10] ;  /* 0x00001000571c7984 */ /* 0x000f620000000c00 */
        /* <DEDUP_REMOVED lines=8> */
[C---:B--2---:R-:W-:Y:S01]  /*17c0*/  FFMA R41, R84.reuse, R24, R41 ;  /* 0x0000001854297223 */ /* 0x044fe20000000029 */
[C---:B------:R-:W-:Y:S01]  /*17d0*/  FFMA R38, R84.reuse, R25, R38 ;  /* 0x0000001954267223 */ /* 0x040fe20000000026 */
[C---:B------:R-:W-:Y:S01]  /*17e0*/  FFMA R39, R84.reuse, R26, R39 ;  /* 0x0000001a54277223 */ /* 0x040fe20000000027 */
        /* <DEDUP_REMOVED lines=20> */
[C---:B------:R-:W-:Y:S01]  /*1930*/  FFMA R68, R79.reuse, R27, R68 ;  /* 0x0000001b4f447223 */ /* 0x040fe20000000044 */
        /* <DEDUP_REMOVED lines=33> */
[----:B------:R-:W-:Y:S01]  /*1b50*/  UIADD3 UR4, UPT, UPT, UR4, 0x20, URZ ;  /* 0x0000002004047890 */ /* 0x000fe2000fffe0ff */
[----:B------:R-:W-:Y:S01]  /*1b60*/  IMAD.SHL.U32 R25, R77, 0x20, RZ ;  /* 0x000000204d197824 */ /* 0x000fe200078e00ff */
[----:B------:R-:W-:Y:S01]  /*1b70*/  UIADD3 UR6, UP0, UPT, UR6, 0x80, URZ ;  /* 0x0000008006067890 */ /* 0x000fe2000ff1e0ff */
[----:B------:R-:W-:Y:S02]  /*1b80*/  BAR.SYNC.DEFER_BLOCKING 0x0 ;  /* 0x0000000000007b1d */ /* 0x000fe40000010000 */
[----:B------:R-:W-:Y:S01]  /*1b90*/  IMAD.WIDE R50, R25, 0x4, R50 ;  /* 0x0000000419327825 */ /* 0x000fe200078e0232 */
[----:B------:R-:W-:Y:S01]  /*1ba0*/  ISETP.LE.AND P0, PT, R85, UR4, PT ;  /* 0x0000000455007c0c */ /* 0x000fe2000bf03270 */
[----:B------:R-:W-:-:S12]  /*1bb0*/  UIADD3.X UR7, UPT, UPT, URZ, UR7, URZ, UP0, !UPT ;  /* 0x00000007ff077290 */ /* 0x000fd800087fe4ff */
[----:B------:R-:W-:Y:S05]  /*1bc0*/  @!P0 BRA `(.L_x_34) ;  /* 0xffffffe800748947 */ /* 0x000fea000383ffff */
.L_x_24:
[----:B------:R-:W0:Y:S01]  /*1bd0*/  S2R R27, SR_TID.X ;  /* 0x00000000001b7919 */ /* 0x000e220000002100 */
[----:B------:R-:W1:Y:S01]  /*1be0*/  LDCU UR5, c[0x0][0x398] ;  /* 0x00007300ff0577ac */ /* 0x000e620008000800 */
[----:B------:R-:W2:Y:S01]  /*1bf0*/  LDC.64 R24, c[0x0][0x390] ;  /* 0x0000e400ff187b82 */ /* 0x000ea20000000a00 */
[----:B------:R-:W-:Y:S01]  /*1c00*/  IMAD.SHL.U32 R29, R77, 0x2, RZ ;  /* 0x000000024d1d7824 */ /* 0x000fe200078e00ff */
[----:B0-----:R-:W-:Y:S01]  /*1c10*/  SHF.R.U32.HI R26, RZ, 0x1, R27 ;  /* 0x00000001ff1a7819 */ /* 0x001fe2000001161b */
[----:B------:R-:W-:-:S03]  /*1c20*/  IMAD.SHL.U32 R27, R27, 0x8, RZ ;  /* 0x000000081b1b7824 */ /* 0x000fc600078e00ff */
[----:B------:R-:W-:Y:S02]  /*1c30*/  LOP3.LUT R26, R26, 0x1f8, RZ, 0xc0, !PT ;  /* 0x000001f81a1a7812 */ /* 0x000fe400078ec0ff */
[----:B------:R-:W-:-:S03]  /*1c40*/  LOP3.LUT R27, R27, 0x78, RZ, 0xc0, !PT ;  /* 0x000000781b1b7812 */ /* 0x000fc600078ec0ff */
[----:B------:R-:W-:Y:S02]  /*1c50*/  VIADD R26, R26, UR10 ;  /* 0x0000000a1a1a7c36 */ /* 0x000fe40008000000 */
[----:B------:R-:W-:-:S03]  /*1c60*/  VIADD R28, R27, UR11 ;  /* 0x0000000b1b1c7c36 */ /* 0x000fc60008000000 */
[C---:B-1----:R-:W-:Y:S01]  /*1c70*/  IADD3 R30, PT, PT, -R26.reuse, UR5, RZ ;  /* 0x000000051a1e7c10 */ /* 0x042fe2000fffe1ff */
[--C-:B------:R-:W-:Y:S02]  /*1c80*/  IMAD.IADD R31, R77, 0x1, -R28.reuse ;  /* 0x000000014d1f7824 */ /* 0x100fe400078e0a1c */
[----:B------:R-:W-:Y:S01]  /*1c90*/  IMAD R27, R26, R77, R28 ;  /* 0x0000004d1a1b7224 */ /* 0x000fe200078e021c */
[C---:B------:R-:W-:Y:S02]  /*1ca0*/  ISETP.GE.AND P3, PT, R30.reuse, 0x1, PT ;  /* 0x000000011e00780c */ /* 0x040fe40003f66270 */
[----:B------:R-:W-:Y:S01]  /*1cb0*/  VIMNMX R50, PT, PT, R30, R31, PT ;  /* 0x0000001f1e327248 */ /* 0x000fe20003fe0100 */
[----:B--2---:R-:W-:Y:S01]  /*1cc0*/  IMAD.WIDE R24, R27, 0x4, R24 ;  /* 0x000000041b187825 */ /* 0x004fe200078e0218 */
[C---:B------:R-:W-:Y:S02]  /*1cd0*/  ISETP.LT.OR P1, PT, R31.reuse, 0x2, !P3 ;  /* 0x000000021f00780c */ /* 0x040fe40005f21670 */
[----:B------:R-:W-:-:S02]  /*1ce0*/  ISETP.LT.OR P0, PT, R31, 0x3, !P3 ;  /* 0x000000031f00780c */ /* 0x000fc40005f01670 */
[----:B------:R-:W-:Y:S01]  /*1cf0*/  ISETP.LT.OR P5, PT, R31, 0x4, !P3 ;  /* 0x000000041f00780c */ /* 0x000fe20005fa1670 */
[--C-:B------:R-:W-:Y:S01]  /*1d00*/  IMAD.WIDE R26, R77, 0x4, R24.reuse ;  /* 0x000000044d1a7825 */ /* 0x100fe200078e0218 */
[----:B------:R-:W-:Y:S02]  /*1d10*/  ISETP.GE.AND P2, PT, R31, 0x6, PT ;  /* 0x000000061f00780c */ /* 0x000fe40003f46270 */
[----:B------:R-:W-:Y:S01]  /*1d20*/  ISETP.GE.AND P4, PT, R50, 0x1, PT ;  /* 0x000000013200780c */ /* 0x000fe20003f86270 */
[----:B------:R-:W-:Y:S01]  /*1d30*/  IMAD.WIDE R28, R29, 0x4, R24 ;  /* 0x000000041d1c7825 */ /* 0x000fe200078e0218 */
[----:B------:R-:W-:Y:S02]  /*1d40*/  ISETP.LT.OR P6, PT, R30, 0x1, !P2 ;  /* 0x000000011e00780c */ /* 0x000fe400057c1670 */
[C---:B------:R-:W-:Y:S01]  /*1d50*/  ISETP.LT.OR P3, PT, R31.reuse, 0x5, !P3 ;  /* 0x000000051f00780c */ /* 0x040fe20005f61670 */
[----:B------:R-:W-:Y:S01]  /*1d60*/  @!P1 STG.E desc[UR12][R24.64+0x4], R56 ;  /* 0x0000043818009986 */ /* 0x000fe2000c10190c */
[----:B------:R-:W-:-:S03]  /*1d70*/  ISETP.GE.AND P1, PT, R31, 0x7, PT ;  /* 0x000000071f00780c */ /* 0x000fc60003f26270 */
[----:B------:R-:W-:Y:S01]  /*1d80*/  @!P0 STG.E desc[UR12][R24.64+0x8], R57 ;  /* 0x0000083918008986 */ /* 0x000fe2000c10190c */
[----:B------:R-:W-:-:S03]  /*1d90*/  ISETP.LT.OR P0, PT, R30, 0x1, !P1 ;  /* 0x000000011e00780c */ /* 0x000fc60004f01670 */
[----:B------:R-:W-:Y:S01]  /*1da0*/  @!P5 STG.E desc[UR12][R24.64+0xc], R54 ;  /* 0x00000c361800d986 */ /* 0x000fe2000c10190c */
[----:B------:R-:W-:-:S03]  /*1db0*/  ISETP.GE.AND P5, PT, R31, 0x8, PT ;  /* 0x000000081f00780c */ /* 0x000fc60003fa6270 */
[----:B------:R-:W-:Y:S01]  /*1dc0*/  @P4 STG.E desc[UR12][R24.64], R59 ;  /* 0x0000003b18004986 */ /* 0x000fe2000c10190c */
[----:B------:R-:W-:-:S03]  /*1dd0*/  ISETP.LT.OR P4, PT, R30, 0x1, !P5 ;  /* 0x000000011e00780c */ /* 0x000fc60006f81670 */
[----:B------:R-:W-:Y:S01]  /*1de0*/  @!P6 STG.E desc[UR12][R24.64+0x14], R52 ;  /* 0x000014341800e986 */ /* 0x000fe2000c10190c */
[----:B------:R-:W-:-:S03]  /*1df0*/  ISETP.LT.OR P6, PT, R30, 0x2, !P2 ;  /* 0x000000021e00780c */ /* 0x000fc600057c1670 */
[----:B------:R-:W-:Y:S01]  /*1e00*/  @!P0 STG.E desc[UR12][R24.64+0x18], R53 ;  /* 0x0000183518008986 */ /* 0x000fe2000c10190c */
[----:B------:R-:W-:-:S03]  /*1e10*/  ISETP.LT.OR P0, PT, R30, 0x2, !P1 ;  /* 0x000000021e00780c */ /* 0x000fc60004f01670 */
[----:B------:R-:W-:Y:S01]  /*1e20*/  @!P3 STG.E desc[UR12][R24.64+0x10], R55 ;  /* 0x000010371800b986 */ /* 0x000fe2000c10190c */
[----:B------:R-:W-:-:S03]  /*1e30*/  ISETP.GE.AND P3, PT, R50, 0x2, PT ;  /* 0x000000023200780c */ /* 0x000fc60003f66270 */
[----:B------:R-:W-:Y:S01]  /*1e40*/  @!P4 STG.E desc[UR12][R24.64+0x1c], R48 ;  /* 0x00001c301800c986 */ /* 0x000fe2000c10190c */
[----:B------:R-:W-:-:S03]  /*1e50*/  ISETP.GE.AND P4, PT, R31, 0x1, PT ;  /* 0x000000011f00780c */ /* 0x000fc60003f86270 */
[----:B------:R-:W-:Y:S01]  /*1e60*/  @!P6 STG.E desc[UR12][R26.64+0x14], R42 ;  /* 0x0000142a1a00e986 */ /* 0x000fe2000c10190c */
[----:B------:R-:W-:-:S03]  /*1e70*/  ISETP.GE.AND P6, PT, R31, 0x3, PT ;  /* 0x000000031f00780c */ /* 0x000fc60003fc6270 */
[----:B------:R-:W-:Y:S01]  /*1e80*/  @!P0 STG.E desc[UR12][R26.64+0x18], R43 ;  /* 0x0000182b1a008986 */ /* 0x000fe2000c10190c */
[C---:B------:R-:W-:Y:S02]  /*1e90*/  ISETP.LT.OR P0, PT, R30.reuse, 0x2, !P6 ;  /* 0x000000021e00780c */ /* 0x040fe40007701670 */
[----:B------:R-:W-:Y:S01]  /*1ea0*/  ISETP.GE.AND P6, PT, R31, 0x4, PT ;  /* 0x000000041f00780c */ /* 0x000fe20003fc6270 */
[----:B------:R-:W-:Y:S01]  /*1eb0*/  @P3 STG.E desc[UR12][R26.64+0x4], R46 ;  /* 0x0000042e1a003986 */ /* 0x000fe2000c10190c */
[----:B------:R-:W-:-:S09]  /*1ec0*/  ISETP.LT.OR P3, PT, R30, 0x2, !P4 ;  /* 0x000000021e00780c */ /* 0x000fd20006761670 */
[----:B------:R-:W-:Y:S01]  /*1ed0*/  @!P0 STG.E desc[UR12][R26.64+0x8], R47 ;  /* 0x0000082f1a008986 */ /* 0x000fe2000c10190c */
[----:B------:R-:W-:-:S03]  /*1ee0*/  ISETP.LT.OR P0, PT, R30, 0x2, !P6 ;  /* 0x000000021e00780c */ /* 0x000fc60007701670 */
[----:B------:R-:W-:Y:S01]  /*1ef0*/  @!P3 STG.E desc[UR12][R26.64], R49 ;  /* 0x000000311a00b986 */ /* 0x000fe2000c10190c */
[----:B------:R-:W-:-:S09]  /*1f00*/  ISETP.GE.AND P3, PT, R31, 0x5, PT ;  /* 0x000000051f00780c */ /* 0x000fd20003f66270 */
[----:B------:R-:W-:Y:S01]  /*1f10*/  @!P0 STG.E desc[UR12][R26.64+0xc], R44 ;  /* 0x00000c2c1a008986 */ /* 0x000fe2000c10190c */
[----:B------:R-:W-:-:S13]  /*1f20*/  ISETP.LT.OR P0, PT, R30, 0x2, !P3 ;  /* 0x000000021e00780c */ /* 0x000fda0005f01670 */
[----:B------:R-:W-:Y:S01]  /*1f30*/  @!P0 STG.E desc[UR12][R26.64+0x10], R45 ;  /* 0x0000102d1a008986 */ /* 0x000fe2000c10190c */
[----:B------:R-:W-:-:S13]  /*1f40*/  ISETP.LT.OR P0, PT, R30, 0x2, !P5 ;  /* 0x000000021e00780c */ /* 0x000fda0006f01670 */
[----:B------:R0:W-:Y:S01]  /*1f50*/  @!P0 STG.E desc[UR12][R26.64+0x1c], R40 ;  /* 0x00001c281a008986 */ /* 0x0001e2000c10190c */
[----:B------:R-:W-:Y:S01]  /*1f60*/  ISETP.LT.OR P0, PT, R30, 0x3, !P4 ;  /* 0x000000031e00780c */ /* 0x000fe20006701670 */
[----:B0-----:R-:W-:-:S12]  /*1f70*/  IMAD R27, R77, 0x3, RZ ;  /* 0x000000034d1b7824 */ /* 0x001fd800078e02ff */
[----:B------:R-:W-:Y:S01]  /*1f80*/  @!P0 STG.E desc[UR12][R28.64], R41 ;  /* 0x000000291c008986 */ /* 0x000fe2000c10190c */
[----:B------:R-:W-:Y:S01]  /*1f90*/  ISETP.GE.AND P0, PT, R50, 0x3, PT ;  /* 0x000000033200780c */ /* 0x000fe20003f06270 */
[----:B------:R-:W-:-:S12]  /*1fa0*/  IMAD.WIDE R26, R27, 0x4, R24 ;  /* 0x000000041b1a7825 */ /* 0x000fd800078e0218 */
[----:B------:R-:W-:Y:S01]  /*1fb0*/  @P0 STG.E desc[UR12][R28.64+0x8], R39 ;  /* 0x000008271c000986 */ /* 0x000fe2000c10190c */
[----:B------:R-:W-:-:S13]  /*1fc0*/  ISETP.LT.OR P0, PT, R30, 0x3, !P6 ;  /* 0x000000031e00780c */ /* 0x000fda0007701670 */
[----:B------:R-:W-:Y:S01]  /*1fd0*/  @!P0 STG.E desc[UR12][R28.64+0xc], R36 ;  /* 0x00000c241c008986 */ /* 0x000fe2000c10190c */
[----:B------:R-:W-:-:S13]  /*1fe0*/  ISETP.LT.OR P0, PT, R30, 0x3, !P3 ;  /* 0x000000031e00780c */ /* 0x000fda0005f01670 */
[----:B------:R-:W-:Y:S01]  /*1ff0*/  @!P0 STG.E desc[UR12][R28.64+0x10], R37 ;  /* 0x000010251c008986 */ /* 0x000fe2000c10190c */
[----:B------:R-:W-:-:S13]  /*2000*/  ISETP.LT.OR P0, PT, R30, 0x3, !P2 ;  /* 0x000000031e00780c */ /* 0x000fda0005701670 */
[----:B------:R-:W-:Y:S01]  /*2010*/  @!P0 STG.E desc[UR12][R28.64+0x14], R34 ;  /* 0x000014221c008986 */ /* 0x000fe2000c10190c */
[----:B------:R-:W-:-:S13]  /*2020*/  ISETP.LT.OR P0, PT, R30, 0x3, !P1 ;  /* 0x000000031e00780c */ /* 0x000fda0004f01670 */
[----:B------:R-:W-:Y:S01]  /*2030*/  @!P0 STG.E desc[UR12][R28.64+0x18], R35 ;  /* 0x000018231c008986 */ /* 0x000fe2000c10190c */
[----:B------:R-:W-:-:S04]  /*2040*/  ISETP.GE.AND P0, PT, R31, 0x2, PT ;  /* 0x000000021f00780c */ /* 0x000fc80003f06270 */
[----:B------:R-:W-:-:S13]  /*2050*/  ISETP.LT.OR P6, PT, R30, 0x3, !P0 ;  /* 0x000000031e00780c */ /* 0x000fda00047c1670 */
[----:B------:R-:W-:Y:S01]  /*2060*/  @!P6 STG.E desc[UR12][R28.64+0x4], R38 ;  /* 0x000004261c00e986 */ /* 0x000fe2000c10190c */
[----:B------:R-:W-:-:S13]  /*2070*/  ISETP.LT.OR P6, PT, R30, 0x3, !P5 ;  /* 0x000000031e00780c */ /* 0x000fda0006fc1670 */
[----:B------:R0:W-:Y:S01]  /*2080*/  @!P6 STG.E desc[UR12][R28.64+0x1c], R32 ;  /* 0x00001c201c00e986 */ /* 0x0001e2000c10190c */
[----:B------:R-:W-:Y:S01]  /*2090*/  ISETP.LT.OR P6, PT, R30, 0x4, !P4 ;  /* 0x000000041e00780c */ /* 0x000fe200067c1670 */
[----:B0-----:R-:W-:-:S12]  /*20a0*/  IMAD.SHL.U32 R29, R77, 0x4, RZ ;  /* 0x000000044d1d7824 */ /* 0x001fd800078e00ff */
[----:B------:R-:W-:Y:S01]  /*20b0*/  @!P6 STG.E desc[UR12][R26.64], R33 ;  /* 0x000000211a00e986 */ /* 0x000fe2000c10190c */
[----:B------:R-:W-:Y:S01]  /*20c0*/  ISETP.GE.AND P6, PT, R31, 0x3, PT ;  /* 0x000000031f00780c */ /* 0x000fe20003fc6270 */
[----:B------:R-:W-:-:S03]  /*20d0*/  IMAD.WIDE R28, R29, 0x4, R24 ;  /* 0x000000041d1c7825 */ /* 0x000fc600078e0218 */
[----:B------:R-:W-:-:S13]  /*20e0*/  ISETP.LT.OR P6, PT, R30, 0x4, !P6 ;  /* 0x000000041e00780c */ /* 0x000fda00077c1670 */
[----:B------:R-:W-:Y:S01]  /*20f0*/  @!P6 STG.E desc[UR12][R26.64+0x8], R23 ;  /* 0x000008171a00e986 */ /* 0x000fe2000c10190c */
[----:B------:R-:W-:-:S13]  /*2100*/  ISETP.GE.AND P6, PT, R50, 0x4, PT ;  /* 0x000000043200780c */ /* 0x000fda0003fc6270 */
        /* <DEDUP_REMOVED lines=12> */
[----:B------:R0:W-:Y:S01]  /*21d0*/  @!P6 STG.E desc[UR12][R28.64], R17 ;  /* 0x000000111c00e986 */ /* 0x0001e2000c10190c */
[----:B------:R-:W-:-:S04]  /*21e0*/  ISETP.GE.AND P6, PT, R31, 0x3, PT ;  /* 0x000000031f00780c */ /* 0x000fc80003fc6270 */
[----:B------:R-:W-:Y:S01]  /*21f0*/  ISETP.LT.OR P6, PT, R30, 0x5, !P6 ;  /* 0x000000051e00780c */ /* 0x000fe200077c1670 */
[----:B0-----:R-:W-:-:S04]  /*2200*/  IMAD R17, R77, 0x5, RZ ;  /* 0x000000054d117824 */ /* 0x001fc800078e02ff */
[----:B------:R-:W-:-:S08]  /*2210*/  IMAD.WIDE R16, R17, 0x4, R24 ;  /* 0x0000000411107825 */ /* 0x000fd000078e0218 */
[----:B------:R-:W-:Y:S01]  /*2220*/  @!P6 STG.E desc[UR12][R28.64+0x8], R15 ;  /* 0x0000080f1c00e986 */ /* 0x000fe2000c10190c */
[----:B------:R-:W-:-:S04]  /*2230*/  ISETP.GE.AND P6, PT, R31, 0x4, PT ;  /* 0x000000041f00780c */ /* 0x000fc80003fc6270 */
        /* <DEDUP_REMOVED lines=16> */
[C---:B0-----:R-:W-:Y:S02]  /*2340*/  IMAD R9, R77.reuse, 0x6, RZ ;  /* 0x000000064d097824 */ /* 0x041fe400078e02ff */
[----:B------:R-:W-:Y:S02]  /*2350*/  IMAD R77, R77, 0x7, RZ ;  /* 0x000000074d4d7824 */ /* 0x000fe400078e02ff */
[----:B------:R-:W-:-:S08]  /*2360*/  IMAD.WIDE R8, R9, 0x4, R24 ;  /* 0x0000000409087825 */ /* 0x000fd000078e0218 */
[----:B------:R0:W-:Y:S01]  /*2370*/  @!P6 STG.E desc[UR12][R16.64+0x8], R7 ;  /* 0x000008071000e986 */ /* 0x0001e2000c10190c */
[----:B------:R-:W-:Y:S01]  /*2380*/  ISETP.GE.AND P6, PT, R31, 0x4, PT ;  /* 0x000000041f00780c */ /* 0x000fe20003fc6270 */
[----:B------:R-:W-:-:S03]  /*2390*/  IMAD.WIDE R24, R77, 0x4, R24 ;  /* 0x000000044d187825 */ /* 0x000fc600078e0218 */
[----:B------:R-:W-:-:S13]  /*23a0*/  ISETP.LT.OR P6, PT, R30, 0x6, !P6 ;  /* 0x000000061e00780c */ /* 0x000fda00077c1670 */
[----:B------:R0:W-:Y:S01]  /*23b0*/  @!P6 STG.E desc[UR12][R16.64+0xc], R4 ;  /* 0x00000c041000e986 */ /* 0x0001e2000c10190c */
[----:B------:R-:W-:-:S13]  /*23c0*/  ISETP.LT.OR P6, PT, R30, 0x6, !P3 ;  /* 0x000000061e00780c */ /* 0x000fda0005fc1670 */
[----:B------:R0:W-:Y:S01]  /*23d0*/  @!P6 STG.E desc[UR12][R16.64+0x10], R5 ;  /* 0x000010051000e986 */ /* 0x0001e2000c10190c */
[----:B------:R-:W-:-:S13]  /*23e0*/  ISETP.GE.AND P6, PT, R50, 0x6, PT ;  /* 0x000000063200780c */ /* 0x000fda0003fc6270 */
[----:B------:R0:W-:Y:S01]  /*23f0*/  @P6 STG.E desc[UR12][R16.64+0x14], R2 ;  /* 0x0000140210006986 */ /* 0x0001e2000c10190c */
[C---:B------:R-:W-:Y:S02]  /*2400*/  ISETP.LT.OR P6, PT, R30.reuse, 0x6, !P1 ;  /* 0x000000061e00780c */ /* 0x040fe40004fc1670 */
[----:B------:R-:W-:-:S11]  /*2410*/  ISETP.LT.OR P1, PT, R30, 0x8, !P1 ;  /* 0x000000081e00780c */ /* 0x000fd60004f21670 */
[----:B------:R0:W-:Y:S01]  /*2420*/  @!P6 STG.E desc[UR12][R16.64+0x18], R3 ;  /* 0x000018031000e986 */ /* 0x0001e2000c10190c */
[----:B------:R-:W-:-:S13]  /*2430*/  ISETP.LT.OR P6, PT, R30, 0x6, !P0 ;  /* 0x000000061e00780c */ /* 0x000fda00047c1670 */
[----:B------:R0:W-:Y:S01]  /*2440*/  @!P6 STG.E desc[UR12][R16.64+0x4], R6 ;  /* 0x000004061000e986 */ /* 0x0001e2000c10190c */
[C---:B------:R-:W-:Y:S02]  /*2450*/  ISETP.LT.OR P6, PT, R30.reuse, 0x6, !P5 ;  /* 0x000000061e00780c */ /* 0x040fe40006fc1670 */
[----:B------:R-:W-:-:S11]  /*2460*/  ISETP.LT.OR P5, PT, R30, 0x7, !P5 ;  /* 0x000000071e00780c */ /* 0x000fd60006fa1670 */
[----:B------:R0:W-:Y:S01]  /*2470*/  @!P6 STG.E desc[UR12][R16.64+0x1c], R0 ;  /* 0x00001c001000e986 */ /* 0x0001e2000c10190c */
[C---:B------:R-:W-:Y:S02]  /*2480*/  ISETP.LT.OR P6, PT, R30.reuse, 0x7, !P4 ;  /* 0x000000071e00780c */ /* 0x040fe400067c1670 */
[----:B------:R-:W-:Y:S01]  /*2490*/  ISETP.LT.OR P4, PT, R30, 0x8, !P4 ;  /* 0x000000081e00780c */ /* 0x000fe20006781670 */
[----:B------:R0:W-:Y:S01]  /*24a0*/  @!P5 STG.E desc[UR12][R8.64+0x1c], R64 ;  /* 0x00001c400800d986 */ /* 0x0001e2000c10190c */
[----:B------:R-:W-:-:S04]  /*24b0*/  ISETP.GE.AND P5, PT, R31, 0x3, PT ;  /* 0x000000031f00780c */ /* 0x000fc80003fa6270 */
[----:B------:R-:W-:-:S05]  /*24c0*/  ISETP.LT.OR P5, PT, R30, 0x8, !P5 ;  /* 0x000000081e00780c */ /* 0x000fca0006fa1670 */
[----:B------:R0:W-:Y:S01]  /*24d0*/  @!P6 STG.E desc[UR12][R8.64], R61 ;  /* 0x0000003d0800e986 */ /* 0x0001e2000c10190c */
[----:B------:R-:W-:-:S04]  /*24e0*/  ISETP.GE.AND P6, PT, R31, 0x3, PT ;  /* 0x000000031f00780c */ /* 0x000fc80003fc6270 */
[----:B------:R-:W-:-:S13]  /*24f0*/  ISETP.LT.OR P6, PT, R30, 0x7, !P6 ;  /* 0x000000071e00780c */ /* 0x000fda00077c1670 */
[----:B------:R0:W-:Y:S01]  /*2500*/  @!P6 STG.E desc[UR12][R8.64+0x8], R63 ;  /* 0x0000083f0800e986 */ /* 0x0001e2000c10190c */
[----:B------:R-:W-:-:S04]  /*2510*/  ISETP.GE.AND P6, PT, R31, 0x4, PT ;  /* 0x000000041f00780c */ /* 0x000fc80003fc6270 */
[----:B------:R-:W-:-:S13]  /*2520*/  ISETP.LT.OR P6, PT, R30, 0x7, !P6 ;  /* 0x000000071e00780c */ /* 0x000fda00077c1670 */
[----:B------:R0:W-:Y:S01]  /*2530*/  @!P6 STG.E desc[UR12][R8.64+0xc], R60 ;  /* 0x00000c3c0800e986 */ /* 0x0001e2000c10190c */
[C---:B------:R-:W-:Y:S02]  /*2540*/  ISETP.LT.OR P6, PT, R30.reuse, 0x7, !P3 ;  /* 0x000000071e00780c */ /* 0x040fe40005fc1670 */
[----:B------:R-:W-:-:S11]  /*2550*/  ISETP.LT.OR P3, PT, R30, 0x8, !P3 ;  /* 0x000000081e00780c */ /* 0x000fd60005f61670 */
[----:B------:R0:W-:Y:S01]  /*2560*/  @!P6 STG.E desc[UR12][R8.64+0x10], R65 ;  /* 0x000010410800e986 */ /* 0x0001e2000c10190c */
[C---:B------:R-:W-:Y:S02]  /*2570*/  ISETP.LT.OR P6, PT, R30.reuse, 0x7, !P2 ;  /* 0x000000071e00780c */ /* 0x040fe400057c1670 */
[----:B------:R-:W-:-:S11]  /*2580*/  ISETP.LT.OR P2, PT, R30, 0x8, !P2 ;  /* 0x000000081e00780c */ /* 0x000fd60005741670 */
[----:B------:R0:W-:Y:S01]  /*2590*/  @!P6 STG.E desc[UR12][R8.64+0x14], R62 ;  /* 0x0000143e0800e986 */ /* 0x0001e2000c10190c */
[----:B------:R-:W-:-:S13]  /*25a0*/  ISETP.GE.AND P6, PT, R50, 0x7, PT ;  /* 0x000000073200780c */ /* 0x000fda0003fc6270 */
[----:B------:R0:W-:Y:S01]  /*25b0*/  @P6 STG.E desc[UR12][R8.64+0x18], R67 ;  /* 0x0000184308006986 */ /* 0x0001e2000c10190c */
[C---:B------:R-:W-:Y:S02]  /*25c0*/  ISETP.LT.OR P6, PT, R30.reuse, 0x7, !P0 ;  /* 0x000000071e00780c */ /* 0x040fe400047c1670 */
[----:B------:R-:W-:-:S11]  /*25d0*/  ISETP.LT.OR P0, PT, R30, 0x8, !P0 ;  /* 0x000000081e00780c */ /* 0x000fd60004701670 */
[----:B------:R0:W-:Y:S01]  /*25e0*/  @!P6 STG.E desc[UR12][R8.64+0x4], R58 ;  /* 0x0000043a0800e986 */ /* 0x0001e2000c10190c */
[----:B------:R-:W-:-:S03]  /*25f0*/  ISETP.GE.AND P6, PT, R31, 0x4, PT ;  /* 0x000000041f00780c */ /* 0x000fc60003fc6270 */
[----:B------:R0:W-:Y:S01]  /*2600*/  @!P4 STG.E desc[UR12][R24.64], R69 ;  /* 0x000000451800c986 */ /* 0x0001e2000c10190c */
[----:B------:R-:W-:Y:S02]  /*2610*/  ISETP.LT.OR P6, PT, R30, 0x8, !P6 ;  /* 0x000000081e00780c */ /* 0x000fe400077c1670 */
[----:B------:R-:W-:Y:S01]  /*2620*/  ISETP.GE.AND P4, PT, R50, 0x8, PT ;  /* 0x000000083200780c */ /* 0x000fe20003f86270 */
[----:B------:R0:W-:Y:S04]  /*2630*/  @!P0 STG.E desc[UR12][R24.64+0x4], R66 ;  /* 0x0000044218008986 */ /* 0x0001e8000c10190c */
[----:B------:R0:W-:Y:S04]  /*2640*/  @!P5 STG.E desc[UR12][R24.64+0x8], R71 ;  /* 0x000008471800d986 */ /* 0x0001e8000c10190c */
[----:B------:R0:W-:Y:S04]  /*2650*/  @!P3 STG.E desc[UR12][R24.64+0x10], R73 ;  /* 0x000010491800b986 */ /* 0x0001e8000c10190c */
[----:B------:R0:W-:Y:S04]  /*2660*/  @!P6 STG.E desc[UR12][R24.64+0xc], R68 ;  /* 0x00000c441800e986 */ /* 0x0001e8000c10190c */
[----:B------:R0:W-:Y:S04]  /*2670*/  @!P2 STG.E desc[UR12][R24.64+0x14], R70 ;  /* 0x000014461800a986 */ /* 0x0001e8000c10190c */
[----:B------:R0:W-:Y:S01]  /*2680*/  @!P1 STG.E desc[UR12][R24.64+0x18], R75 ;  /* 0x0000184b18009986 */ /* 0x0001e2000c10190c */
[----:B------:R-:W-:Y:S05]  /*2690*/  @!P4 EXIT ;  /* 0x000000000000c94d */ /* 0x000fea0003800000 */
[----:B------:R-:W-:Y:S01]  /*26a0*/  STG.E desc[UR12][R24.64+0x1c], R72 ;  /* 0x00001c4818007986 */ /* 0x000fe2000c10190c */
[----:B------:R-:W-:Y:S05]  /*26b0*/  EXIT ;  /* 0x000000000000794d */ /* 0x000fea0003800000 */
.L_x_35:
        /* <DEDUP_REMOVED lines=12> */
.L_x_70:


//--------------------- .text._Z16matmul_v3_kernelILi256ELi128ELi128ELi32EEvPKfS1_Pfiii --------------------------
	.section	.text._Z16matmul_v3_kernelILi256ELi128ELi128ELi32EEvPKfS1_Pfiii,"ax",@progbits
	.align	128
        .global         _Z16matmul_v3_kernelILi256ELi128ELi128ELi32EEvPKfS1_Pfiii
        .type           _Z16matmul_v3_kernelILi256ELi128ELi128ELi32EEvPKfS1_Pfiii,@function
        .size           _Z16matmul_v3_kernelILi256ELi128ELi128ELi32EEvPKfS1_Pfiii,(.L_x_71 - _Z16matmul_v3_kernelILi256ELi128ELi128ELi32EEvPKfS1_Pfiii)
        .other          _Z16matmul_v3_kernelILi256ELi128ELi128ELi32EEvPKfS1_Pfiii,@"STO_CUDA_ENTRY STV_DEFAULT"
_Z16matmul_v3_kernelILi256ELi128ELi128ELi32EEvPKfS1_Pfiii:
.text._Z16matmul_v3_kernelILi256ELi128ELi128ELi32EEvPKfS1_Pfiii:
[----:B------:R-:W0:Y:S01]  /*0000*/  LDC R1, c[0x0][0x37c] ;  /* 0x0000df00ff017b82 */ /* 0x000e220000000800 */
[----:B------:R-:W1:Y:S01]  /*0010*/  LDCU UR5, c[0x0][0x39c] ;  /* 0x00007380ff0577ac */ /* 0x000e620008000800 */
[----:B------:R-:W2:Y:S01]  /*0020*/  S2R R5, SR_CTAID.X ;  /* 0x0000000000057919 */ /* 0x000ea20000002500 */
[----:B0-----:R-:W-:Y:S01]  /*0030*/  VIADD R1, R1, 0xffffff00 ;  /* 0xffffff0001017836 */ /* 0x001fe20000000000 */
[----:B------:R-:W0:Y:S01]  /*0040*/  LDCU UR10, c[0x0][0x3a0] ;  /* 0x00007400ff0a77ac */ /* 0x000e220008000800 */
[----:B------:R-:W3:Y:S01]  /*0050*/  S2R R56, SR_TID.X ;  /* 0x0000000000387919 */ /* 0x000ee20000002100 */
[----:B------:R-:W4:Y:S02]  /*0060*/  LDCU.64 UR16, c[0x0][0x358] ;  /* 0x00006b00ff1077ac */ /* 0x000f240008000a00 */
[----:B------:R0:W-:Y:S04]  /*0070*/  STL.128 [R1], RZ ;  /* 0x000000ff01007387 */ /* 0x0001e80000100c00 */
[----:B------:R0:W-:Y:S04]  /*0080*/  STL.128 [R1+0x10], RZ ;  /* 0x000010ff01007387 */ /* 0x0001e80000100c00 */
[----:B------:R2:W-:Y:S01]  /*0090*/  STL.128 [R1+0x20], RZ ;  /* 0x000020ff01007387 */ /* 0x0005e20000100c00 */
[----:B-1----:R-:W-:-:S03]  /*00a0*/  UIADD3 UR4, UPT, UPT, UR5, 0x7f, URZ ;  /* 0x0000007f05047890 */ /* 0x002fc6000fffe0ff */
[----:B------:R1:W-:Y:S01]  /*00b0*/  STL.128 [R1+0x30], RZ ;  /* 0x000030ff01007387 */ /* 0x0003e20000100c00 */
[----:B0-----:R-:W-:Y:S02]  /*00c0*/  UISETP.GE.AND UP0, UPT, UR10, 0x1, UPT ;  /* 0x000000010a00788c */ /* 0x001fe4000bf06270 */
[----:B------:R-:W-:Y:S01]  /*00d0*/  IMAD.U32 R0, RZ, RZ, UR4 ;  /* 0x00000004ff007e24 */ /* 0x000fe2000f8e00ff */
[----:B------:R1:W-:Y:S04]  /*00e0*/  STL.128 [R1+0x40], RZ ;  /* 0x000040ff01007387 */ /* 0x0003e80000100c00 */
[----:B------:R-:W-:Y:S01]  /*00f0*/  SHF.R.S32.HI R0, RZ, 0x1f, R0 ;  /* 0x0000001fff007819 */ /* 0x000fe20000011400 */
[----:B------:R1:W-:Y:S03]  /*0100*/  STL.128 [R1+0x50], RZ ;  /* 0x000050ff01007387 */ /* 0x0003e60000100c00 */
[----:B------:R-:W-:Y:S01]  /*0110*/  LEA.HI R0, R0, UR4, RZ, 0x7 ;  /* 0x0000000400007c11 */ /* 0x000fe2000f8f38ff */
[----:B------:R1:W-:Y:S01]  /*0120*/  STL.128 [R1+0x60], RZ ;  /* 0x000060ff01007387 */ /* 0x0003e20000100c00 */
[----:B--2---:R-:W-:-:S02]  /*0130*/  IABS R8, R5 ;  /* 0x0000000500087213 */ /* 0x004fc40000000000 */
[----:B------:R-:W-:Y:S01]  /*0140*/  SHF.R.S32.HI R0, RZ, 0x7, R0 ;  /* 0x00000007ff007819 */ /* 0x000fe20000011400 */
[----:B------:R1:W-:Y:S03]  /*0150*/  STL.128 [R1+0x70], RZ ;  /* 0x000070ff01007387 */ /* 0x0003e60000100c00 */
[-C--:B------:R-:W-:Y:S01]  /*0160*/  IABS R7, R0.reuse ;  /* 0x0000000000077213 */ /* 0x080fe20000000000 */
[----:B------:R1:W-:Y:S01]  /*0170*/  STL.128 [R1+0x80], RZ ;  /* 0x000080ff01007387 */ /* 0x0003e20000100c00 */
[----:B------:R-:W-:Y:S02]  /*0180*/  IABS R10, R0 ;  /* 0x00000000000a7213 */ /* 0x000fe40000000000 */
[----:B------:R-:W0:Y:S01]  /*0190*/  I2F.RP R4, R7 ;  /* 0x0000000700047306 */ /* 0x000e220000209400 */
[----:B------:R-:W-:Y:S01]  /*01a0*/  ISETP.NE.AND P1, PT, R0, RZ, PT ;  /* 0x000000ff0000720c */ /* 0x000fe20003f25270 */
[----:B------:R1:W-:Y:S04]  /*01b0*/  STL.128 [R1+0x90], RZ ;  /* 0x000090ff01007387 */ /* 0x0003e80000100c00 */
[----:B------:R1:W-:Y:S04]  /*01c0*/  STL.128 [R1+0xa0], RZ ;  /* 0x0000a0ff01007387 */ /* 0x0003e80000100c00 */
[----:B------:R1:W-:Y:S04]  /*01d0*/  STL.128 [R1+0xb0], RZ ;  /* 0x0000b0ff01007387 */ /* 0x0003e80000100c00 */
[----:B------:R1:W-:Y:S01]  /*01e0*/  STL.128 [R1+0xc0], RZ ;  /* 0x0000c0ff01007387 */ /* 0x0003e20000100c00 */
[----:B0-----:R-:W0:Y:S03]  /*01f0*/  MUFU.RCP R4, R4 ;  /* 0x0000000400047308 */ /* 0x001e260000001000 */
[----:B------:R1:W-:Y:S04]  /*0200*/  STL.128 [R1+0xd0], RZ ;  /* 0x0000d0ff01007387 */ /* 0x0003e80000100c00 */
[----:B------:R1:W-:Y:S04]  /*0210*/  STL.128 [R1+0xe0], RZ ;  /* 0x0000e0ff01007387 */ /* 0x0003e80000100c00 */
[----:B------:R1:W-:Y:S01]  /*0220*/  STL.128 [R1+0xf0], RZ ;  /* 0x0000f0ff01007387 */ /* 0x0003e20000100c00 */
[----:B0-----:R-:W-:-:S02]  /*0230*/  VIADD R2, R4, 0xffffffe ;  /* 0x0ffffffe04027836 */ /* 0x001fc40000000000 */
[----:B------:R-:W-:Y:S02]  /*0240*/  IMAD.MOV R4, RZ, RZ, -R10 ;  /* 0x000000ffff047224 */ /* 0x000fe400078e0a0a */
[----:B------:R0:W2:Y:S02]  /*0250*/  F2I.FTZ.U32.TRUNC.NTZ R3, R2 ;  /* 0x0000000200037305 */ /* 0x0000a4000021f000 */
[----:B0-----:R-:W-:Y:S01]  /*0260*/  IMAD.MOV.U32 R2, RZ, RZ, RZ ;  /* 0x000000ffff027224 */ /* 0x001fe200078e00ff */
[----:B--2---:R-:W-:-:S05]  /*0270*/  IADD3 R6, PT, PT, RZ, -R3, RZ ;  /* 0x80000003ff067210 */ /* 0x004fca0007ffe0ff */
[----:B------:R-:W-:Y:S02]  /*0280*/  IMAD R9, R6, R7, RZ ;  /* 0x0000000706097224 */ /* 0x000fe400078e02ff */
[----:B------:R-:W-:Y:S02]  /*0290*/  IMAD.MOV.U32 R6, RZ, RZ, R8 ;  /* 0x000000ffff067224 */ /* 0x000fe400078e0008 */
[----:B------:R-:W-:-:S06]  /*02a0*/  IMAD.HI.U32 R3, R3, R9, R2 ;  /* 0x0000000903037227 */ /* 0x000fcc00078e0002 */
[----:B------:R-:W-:-:S04]  /*02b0*/  IMAD.HI.U32 R3, R3, R6, RZ ;  /* 0x0000000603037227 */ /* 0x000fc800078e00ff */
[----:B------:R-:W-:-:S05]  /*02c0*/  IMAD R2, R3, R4, R6 ;  /* 0x0000000403027224 */ /* 0x000fca00078e0206 */
[----:B------:R-:W-:-:S13]  /*02d0*/  ISETP.GT.U32.AND P2, PT, R7, R2, PT ;  /* 0x000000020700720c */ /* 0x000fda0003f44070 */
[----:B------:R-:W-:Y:S01]  /*02e0*/  @!P2 IADD3 R2, PT, PT, R2, -R7, RZ ;  /* 0x800000070202a210 */ /* 0x000fe20007ffe0ff */
[----:B------:R-:W-:-:S03]  /*02f0*/  @!P2 VIADD R3, R3, 0x1 ;  /* 0x000000010303a836 */ /* 0x000fc60000000000 */
[----:B------:R-:W-:Y:S02]  /*0300*/  ISETP.GE.U32.AND P0, PT, R2, R7, PT ;  /* 0x000000070200720c */ /* 0x000fe40003f06070 */
[----:B------:R-:W-:-:S04]  /*0310*/  LOP3.LUT R2, R5, R0, RZ, 0x3c, !PT ;  /* 0x0000000005027212 */ /* 0x000fc800078e3cff */
[----:B------:R-:W-:Y:S02]  /*0320*/  ISETP.GE.AND P3, PT, R2, RZ, PT ;  /* 0x000000ff0200720c */ /* 0x000fe40003f66270 */
[----:B------:R-:W-:-:S05]  /*0330*/  @!P1 LOP3.LUT R2, RZ, R0, RZ, 0x33, !PT ;  /* 0x00000000ff029212 */ /* 0x000fca00078e33ff */
[----:B------:R-:W-:-:S06]  /*0340*/  @P0 VIADD R3, R3, 0x1 ;  /* 0x0000000103030836 */ /* 0x000fcc0000000000 */
[----:B------:R-:W-:-:S04]  /*0350*/  @!P3 IADD3 R3, PT, PT, -R3, RZ, RZ ;  /* 0x000000ff0303b210 */ /* 0x000fc80007ffe1ff */
[----:B------:R-:W-:Y:S02]  /*0360*/  R2UR UR4, R3 ;  /* 0x00000000030472ca */ /* 0x000fe400000e0000 */
[----:B------:R-:W-:-:S13]  /*0370*/  @!P1 R2UR UR4, R2 ;  /* 0x00000000020492ca */ /* 0x000fda00000e0000 */
[----:B------:R-:W-:Y:S01]  /*0380*/  IMAD R2, RZ, RZ, -UR4 ;  /* 0x80000004ff027e24 */ /* 0x000fe2000f8e02ff */
[----:B------:R-:W-:-:S03]  /*0390*/  USHF.L.U32 UR12, UR4, 0x7, URZ ;  /* 0x00000007040c7899 */ /* 0x000fc600080006ff */
[----:B------:R-:W-:-:S04]  /*03a0*/  IMAD R0, R0, R2, R5 ;  /* 0x0000000200007224 */ /* 0x000fc800078e0205 */
[----:B------:R-:W-:-:S05]  /*03b0*/  IMAD.SHL.U32 R0, R0, 0x80, RZ ;  /* 0x0000008000007824 */ /* 0x000fca00078e00ff */
[----:B------:R-:W-:-:S13]  /*03c0*/  R2UR UR15, R0 ;  /* 0x00000000000f72ca */ /* 0x000fda00000e0000 */
[----:B------:R-:W-:Y:S01]  /*03d0*/  UIMAD UR13, UR12, UR5, UR15 ;  /* 0x000000050c0d72a4 */ /* 0x000fe2000f8e020f */
[----:B-1-34-:R-:W-:Y:S11]  /*03e0*/  BRA.U !UP0, `(.L_x_36) ;  /* 0x0000001508407547 */ /* 0x01aff6000b800000 */
[----:B------:R-:W0:Y:S01]  /*03f0*/  LDCU.128 UR4, c[0x0][0x380] ;  /* 0x00007000ff0477ac */ /* 0x000e220008000c00 */
[----:B------:R-:W1:Y:S01]  /*0400*/  S2UR UR11, SR_CgaCtaId ;  /* 0x00000000000b79c3 */ /* 0x000e620000008800 */
[----:B------:R-:W-:Y:S01]  /*0410*/  SHF.R.U32.HI R0, RZ, 0x8, R56 ;  /* 0x00000008ff007819 */ /* 0x000fe20000011638 */
[C---:B------:R-:W-:Y:S01]  /*0420*/  VIADD R48, R56.reuse, 0x100 ;  /* 0x0000010038307836 */ /* 0x040fe20000000000 */
[----:B------:R-:W-:Y:S01]  /*0430*/  UIMAD UR10, UR12, UR10, URZ ;  /* 0x0000000a0c0a72a4 */ /* 0x000fe2000f8e02ff */
[C---:B------:R-:W-:Y:S02]  /*0440*/  SHF.L.U32 R55, R56.reuse, 0x2, RZ ;  /* 0x0000000238377819 */ /* 0x040fe400000006ff */
[----:B------:R-:W-:Y:S01]  /*0450*/  IMAD.MOV R0, RZ, RZ, -R0 ;  /* 0x000000ffff007224 */ /* 0x000fe200078e0a00 */
[----:B------:R-:W-:Y:S02]  /*0460*/  LOP3.LUT R52, R56, 0x1f, RZ, 0xc0, !PT ;  /* 0x0000001f38347812 */ /* 0x000fe400078ec0ff */
[----:B------:R-:W-:-:S02]  /*0470*/  LOP3.LUT R55, R55, 0x1fc, RZ, 0xc0, !PT ;  /* 0x000001fc37377812 */ /* 0x000fc400078ec0ff */
[C---:B------:R-:W-:Y:S02]  /*0480*/  LOP3.LUT R51, R56.reuse, 0x7f, RZ, 0xc0, !PT ;  /* 0x0000007f38337812 */ /* 0x040fe400078ec0ff */
[--C-:B------:R-:W-:Y:S02]  /*0490*/  SHF.R.U32.HI R49, RZ, 0x5, R56.reuse ;  /* 0x00000005ff317819 */ /* 0x100fe40000011638 */
[----:B------:R-:W-:Y:S01]  /*04a0*/  IADD3 R47, PT, PT, R56, 0x200, RZ ;  /* 0x00000200382f7810 */ /* 0x000fe20007ffe0ff */
[----:B0-----:R-:W-:Y:S01]  /*04b0*/  UIMAD.WIDE.U32 UR8, UR15, 0x4, UR6 ;  /* 0x000000040f0878a5 */ /* 0x001fe2000f8e0006 */
[----:B------:R-:W-:Y:S01]  /*04c0*/  SHF.R.U32.HI R46, RZ, 0x7, R56 ;  /* 0x00000007ff2e7819 */ /* 0x000fe20000011638 */
[----:B------:R-:W-:Y:S01]  /*04d0*/  UIMAD.WIDE UR6, UR10, 0x4, UR4 ;  /* 0x000000040a0678a5 */ /* 0x000fe2000f8e0204 */
[----:B------:R-:W-:Y:S02]  /*04e0*/  LOP3.LUT R50, R0, 0x3, RZ, 0xc0, !PT ;  /* 0x0000000300327812 */ /* 0x000fe400078ec0ff */
[----:B------:R-:W-:Y:S01]  /*04f0*/  UMOV UR5, 0x400 ;  /* 0x0000040000057882 */ /* 0x000fe20000000000 */
[----:B------:R-:W-:Y:S01]  /*0500*/  UMOV UR4, URZ ;  /* 0x000000ff00047c82 */ /* 0x000fe20008000000 */
[----:B------:R-:W-:-:S04]  /*0510*/  UIADD3 UR5, UPT, UPT, UR5, 0x4000, URZ ;  /* 0x0000400005057890 */ /* 0x000fc8000fffe0ff */
[----:B-1----:R-:W-:-:S06]  /*0520*/  ULEA UR5, UR11, UR5, 0x18 ;  /* 0x000000050b057291 */ /* 0x002fcc000f8ec0ff */
[----:B------:R-:W-:-:S07]  /*0530*/  VIADD R44, R55, UR5 ;  /* 0x00000005372c7c36 */ /* 0x000fce0008000000 */
.L_x_53:
[----:B------:R-:W0:Y:S01]  /*0540*/  LDCU UR19, c[0x0][0x3a0] ;  /* 0x00007400ff1377ac */ /* 0x000e220008000800 */
[----:B------:R-:W-:Y:S01]  /*0550*/  ISETP.NE.AND P0, PT, R50, RZ, PT ;  /* 0x000000ff3200720c */ /* 0x000fe20003f05270 */
[----:B------:R-:W-:Y:S01]  /*0560*/  BSSY.RECONVERGENT B0, `(.L_x_37) ;  /* 0x0000035000007945 */ /* 0x000fe20003800200 */
[----:B------:R-:W-:Y:S01]  /*0570*/  VIADD R0, R56, 0x300 ;  /* 0x0000030038007836 */ /* 0x000fe20000000000 */
[----:B-1----:R-:W1:Y:S01]  /*0580*/  LDCU UR10, c[0x0][0x398] ;  /* 0x00007300ff0a77ac */ /* 0x002e620008000800 */
[----:B------:R-:W-:Y:S01]  /*0590*/  MOV R10, R56 ;  /* 0x00000038000a7202 */ /* 0x000fe20000000f00 */
[----:B0-----:R-:W-:Y:S02]  /*05a0*/  UIADD3 UR18, UPT, UPT, -UR4, UR19, URZ ;  /* 0x0000001304127290 */ /* 0x001fe4000fffe1ff */
[----:B------:R-:W-:Y:S02]  /*05b0*/  UIADD3 UR4, UPT, UPT, UR4, 0x20, URZ ;  /* 0x0000002004047890 */ /* 0x000fe4000fffe0ff */
[----:B-1----:R-:W-:-:S02]  /*05c0*/  UIADD3 UR14, UPT, UPT, -UR12, UR10, URZ ;  /* 0x0000000a0c0e7290 */ /* 0x002fc4000fffe1ff */
[----:B------:R-:W-:Y:S02]  /*05d0*/  UISETP.GE.AND UP1, UPT, UR4, UR19, UPT ;  /* 0x000000130400728c */ /* 0x000fe4000bf26270 */
[----:B--2---:R-:W-:Y:S09]  /*05e0*/  @!P0 BRA `(.L_x_38) ;  /* 0x0000000000b08947 */ /* 0x004ff20003800000 */
[----:B------:R-:W0:Y:S01]  /*05f0*/  LDC R7, c[0x0][0x3a0] ;  /* 0x0000e800ff077b82 */ /* 0x000e220000000800 */
[----:B------:R-:W-:Y:S01]  /*0600*/  ISETP.GE.AND P0, PT, R52, UR18, PT ;  /* 0x0000001234007c0c */ /* 0x000fe2000bf06270 */
[----:B------:R-:W-:Y:S02]  /*0610*/  IMAD.MOV.U32 R3, RZ, RZ, 0x4 ;  /* 0x00000004ff037424 */ /* 0x000fe400078e00ff */
[----:B------:R-:W-:Y:S01]  /*0620*/  IMAD.MOV.U32 R4, RZ, RZ, RZ ;  /* 0x000000ffff047224 */ /* 0x000fe200078e00ff */
[C---:B------:R-:W-:Y:S01]  /*0630*/  ISETP.GE.OR P1, PT, R49.reuse, UR14, P0 ;  /* 0x0000000e31007c0c */ /* 0x040fe20008726670 */
[----:B0-----:R-:W-:-:S12]  /*0640*/  IMAD R2, R49, R7, R52 ;  /* 0x0000000731027224 */ /* 0x001fd800078e0234 */
[----:B------:R-:W-:-:S05]  /*0650*/  @!P1 IMAD.WIDE.U32 R2, R2, R3, UR6 ;  /* 0x0000000602029e25 */ /* 0x000fca000f8e0003 */
[----:B------:R-:W2:Y:S01]  /*0660*/  @!P1 LDG.E R4, desc[UR16][R2.64] ;  /* 0x0000001002049981 */ /* 0x000ea2000c1e1900 */
[----:B------:R-:W-:Y:S01]  /*0670*/  MOV R6, 0x400 ;  /* 0x0000040000067802 */ /* 0x000fe20000000f00 */
[----:B------:R-:W-:Y:S01]  /*0680*/  IMAD.MOV.U32 R10, RZ, RZ, R48 ;  /* 0x000000ffff0a7224 */ /* 0x000fe200078e0030 */
[----:B------:R-:W-:Y:S01]  /*0690*/  ISETP.NE.AND P1, PT, R50, 0x1, PT ;  /* 0x000000013200780c */ /* 0x000fe20003f25270 */
[----:B------:R-:W0:Y:S02]  /*06a0*/  S2R R5, SR_CgaCtaId ;  /* 0x0000000000057919 */ /* 0x000e240000008800 */
[----:B0-----:R-:W-:-:S04]  /*06b0*/  LEA R6, R5, R6, 0x18 ;  /* 0x0000000605067211 */ /* 0x001fc800078ec0ff */
[----:B------:R-:W-:-:S05]  /*06c0*/  LEA R5, R49, R6, 0x7 ;  /* 0x0000000631057211 */ /* 0x000fca00078e38ff */
[----:B------:R-:W-:-:S05]  /*06d0*/  IMAD R5, R52, 0x4, R5 ;  /* 0x0000000434057824 */ /* 0x000fca00078e0205 */
[----:B--2---:R0:W-:Y:S01]  /*06e0*/  STS [R5], R4 ;  /* 0x0000000405007388 */ /* 0x0041e20000000800 */
[----:B------:R-:W-:Y:S05]  /*06f0*/  @!P1 BRA `(.L_x_38) ;  /* 0x00000000006c9947 */ /* 0x000fea0003800000 */
[----:B0-----:R-:W-:Y:S01]  /*0700*/  SHF.R.U32.HI R5, RZ, 0x5, R48 ;  /* 0x00000005ff057819 */ /* 0x001fe20000011630 */
[----:B------:R-:W-:Y:S02]  /*0710*/  HFMA2 R3, -RZ, RZ, 0, 2.384185791015625e-07 ;  /* 0x00000004ff037431 */ /* 0x000fe400000001ff */
[----:B------:R-:W-:Y:S01]  /*0720*/  IMAD.MOV.U32 R4, RZ, RZ, RZ ;  /* 0x000000ffff047224 */ /* 0x000fe200078e00ff */
[C---:B------:R-:W-:Y:S01]  /*0730*/  ISETP.GE.OR P1, PT, R5.reuse, UR14, P0 ;  /* 0x0000000e05007c0c */ /* 0x040fe20008726670 */
[----:B------:R-:W-:-:S12]  /*0740*/  IMAD R2, R5, R7, R52 ;  /* 0x0000000705027224 */ /* 0x000fd800078e0234 */
[----:B------:R-:W-:-:S05]  /*0750*/  @!P1 IMAD.WIDE.U32 R2, R2, R3, UR6 ;  /* 0x0000000602029e25 */ /* 0x000fca000f8e0003 */
[----:B------:R-:W2:Y:S01]  /*0760*/  @!P1 LDG.E R4, desc[UR16][R2.64] ;  /* 0x0000001002049981 */ /* 0x000ea2000c1e1900 */
[----:B------:R-:W-:Y:S01]  /*0770*/  IMAD R5, R5, 0x80, R6 ;  /* 0x0000008005057824 */ /* 0x000fe200078e0206 */
[----:B------:R-:W-:Y:S01]  /*0780*/  ISETP.NE.AND P1, PT, R50, 0x2, PT ;  /* 0x000000023200780c */ /* 0x000fe20003f25270 */
[----:B------:R-:W-:-:S03]  /*0790*/  IMAD.MOV.U32 R10, RZ, RZ, R47 ;  /* 0x000000ffff0a7224 */ /* 0x000fc600078e002f */
[----:B------:R-:W-:-:S05]  /*07a0*/  LEA R5, R52, R5, 0x2 ;  /* 0x0000000534057211 */ /* 0x000fca00078e10ff */
[----:B--2---:R1:W-:Y:S04]  /*07b0*/  STS [R5], R4 ;  /* 0x0000000405007388 */ /* 0x0043e80000000800 */
[----:B------:R-:W-:Y:S05]  /*07c0*/  @!P1 BRA `(.L_x_38) ;  /* 0x0000000000389947 */ /* 0x000fea0003800000 */
[----:B------:R-:W-:Y:S01]  /*07d0*/  SHF.R.U32.HI R9, RZ, 0x5, R47 ;  /* 0x00000005ff097819 */ /* 0x000fe2000001162f */
[----:B------:R-:W-:Y:S01]  /*07e0*/  BSSY.RECONVERGENT B1, `(.L_x_39) ;  /* 0x000000a000017945 */ /* 0x000fe20003800200 */
[----:B------:R-:W-:Y:S02]  /*07f0*/  IMAD.MOV.U32 R2, RZ, RZ, RZ ;  /* 0x000000ffff027224 */ /* 0x000fe400078e00ff */
[C---:B------:R-:W-:Y:S01]  /*0800*/  ISETP.GE.OR P0, PT, R9.reuse, UR14, P0 ;  /* 0x0000000e09007c0c */ /* 0x040fe20008706670 */
[----:B------:R-:W-:-:S05]  /*0810*/  IMAD R3, R9, 0x80, R6 ;  /* 0x0000008009037824 */ /* 0x000fca00078e0206 */
[----:B-1----:R-:W-:-:S07]  /*0820*/  LEA R5, R52, R3, 0x2 ;  /* 0x0000000334057211 */ /* 0x002fce00078e10ff */
[----:B------:R-:W-:Y:S05]  /*0830*/  @P0 BRA `(.L_x_40) ;  /* 0x0000000000100947 */ /* 0x000fea0003800000 */
[----:B------:R-:W-:Y:S02]  /*0840*/  IMAD.MOV.U32 R3, RZ, RZ, 0x4 ;  /* 0x00000004ff037424 */ /* 0x000fe400078e00ff */
[----:B------:R-:W-:-:S04]  /*0850*/  IMAD R2, R9, R7, R52 ;  /* 0x0000000709027224 */ /* 0x000fc800078e0234 */
[----:B------:R-:W-:-:S06]  /*0860*/  IMAD.WIDE.U32 R2, R2, R3, UR6 ;  /* 0x0000000602027e25 */ /* 0x000fcc000f8e0003 */
[----:B------:R0:W5:Y:S02]  /*0870*/  LDG.E R2, desc[UR16][R2.64] ;  /* 0x0000001002027981 */ /* 0x000164000c1e1900 */
.L_x_40:
[----:B------:R-:W-:Y:S05]  /*0880*/  BSYNC.RECONVERGENT B1 ;  /* 0x0000000000017941 */ /* 0x000fea0003800200 */
.L_x_39:
[----:B-----5:R2:W-:Y:S01]  /*0890*/  STS [R5], R2 ;  /* 0x0000000205007388 */ /* 0x0205e20000000800 */
[----:B------:R-:W-:-:S07]  /*08a0*/  MOV R10, R0 ;  /* 0x00000000000a7202 */ /* 0x000fce0000000f00 */
.L_x_38:
[----:B------:R-:W-:Y:S05]  /*08b0*/  BSYNC.RECONVERGENT B0 ;  /* 0x0000000000007941 */ /* 0x000fea0003800200 */
.L_x_37:
[----:B------:R-:W3:Y:S01]  /*08c0*/  S2UR UR11, SR_CgaCtaId ;  /* 0x00000000000b79c3 */ /* 0x000ee20000008800 */
[----:B------:R-:W-:Y:S01]  /*08d0*/  UMOV UR10, 0x400 ;  /* 0x00000400000a7882 */ /* 0x000fe20000000000 */
[C---:B--2---:R-:W-:Y:S01]  /*08e0*/  VIADD R2, R10.reuse, 0x300 ;  /* 0x000003000a027836 */ /* 0x044fe20000000000 */
[C---:B01----:R-:W-:Y:S01]  /*08f0*/  IADD3 R4, PT, PT, R10.reuse, 0x100, RZ ;  /* 0x000001000a047810 */ /* 0x043fe20007ffe0ff */
[----:B------:R-:W-:Y:S01]  /*0900*/  VIADD R3, R10, 0x200 ;  /* 0x000002000a037836 */ /* 0x000fe20000000000 */
[----:B------:R-:W-:Y:S01]  /*0910*/  SHF.R.U32.HI R21, RZ, 0x5, R10 ;  /* 0x00000005ff157819 */ /* 0x000fe2000001160a */
[----:B------:R-:W-:Y:S01]  /*0920*/  BSSY.RECONVERGENT B0, `(.L_x_41) ;  /* 0x0000037000007945 */ /* 0x000fe20003800200 */
[----:B------:R-:W-:Y:S02]  /*0930*/  SHF.R.U32.HI R11, RZ, 0x5, R2 ;  /* 0x00000005ff0b7819 */ /* 0x000fe40000011602 */
[----:B------:R-:W-:Y:S01]  /*0940*/  SHF.R.U32.HI R15, RZ, 0x5, R3 ;  /* 0x00000005ff0f7819 */ /* 0x000fe20000011603 */
[----:B------:R-:W-:Y:S01]  /*0950*/  IMAD R22, R21, UR19, R52 ;  /* 0x0000001315167c24 */ /* 0x000fe2000f8e0234 */
[----:B------:R-:W-:Y:S01]  /*0960*/  SHF.R.U32.HI R17, RZ, 0x5, R4 ;  /* 0x00000005ff117819 */ /* 0x000fe20000011604 */
[--C-:B------:R-:W-:Y:S01]  /*0970*/  IMAD R13, R11, UR19, R52.reuse ;  /* 0x000000130b0d7c24 */ /* 0x100fe2000f8e0234 */
[----:B------:R-:W-:Y:S01]  /*0980*/  ISETP.GE.AND P4, PT, R52, UR18, PT ;  /* 0x0000001234007c0c */ /* 0x000fe2000bf86270 */
[----:B------:R-:W-:-:S02]  /*0990*/  IMAD R16, R15, UR19, R52 ;  /* 0x000000130f107c24 */ /* 0x000fc4000f8e0234 */
[----:B------:R-:W-:Y:S01]  /*09a0*/  IMAD R19, R17, UR19, R52 ;  /* 0x0000001311137c24 */ /* 0x000fe2000f8e0234 */
[----:B---3--:R-:W-:-:S06]  /*09b0*/  ULEA UR10, UR11, UR10, 0x18 ;  /* 0x0000000a0b0a7291 */ /* 0x008fcc000f8ec0ff */
[----:B------:R-:W-:-:S04]  /*09c0*/  LEA R2, R52, UR10, 0x2 ;  /* 0x0000000a34027c11 */ /* 0x000fc8000f8e10ff */
[----:B------:R-:W-:Y:S01]  /*09d0*/  LEA R18, R17, R2, 0x7 ;  /* 0x0000000211127211 */ /* 0x000fe200078e38ff */
[--C-:B------:R-:W-:Y:S02]  /*09e0*/  IMAD R12, R11, 0x80, R2.reuse ;  /* 0x000000800b0c7824 */ /* 0x100fe400078e0202 */
[--C-:B------:R-:W-:Y:S02]  /*09f0*/  IMAD R14, R15, 0x80, R2.reuse ;  /* 0x000000800f0e7824 */ /* 0x100fe400078e0202 */
[----:B------:R-:W-:-:S07]  /*0a00*/  IMAD R20, R21, 0x80, R2 ;  /* 0x0000008015147824 */ /* 0x000fce00078e0202 */
.L_x_42:
[----:B------:R-:W-:Y:S01]  /*0a10*/  ISETP.GE.OR P0, PT, R21, UR14, P4 ;  /* 0x0000000e15007c0c */ /* 0x000fe2000a706670 */
[----:B------:R-:W-:Y:S01]  /*0a20*/  HFMA2 R3, -RZ, RZ, 0, 2.384185791015625e-07 ;  /* 0x00000004ff037431 */ /* 0x000fe200000001ff */
[----:B------:R-:W-:Y:S01]  /*0a30*/  ISETP.GE.OR P1, PT, R17, UR14, P4 ;  /* 0x0000000e11007c0c */ /* 0x000fe2000a726670 */
[----:B------:R-:W-:Y:S01]  /*0a40*/  IMAD.MOV.U32 R4, RZ, RZ, 0x4 ;  /* 0x00000004ff047424 */ /* 0x000fe200078e00ff */
[----:B------:R-:W-:Y:S01]  /*0a50*/  ISETP.GE.OR P2, PT, R15, UR14, P4 ;  /* 0x0000000e0f007c0c */ /* 0x000fe2000a746670 */
[----:B------:R-:W-:Y:S01]  /*0a60*/  IMAD.MOV.U32 R7, RZ, RZ, 0x4 ;  /* 0x00000004ff077424 */ /* 0x000fe200078e00ff */
[----:B------:R-:W-:Y:S01]  /*0a70*/  ISETP.GE.OR P3, PT, R11, UR14, P4 ;  /* 0x0000000e0b007c0c */ /* 0x000fe2000a766670 */
[----:B------:R-:W-:Y:S02]  /*0a80*/  HFMA2 R29, -RZ, RZ, 0, 0 ;  /* 0x00000000ff1d7431 */ /* 0x000fe400000001ff */
[----:B------:R-:W-:Y:S01]  /*0a90*/  IMAD.MOV.U32 R23, RZ, RZ, RZ ;  /* 0x000000ffff177224 */ /* 0x000fe200078e00ff */
[----:B------:R-:W-:Y:S01]  /*0aa0*/  MOV R27, RZ ;  /* 0x000000ff001b7202 */ /* 0x000fe20000000f00 */
[----:B------:R-:W-:Y:S01]  /*0ab0*/  IMAD.MOV.U32 R8, RZ, RZ, 0x4 ;  /* 0x00000004ff087424 */ /* 0x000fe200078e00ff */
[----:B------:R-:W0:Y:S01]  /*0ac0*/  LDC R24, c[0x0][0x3a0] ;  /* 0x0000e800ff187b82 */ /* 0x000e220000000800 */
[----:B------:R-:W-:-:S02]  /*0ad0*/  IMAD.MOV.U32 R25, RZ, RZ, RZ ;  /* 0x000000ffff197224 */ /* 0x000fc400078e00ff */
[----:B------:R-:W-:-:S04]  /*0ae0*/  @!P0 IMAD.WIDE.U32 R2, R22, R3, UR6 ;  /* 0x0000000616028e25 */ /* 0x000fc8000f8e0003 */
[----:B------:R-:W-:Y:S01]  /*0af0*/  @!P1 IMAD.WIDE.U32 R4, R19, R4, UR6 ;  /* 0x0000000613049e25 */ /* 0x000fe2000f8e0004 */
[----:B------:R-:W2:Y:S03]  /*0b00*/  @!P0 LDG.E R23, desc[UR16][R2.64] ;  /* 0x0000001002178981 */ /* 0x000ea6000c1e1900 */
[----:B------:R-:W-:Y:S01]  /*0b10*/  @!P2 IMAD.WIDE.U32 R6, R16, R7, UR6 ;  /* 0x000000061006ae25 */ /* 0x000fe2000f8e0007 */
[----:B------:R-:W3:Y:S03]  /*0b20*/  @!P1 LDG.E R25, desc[UR16][R4.64] ;  /* 0x0000001004199981 */ /* 0x000ee6000c1e1900 */
[----:B------:R-:W-:Y:S01]  /*0b30*/  @!P3 IMAD.WIDE.U32 R8, R13, R8, UR6 ;  /* 0x000000060d08be25 */ /* 0x000fe2000f8e0008 */
[----:B------:R-:W4:Y:S04]  /*0b40*/  @!P2 LDG.E R27, desc[UR16][R6.64] ;  /* 0x00000010061ba981 */ /* 0x000f28000c1e1900 */
[----:B------:R-:W5:Y:S01]  /*0b50*/  @!P3 LDG.E R29, desc[UR16][R8.64] ;  /* 0x00000010081db981 */ /* 0x000f62000c1e1900 */
[C---:B------:R-:W-:Y:S01]  /*0b60*/  ISETP.GE.U32.AND P0, PT, R10.reuse, 0xc00, PT ;  /* 0x00000c000a00780c */ /* 0x040fe20003f06070 */
[----:B------:R-:W-:Y:S01]  /*0b70*/  VIADD R10, R10, 0x400 ;  /* 0x000004000a0a7836 */ /* 0x000fe20000000000 */
[----:B------:R-:W-:Y:S01]  /*0b80*/  IADD3 R11, PT, PT, R11, 0x20, RZ ;  /* 0x000000200b0b7810 */ /* 0x000fe20007ffe0ff */
[C---:B0-----:R-:W-:Y:S01]  /*0b90*/  IMAD R13, R24.reuse, 0x20, R13 ;  /* 0x00000020180d7824 */ /* 0x041fe200078e020d */
[C---:B------:R-:W-:Y:S01]  /*0ba0*/  LEA R19, R24.reuse, R19, 0x5 ;  /* 0x0000001318137211 */ /* 0x040fe200078e28ff */
[C---:B------:R-:W-:Y:S01]  /*0bb0*/  IMAD R16, R24.reuse, 0x20, R16 ;  /* 0x0000002018107824 */ /* 0x040fe200078e0210 */
[----:B------:R-:W-:Y:S01]  /*0bc0*/  IADD3 R21, PT, PT, R21, 0x20, RZ ;  /* 0x0000002015157810 */ /* 0x000fe20007ffe0ff */
[----:B------:R-:W-:-:S02]  /*0bd0*/  IMAD R22, R24, 0x20, R22 ;  /* 0x0000002018167824 */ /* 0x000fc400078e0216 */
[----:B------:R-:W-:Y:S02]  /*0be0*/  VIADD R15, R15, 0x20 ;  /* 0x000000200f0f7836 */ /* 0x000fe40000000000 */
[----:B------:R-:W-:Y:S01]  /*0bf0*/  VIADD R17, R17, 0x20 ;  /* 0x0000002011117836 */ /* 0x000fe20000000000 */
[----:B--2---:R0:W-:Y:S04]  /*0c00*/  STS [R20], R23 ;  /* 0x0000001714007388 */ /* 0x0041e80000000800 */
[----:B---3--:R1:W-:Y:S04]  /*0c10*/  STS [R18], R25 ;  /* 0x0000001912007388 */ /* 0x0083e80000000800 */
[----:B----4-:R2:W-:Y:S01]  /*0c20*/  STS [R14], R27 ;  /* 0x0000001b0e007388 */ /* 0x0105e20000000800 */
[----:B0-----:R-:W-:-:S03]  /*0c30*/  VIADD R20, R20, 0x1000 ;  /* 0x0000100014147836 */ /* 0x001fc60000000000 */
[----:B-----5:R0:W-:Y:S01]  /*0c40*/  STS [R12], R29 ;  /* 0x0000001d0c007388 */ /* 0x0201e20000000800 */
[----:B-1----:R-:W-:Y:S01]  /*0c50*/  VIADD R18, R18, 0x1000 ;  /* 0x0000100012127836 */ /* 0x002fe20000000000 */
[----:B--2---:R-:W-:Y:S01]  /*0c60*/  IADD3 R14, PT, PT, R14, 0x1000, RZ ;  /* 0x000010000e0e7810 */ /* 0x004fe20007ffe0ff */
[----:B0-----:R-:W-:Y:S01]  /*0c70*/  VIADD R12, R12, 0x1000 ;  /* 0x000010000c0c7836 */ /* 0x001fe20000000000 */
[----:B------:R-:W-:Y:S06]  /*0c80*/  @!P0 BRA `(.L_x_42) ;  /* 0xfffffffc00608947 */ /* 0x000fec000383ffff */
[----:B------:R-:W-:Y:S05]  /*0c90*/  BSYNC.RECONVERGENT B0 ;  /* 0x0000000000007941 */ /* 0x000fea0003800200 */
.L_x_41:
[----:B------:R-:W0:Y:S01]  /*0ca0*/  LDCU UR14, c[0x0][0x39c] ;  /* 0x00007380ff0e77ac */ /* 0x000e220008000800 */
[----:B------:R-:W-:Y:S01]  /*0cb0*/  ISETP.NE.AND P0, PT, R50, RZ, PT ;  /* 0x000000ff3200720c */ /* 0x000fe20003f05270 */
[----:B------:R-:W-:Y:S01]  /*0cc0*/  BSSY.RECONVERGENT B0, `(.L_x_43) ;  /* 0x0000032000007945 */ /* 0x000fe20003800200 */
[----:B------:R-:W-:Y:S01]  /*0cd0*/  MOV R3, R56 ;  /* 0x0000003800037202 */ /* 0x000fe20000000f00 */
[----:B0-----:R-:W-:-:S04]  /*0ce0*/  IMAD.U32 R2, RZ, RZ, UR14 ;  /* 0x0000000eff027e24 */ /* 0x001fc8000f8e00ff */
[----:B------:R-:W-:-:S06]  /*0cf0*/  VIADD R2, R2, -UR15 ;  /* 0x8000000f02027c36 */ /* 0x000fcc0008000000 */
[----:B------:R-:W-:Y:S05]  /*0d00*/  @!P0 BRA `(.L_x_44) ;  /* 0x0000000000b48947 */ /* 0x000fea0003800000 */
[----:B------:R-:W-:Y:S01]  /*0d10*/  ISETP.GE.AND P0, PT, R51, R2, PT ;  /* 0x000000023300720c */ /* 0x000fe20003f06270 */
[----:B------:R-:W-:Y:S02]  /*0d20*/  HFMA2 R6, -RZ, RZ, 0, 0 ;  /* 0x00000000ff067431 */ /* 0x000fe400000001ff */
[----:B------:R-:W-:Y:S01]  /*0d30*/  IMAD.MOV.U32 R5, RZ, RZ, 0x4 ;  /* 0x00000004ff057424 */ /* 0x000fe200078e00ff */
[C---:B------:R-:W-:Y:S01]  /*0d40*/  ISETP.GE.OR P1, PT, R46.reuse, UR18, P0 ;  /* 0x000000122e007c0c */ /* 0x040fe20008726670 */
[----:B------:R-:W-:-:S12]  /*0d50*/  IMAD R4, R46, UR14, R51 ;  /* 0x0000000e2e047c24 */ /* 0x000fd8000f8e0233 */
[----:B------:R-:W-:-:S05]  /*0d60*/  @!P1 IMAD.WIDE R4, R4, R5, UR8 ;  /* 0x0000000804049e25 */ /* 0x000fca000f8e0205 */
[----:B------:R-:W2:Y:S01]  /*0d70*/  @!P1 LDG.E R6, desc[UR16][R4.64] ;  /* 0x0000001004069981 */ /* 0x000ea2000c1e1900 */
[----:B------:R-:W0:Y:S01]  /*0d80*/  S2UR UR11, SR_CgaCtaId ;  /* 0x00000000000b79c3 */ /* 0x000e220000008800 */
[----:B------:R-:W-:Y:S01]  /*0d90*/  UMOV UR10, 0x400 ;  /* 0x00000400000a7882 */ /* 0x000fe20000000000 */
[----:B------:R-:W-:Y:S01]  /*0da0*/  ISETP.NE.AND P1, PT, R50, 0x1, PT ;  /* 0x000000013200780c */ /* 0x000fe20003f25270 */
[----:B------:R-:W-:Y:S01]  /*0db0*/  UIADD3 UR10, UPT, UPT, UR10, 0x4000, URZ ;  /* 0x000040000a0a7890 */ /* 0x000fe2000fffe0ff */
[----:B------:R-:W-:-:S03]  /*0dc0*/  IMAD.MOV.U32 R3, RZ, RZ, R48 ;  /* 0x000000ffff037224 */ /* 0x000fc600078e0030 */
[----:B0-----:R-:W-:-:S06]  /*0dd0*/  ULEA UR10, UR11, UR10, 0x18 ;  /* 0x0000000a0b0a7291 */ /* 0x001fcc000f8ec0ff */
[----:B------:R-:W-:-:S05]  /*0de0*/  LEA R8, R46, UR10, 0x9 ;  /* 0x0000000a2e087c11 */ /* 0x000fca000f8e48ff */
[----:B------:R-:W-:-:S05]  /*0df0*/  IMAD R7, R51, 0x4, R8 ;  /* 0x0000000433077824 */ /* 0x000fca00078e0208 */
[----:B--2---:R0:W-:Y:S01]  /*0e00*/  STS [R7], R6 ;  /* 0x0000000607007388 */ /* 0x0041e20000000800 */
[----:B------:R-:W-:Y:S05]  /*0e10*/  @!P1 BRA `(.L_x_44) ;  /* 0x0000000000709947 */ /* 0x000fea0003800000 */
[----:B------:R-:W-:Y:S01]  /*0e20*/  SHF.R.U32.HI R3, RZ, 0x7, R48 ;  /* 0x00000007ff037819 */ /* 0x000fe20000011630 */
[----:B------:R-:W-:Y:S01]  /*0e30*/  BSSY.RECONVERGENT B1, `(.L_x_45) ;  /* 0x0000009000017945 */ /* 0x000fe20003800200 */
[----:B------:R-:W-:Y:S02]  /*0e40*/  IMAD.MOV.U32 R4, RZ, RZ, RZ ;  /* 0x000000ffff047224 */ /* 0x000fe400078e00ff */
[C---:B------:R-:W-:Y:S02]  /*0e50*/  ISETP.GE.OR P1, PT, R3.reuse, UR18, P0 ;  /* 0x0000001203007c0c */ /* 0x040fe40008726670 */
[----:B0-----:R-:W-:-:S11]  /*0e60*/  LEA R7, R3, R44, 0x9 ;  /* 0x0000002c03077211 */ /* 0x001fd600078e48ff */
[----:B------:R-:W-:Y:S05]  /*0e70*/  @P1 BRA `(.L_x_46) ;  /* 0x0000000000101947 */ /* 0x000fea0003800000 */
[----:B------:R-:W-:Y:S02]  /*0e80*/  IMAD.MOV.U32 R5, RZ, RZ, 0x4 ;  /* 0x00000004ff057424 */ /* 0x000fe400078e00ff */
[----:B------:R-:W-:-:S04]  /*0e90*/  IMAD R4, R3, UR14, R51 ;  /* 0x0000000e03047c24 */ /* 0x000fc8000f8e0233 */
[----:B------:R-:W-:-:S06]  /*0ea0*/  IMAD.WIDE R4, R4, R5, UR8 ;  /* 0x0000000804047e25 */ /* 0x000fcc000f8e0205 */
[----:B------:R0:W5:Y:S02]  /*0eb0*/  LDG.E R4, desc[UR16][R4.64] ;  /* 0x0000001004047981 */ /* 0x000164000c1e1900 */
.L_x_46:
[----:B------:R-:W-:Y:S05]  /*0ec0*/  BSYNC.RECONVERGENT B1 ;  /* 0x0000000000017941 */ /* 0x000fea0003800200 */
.L_x_45:
[----:B-----5:R1:W-:Y:S01]  /*0ed0*/  STS [R7], R4 ;  /* 0x0000000407007388 */ /* 0x0203e20000000800 */
[----:B------:R-:W-:Y:S02]  /*0ee0*/  ISETP.NE.AND P1, PT, R50, 0x2, PT ;  /* 0x000000023200780c */ /* 0x000fe40003f25270 */
[----:B------:R-:W-:-:S11]  /*0ef0*/  MOV R3, R47 ;  /* 0x0000002f00037202 */ /* 0x000fd60000000f00 */
[----:B-1----:R-:W-:Y:S05]  /*0f00*/  @!P1 BRA `(.L_x_44) ;  /* 0x0000000000349947 */ /* 0x002fea0003800000 */
[----:B------:R-:W-:Y:S01]  /*0f10*/  SHF.R.U32.HI R3, RZ, 0x7, R47 ;  /* 0x00000007ff037819 */ /* 0x000fe2000001162f */
[----:B------:R-:W-:Y:S01]  /*0f20*/  BSSY.RECONVERGENT B1, `(.L_x_47) ;  /* 0x0000009000017945 */ /* 0x000fe20003800200 */
[----:B------:R-:W-:Y:S02]  /*0f30*/  IMAD.MOV.U32 R4, RZ, RZ, RZ ;  /* 0x000000ffff047224 */ /* 0x000fe400078e00ff */
[C---:B------:R-:W-:Y:S01]  /*0f40*/  ISETP.GE.OR P0, PT, R3.reuse, UR18, P0 ;  /* 0x0000001203007c0c */ /* 0x040fe20008706670 */
[----:B------:R-:W-:-:S12]  /*0f50*/  IMAD R7, R3, 0x200, R44 ;  /* 0x0000020003077824 */ /* 0x000fd800078e022c */
[----:B------:R-:W-:Y:S05]  /*0f60*/  @P0 BRA `(.L_x_48) ;  /* 0x0000000000100947 */ /* 0x000fea0003800000 */
[----:B0-----:R-:W-:Y:S02]  /*0f70*/  HFMA2 R5, -RZ, RZ, 0, 2.384185791015625e-07 ;  /* 0x00000004ff057431 */ /* 0x001fe400000001ff */
[----:B------:R-:W-:-:S04]  /*0f80*/  IMAD R4, R3, UR14, R51 ;  /* 0x0000000e03047c24 */ /* 0x000fc8000f8e0233 */
[----:B------:R-:W-:-:S06]  /*0f90*/  IMAD.WIDE R4, R4, R5, UR8 ;  /* 0x0000000804047e25 */ /* 0x000fcc000f8e0205 */
[----:B------:R1:W5:Y:S02]  /*0fa0*/  LDG.E R4, desc[UR16][R4.64] ;  /* 0x0000001004047981 */ /* 0x000364000c1e1900 */
.L_x_48:
[----:B------:R-:W-:Y:S05]  /*0fb0*/  BSYNC.RECONVERGENT B1 ;  /* 0x0000000000017941 */ /* 0x000fea0003800200 */
.L_x_47:
[----:B-----5:R2:W-:Y:S01]  /*0fc0*/  STS [R7], R4 ;  /* 0x0000000407007388 */ /* 0x0205e20000000800 */
[----:B------:R-:W-:-:S07]  /*0fd0*/  IMAD.MOV.U32 R3, RZ, RZ, R0 ;  /* 0x000000ffff037224 */ /* 0x000fce00078e0000 */
.L_x_44:
[----:B------:R-:W-:Y:S05]  /*0fe0*/  BSYNC.RECONVERGENT B0 ;  /* 0x0000000000007941 */ /* 0x000fea0003800200 */
.L_x_43:
[----:B------:R-:W-:Y:S01]  /*0ff0*/  BSSY.RECONVERGENT B0, `(.L_x_49) ;  /* 0x0000031000007945 */ /* 0x000fe20003800200 */
[----:B------:R-:W-:-:S13]  /*1000*/  ISETP.GE.AND P4, PT, R51, R2, PT ;  /* 0x000000023300720c */ /* 0x000fda0003f86270 */
.L_x_50:
[C---:B----4-:R-:W-:Y:S01]  /*1010*/  VIADD R0, R3.reuse, 0x100 ;  /* 0x0000010003007836 */ /* 0x050fe20000000000 */
[C---:B--2---:R-:W-:Y:S01]  /*1020*/  IADD3 R4, PT, PT, R3.reuse, 0x200, RZ ;  /* 0x0000020003047810 */ /* 0x044fe20007ffe0ff */
[----:B01----:R-:W-:Y:S01]  /*1030*/  VIADD R5, R3, 0x300 ;  /* 0x0000030003057836 */ /* 0x003fe20000000000 */
[----:B------:R-:W-:Y:S01]  /*1040*/  SHF.R.U32.HI R13, RZ, 0x7, R3 ;  /* 0x00000007ff0d7819 */ /* 0x000fe20000011603 */
[----:B------:R-:W-:Y:S01]  /*1050*/  HFMA2 R9, -RZ, RZ, 0, 2.384185791015625e-07 ;  /* 0x00000004ff097431 */ /* 0x000fe200000001ff */
[----:B------:R-:W-:Y:S01]  /*1060*/  ISETP.GE.AND P0, PT, R51, R2, PT ;  /* 0x000000023300720c */ /* 0x000fe20003f06270 */
[----:B------:R-:W-:Y:S01]  /*1070*/  IMAD.MOV.U32 R7, RZ, RZ, 0x4 ;  /* 0x00000004ff077424 */ /* 0x000fe200078e00ff */
[----:B------:R-:W-:Y:S01]  /*1080*/  SHF.R.U32.HI R15, RZ, 0x7, R0 ;  /* 0x00000007ff0f7819 */ /* 0x000fe20000011600 */
[----:B------:R-:W-:Y:S01]  /*1090*/  IMAD.MOV.U32 R11, RZ, RZ, 0x4 ;  /* 0x00000004ff0b7424 */ /* 0x000fe200078e00ff */
[----:B------:R-:W-:Y:S01]  /*10a0*/  SHF.R.U32.HI R17, RZ, 0x7, R4 ;  /* 0x00000007ff117819 */ /* 0x000fe20000011604 */
[----:B------:R-:W-:Y:S01]  /*10b0*/  IMAD.MOV.U32 R12, RZ, RZ, RZ ;  /* 0x000000ffff0c7224 */ /* 0x000fe200078e00ff */
[----:B------:R-:W-:Y:S01]  /*10c0*/  SHF.R.U32.HI R19, RZ, 0x7, R5 ;  /* 0x00000007ff137819 */ /* 0x000fe20000011605 */
[----:B------:R-:W-:Y:S01]  /*10d0*/  IMAD.MOV.U32 R5, RZ, RZ, 0x4 ;  /* 0x00000004ff057424 */ /* 0x000fe200078e00ff */
[----:B------:R-:W-:Y:S01]  /*10e0*/  ISETP.GE.OR P1, PT, R13, UR18, P4 ;  /* 0x000000120d007c0c */ /* 0x000fe2000a726670 */
[----:B------:R-:W-:Y:S01]  /*10f0*/  IMAD.MOV.U32 R14, RZ, RZ, RZ ;  /* 0x000000ffff0e7224 */ /* 0x000fe200078e00ff */
[----:B------:R-:W-:-:S02]  /*1100*/  ISETP.GE.OR P2, PT, R15, UR18, P0 ;  /* 0x000000120f007c0c */ /* 0x000fc40008746670 */
[----:B------:R-:W-:Y:S02]  /*1110*/  ISETP.GE.OR P3, PT, R17, UR18, P0 ;  /* 0x0000001211007c0c */ /* 0x000fe40008766670 */
[----:B------:R-:W-:Y:S02]  /*1120*/  ISETP.GE.OR P0, PT, R19, UR18, P0 ;  /* 0x0000001213007c0c */ /* 0x000fe40008706670 */
[----:B------:R-:W-:Y:S02]  /*1130*/  MOV R0, RZ ;  /* 0x000000ff00007202 */ /* 0x000fe40000000f00 */
[----:B------:R-:W-:-:S03]  /*1140*/  MOV R16, RZ ;  /* 0x000000ff00107202 */ /* 0x000fc60000000f00 */
        /* <DEDUP_REMOVED lines=16> */
[--C-:B------:R-:W-:Y:S01]  /*1250*/  IMAD R13, R13, 0x200, R44.reuse ;  /* 0x000002000d0d7824 */ /* 0x100fe200078e022c */
[----:B------:R-:W-:Y:S01]  /*1260*/  LEA R17, R17, R44, 0x9 ;  /* 0x0000002c11117211 */ /* 0x000fe200078e48ff */
[--C-:B------:R-:W-:Y:S02]  /*1270*/  IMAD R15, R15, 0x200, R44.reuse ;  /* 0x000002000f0f7824 */ /* 0x100fe400078e022c */
        /* <DEDUP_REMOVED lines=9> */
.L_x_49:
[----:B------:R-:W-:Y:S01]  /*1310*/  BAR.SYNC.DEFER_BLOCKING 0x0 ;  /* 0x0000000000007b1d */ /* 0x000fe20000010000 */
[----:B------:R-:W-:-:S07]  /*1320*/  MOV R54, R56 ;  /* 0x0000003800367202 */ /* 0x000fce0000000f00 */
[----:B------:R-:W0:Y:S01]  /*1330*/  S2UR UR11, SR_CgaCtaId ;  /* 0x00000000000b79c3 */ /* 0x000e220000008800 */
[----:B------:R-:W-:Y:S01]  /*1340*/  BSSY.RECONVERGENT B0, `(.L_x_51) ;  /* 0x0000053000007945 */ /* 0x000fe20003800200 */
[----:B------:R-:W-:Y:S01]  /*1350*/  UMOV UR10, 0x400 ;  /* 0x00000400000a7882 */ /* 0x000fe20000000000 */
[----:B------:R1:W2:Y:S04]  /*1360*/  LDS R45, [R55+UR5] ;  /* 0x00000005372d7984 */ /* 0x0002a80008000800 */
[----:B------:R1:W3:Y:S01]  /*1370*/  LDS R42, [R55+UR5+0x200] ;  /* 0x00020005372a7984 */ /* 0x0002e20008000800 */
[----:B0-----:R-:W-:-:S03]  /*1380*/  ULEA UR10, UR11, UR10, 0x18 ;  /* 0x0000000a0b0a7291 */ /* 0x001fc6000f8ec0ff */
[----:B------:R1:W0:Y:S04]  /*1390*/  LDS R43, [R55+UR5+0x400] ;  /* 0x00040005372b7984 */ /* 0x0002280008000800 */
[----:B----4-:R1:W4:Y:S04]  /*13a0*/  LDS R0, [R55+UR5+0x600] ;  /* 0x0006000537007984 */ /* 0x0103280008000800 */
[----:B------:R1:W0:Y:S04]  /*13b0*/  LDS R3, [R55+UR5+0x800] ;  /* 0x0008000537037984 */ /* 0x0002280008000800 */
        /* <DEDUP_REMOVED lines=26> */
[----:B--234-:R1:W0:Y:S02]  /*1560*/  LDS R40, [R55+UR5+0x3e00] ;  /* 0x003e000537287984 */ /* 0x01c2240008000800 */
.L_x_52:
[----:B--2---:R-:W-:-:S05]  /*1570*/  SHF.R.U32.HI R12, RZ, 0x8, R54 ;  /* 0x00000008ff0c7819 */ /* 0x004fca0000011636 */
[----:B------:R-:W-:-:S05]  /*1580*/  IMAD R53, R12, 0x4, R1 ;  /* 0x000000040c357824 */ /* 0x000fca00078e0201 */
[----:B------:R-:W2:Y:S01]  /*1590*/  LDL R20, [R53] ;  /* 0x0000000035147983 */ /* 0x000ea20000100800 */
[C---:B------:R-:W-:Y:S02]  /*15a0*/  LOP3.LUT R57, R54.reuse, 0xffffff80, RZ, 0xc0, !PT ;  /* 0xffffff8036397812 */ /* 0x040fe400078ec0ff */
[C---:B------:R-:W-:Y:S01]  /*15b0*/  ISETP.GE.U32.AND P0, PT, R54.reuse, 0x3f00, PT ;  /* 0x00003f003600780c */ /* 0x040fe20003f06070 */
[----:B------:R-:W-:Y:S02]  /*15c0*/  VIADD R54, R54, 0x100 ;  /* 0x0000010036367836 */ /* 0x000fe40000000000 */
[----:B------:R-:W2:Y:S04]  /*15d0*/  LDS.128 R12, [R57+UR10] ;  /* 0x0000000a390c7984 */ /* 0x000ea80008000c00 */
[----:B------:R-:W3:Y:S01]  /*15e0*/  LDS.128 R16, [R57+UR10+0x10] ;  /* 0x0000100a39107984 */ /* 0x000ee20008000c00 */
[----:B--2---:R-:W-:-:S03]  /*15f0*/  FFMA R59, R45, R12, R20 ;  /* 0x0000000c2d3b7223 */ /* 0x004fc60000000014 */
[----:B------:R-:W2:Y:S01]  /*1600*/  LDS.128 R20, [R57+UR10+0x20] ;  /* 0x0000200a39147984 */ /* 0x000ea20008000c00 */
[----:B------:R-:W-:-:S04]  /*1610*/  FFMA R12, R42, R13, R59 ;  /* 0x0000000d2a0c7223 */ /* 0x000fc8000000003b */
[----:B0-----:R-:W-:-:S04]  /*1620*/  FFMA R13, R43, R14, R12 ;  /* 0x0000000e2b0d7223 */ /* 0x001fc8000000000c */
[----:B------:R-:W-:-:S04]  /*1630*/  FFMA R12, R0, R15, R13 ;  /* 0x0000000f000c7223 */ /* 0x000fc8000000000d */
[----:B---3--:R-:W-:Y:S02]  /*1640*/  FFMA R59, R3, R16, R12 ;  /* 0x00000010033b7223 */ /* 0x008fe4000000000c */
[----:B------:R-:W0:Y:S02]  /*1650*/  LDS.128 R12, [R57+UR10+0x30] ;  /* 0x0000300a390c7984 */ /* 0x000e240008000c00 */
[----:B------:R-:W-:-:S04]  /*1660*/  FFMA R16, R2, R17, R59 ;  /* 0x0000001102107223 */ /* 0x000fc8000000003b */
[----:B------:R-:W-:-:S04]  /*1670*/  FFMA R17, R5, R18, R16 ;  /* 0x0000001205117223 */ /* 0x000fc80000000010 */
[----:B------:R-:W-:-:S04]  /*1680*/  FFMA R16, R4, R19, R17 ;  /* 0x0000001304107223 */ /* 0x000fc80000000011 */
[----:B--2---:R-:W-:Y:S02]  /*1690*/  FFMA R59, R7, R20, R16 ;  /* 0x00000014073b7223 */ /* 0x004fe40000000010 */
[----:B------:R-:W2:Y:S02]  /*16a0*/  LDS.128 R16, [R57+UR10+0x40] ;  /* 0x0000400a39107984 */ /* 0x000ea40008000c00 */
[----:B------:R-:W-:-:S04]  /*16b0*/  FFMA R20, R6, R21, R59 ;  /* 0x0000001506147223 */ /* 0x000fc8000000003b */
[----:B------:R-:W-:-:S04]  /*16c0*/  FFMA R21, R9, R22, R20 ;  /* 0x0000001609157223 */ /* 0x000fc80000000014 */
[----:B------:R-:W-:-:S04]  /*16d0*/  FFMA R20, R8, R23, R21 ;  /* 0x0000001708147223 */ /* 0x000fc80000000015 */
[----:B0-----:R-:W-:-:S04]  /*16e0*/  FFMA R21, R11, R12, R20 ;  /* 0x0000000c0b157223 */ /* 0x001fc80000000014 */
[----:B------:R-:W-:Y:S02]  /*16f0*/  FFMA R12, R10, R13, R21 ;  /* 0x0000000d0a0c7223 */ /* 0x000fe40000000015 */
[----:B------:R-:W0:Y:S02]  /*1700*/  LDS.128 R20, [R57+UR10+0x50] ;  /* 0x0000500a39147984 */ /* 0x000e240008000c00 */
[----:B------:R-:W-:-:S04]  /*1710*/  FFMA R13, R25, R14, R12 ;  /* 0x0000000e190d7223 */ /* 0x000fc8000000000c */
[----:B------:R-:W-:-:S04]  /*1720*/  FFMA R12, R24, R15, R13 ;  /* 0x0000000f180c7223 */ /* 0x000fc8000000000d */
[----:B--2---:R-:W-:Y:S02]  /*1730*/  FFMA R59, R27, R16, R12 ;  /* 0x000000101b3b7223 */ /* 0x004fe4000000000c */
[----:B------:R-:W2:Y:S02]  /*1740*/  LDS.128 R12, [R57+UR10+0x60] ;  /* 0x0000600a390c7984 */ /* 0x000ea40008000c00 */
[----:B------:R-:W-:-:S04]  /*1750*/  FFMA R16, R26, R17, R59 ;  /* 0x000000111a107223 */ /* 0x000fc8000000003b */
[----:B------:R-:W-:-:S04]  /*1760*/  FFMA R17, R29, R18, R16 ;  /* 0x000000121d117223 */ /* 0x000fc80000000010 */
[----:B------:R-:W-:Y:S02]  /*1770*/  FFMA R58, R28, R19, R17 ;  /* 0x000000131c3a7223 */ /* 0x000fe40000000011 */
[----:B------:R-:W3:Y:S02]  /*1780*/  LDS.128 R16, [R57+UR10+0x70] ;  /* 0x0000700a39107984 */ /* 0x000ee40008000c00 */
[----:B0-----:R-:W-:-:S04]  /*1790*/  FFMA R59, R31, R20, R58 ;  /* 0x000000141f3b7223 */ /* 0x001fc8000000003a */
[----:B------:R-:W-:-:S04]  /*17a0*/  FFMA R20, R30, R21, R59 ;  /* 0x000000151e147223 */ /* 0x000fc8000000003b */
[----:B------:R-:W-:-:S04]  /*17b0*/  FFMA R21, R33, R22, R20 ;  /* 0x0000001621157223 */ /* 0x000fc80000000014 */
[----:B------:R-:W-:-:S04]  /*17c0*/  FFMA R20, R32, R23, R21 ;  /* 0x0000001720147223 */ /* 0x000fc80000000015 */
[----:B--2---:R-:W-:-:S04]  /*17d0*/  FFMA R21, R35, R12, R20 ;  /* 0x0000000c23157223 */ /* 0x004fc80000000014 */
[----:B------:R-:W-:-:S04]  /*17e0*/  FFMA R12, R34, R13, R21 ;  /* 0x0000000d220c7223 */ /* 0x000fc80000000015 */
[----:B------:R-:W-:-:S04]  /*17f0*/  FFMA R13, R37, R14, R12 ;  /* 0x0000000e250d7223 */ /* 0x000fc8000000000c */
[----:B------:R-:W-:-:S04]  /*1800*/  FFMA R12, R36, R15, R13 ;  /* 0x0000000f240c7223 */ /* 0x000fc8000000000d */
[----:B---3--:R-:W-:-:S04]  /*1810*/  FFMA R13, R39, R16, R12 ;  /* 0x00000010270d7223 */ /* 0x008fc8000000000c */
[----:B------:R-:W-:-:S04]  /*1820*/  FFMA R12, R38, R17, R13 ;  /* 0x00000011260c7223 */ /* 0x000fc8000000000d */
[----:B------:R-:W-:-:S04]  /*1830*/  FFMA R13, R41, R18, R12 ;  /* 0x00000012290d7223 */ /* 0x000fc8000000000c */
[----:B------:R-:W-:-:S05]  /*1840*/  FFMA R12, R40, R19, R13 ;  /* 0x00000013280c7223 */ /* 0x000fca000000000d */
[----:B------:R2:W-:Y:S01]  /*1850*/  STL [R53], R12 ;  /* 0x0000000c35007387 */ /* 0x0005e20000100800 */
[----:B------:R-:W-:Y:S05]  /*1860*/  @!P0 BRA `(.L_x_52) ;  /* 0xfffffffc00408947 */ /* 0x000fea000383ffff */
[----:B------:R-:W-:Y:S05]  /*1870*/  BSYNC.RECONVERGENT B0 ;  /* 0x0000000000007941 */ /* 0x000fea0003800200 */
.L_x_51:
[----:B------:R-:W-:Y:S01]  /*1880*/  BAR.SYNC.DEFER_BLOCKING 0x0 ;  /* 0x0000000000007b1d */ /* 0x000fe20000010000 */
[----:B------:R-:W-:-:S04]  /*1890*/  UIADD3 UR6, UP0, UPT, UR6, 0x80, URZ ;  /* 0x0000008006067890 */ /* 0x000fc8000ff1e0ff */
[----:B------:R-:W-:Y:S01]  /*18a0*/  UIADD3.X UR7, UPT, UPT, URZ, UR7, URZ, UP0, !UPT ;  /* 0x00000007ff077290 */ /* 0x000fe200087fe4ff */
[----:B------:R-:W0:Y:S02]  /*18b0*/  LDCU UR10, c[0x0][0x39c] ;  /* 0x00007380ff0a77ac */ /* 0x000e240008000800 */
[----:B0-----:R-:W-:-:S04]  /*18c0*/  USHF.L.U32 UR10, UR10, 0x5, URZ ;  /* 0x000000050a0a7899 */ /* 0x001fc800080006ff */
[----:B------:R-:W-:Y:S01]  /*18d0*/  UIMAD.WIDE UR8, UR10, 0x4, UR8 ;  /* 0x000000040a0878a5 */ /* 0x000fe2000f8e0208 */
[----:B------:R-:W-:Y:S11]  /*18e0*/  BRA.U !UP1, `(.L_x_53) ;  /* 0xffffffed09147547 */ /* 0x000ff6000b83ffff */
.L_x_36:
[----:B------:R-:W-:Y:S01]  /*18f0*/  SHF.R.U32.HI R0, RZ, 0x8, R56 ;  /* 0x00000008ff007819 */ /* 0x000fe20000011638 */
[----:B------:R-:W0:Y:S01]  /*1900*/  LDCU.64 UR4, c[0x0][0x398] ;  /* 0x00007300ff0477ac */ /* 0x000e220008000a00 */
[----:B------:R-:W-:Y:S01]  /*1910*/  BSSY.RECONVERGENT B0, `(.L_x_54) ;  /* 0x0000021000007945 */ /* 0x000fe20003800200 */
[----:B------:R-:W-:Y:S02]  /*1920*/  LOP3.LUT R10, R56, 0x7f, RZ, 0xc0, !PT ;  /* 0x0000007f380a7812 */ /* 0x000fe400078ec0ff */
[----:B------:R-:W-:-:S04]  /*1930*/  IADD3 R0, PT, PT, -R0, RZ, RZ ;  /* 0x000000ff00007210 */ /* 0x000fc80007ffe1ff */
[----:B------:R-:W-:Y:S01]  /*1940*/  LOP3.LUT P0, R3, R0, 0x3, RZ, 0xc0, !PT ;  /* 0x0000000300037812 */ /* 0x000fe2000780c0ff */
[----:B0-----:R-:W-:Y:S01]  /*1950*/  IMAD.U32 R9, RZ, RZ, UR5 ;  /* 0x00000005ff097e24 */ /* 0x001fe2000f8e00ff */
[----:B------:R-:W-:Y:S02]  /*1960*/  UIADD3 UR4, UPT, UPT, -UR12, UR4, URZ ;  /* 0x000000040c047290 */ /* 0x000fe4000fffe1ff */
[----:B------:R-:W-:Y:S01]  /*1970*/  USHF.R.S32.HI UR5, URZ, 0x1f, UR13 ;  /* 0x0000001fff057899 */ /* 0x000fe2000801140d */
[----:B------:R-:W-:-:S08]  /*1980*/  VIADD R11, R9, -UR15 ;  /* 0x8000000f090b7c36 */ /* 0x000fd00008000000 */
[----:B------:R-:W-:Y:S05]  /*1990*/  @!P0 BRA `(.L_x_55) ;  /* 0x0000000000608947 */ /* 0x000fea0003800000 */
[----:B------:R-:W0:Y:S01]  /*19a0*/  LDC R14, c[0x0][0x39c] ;  /* 0x0000e700ff0e7b82 */ /* 0x000e220000000800 */
[--C-:B------:R-:W-:Y:S01]  /*19b0*/  SHF.R.U32.HI R0, RZ, 0x6, R56.reuse ;  /* 0x00000006ff007819 */ /* 0x100fe20000011638 */
[----:B------:R-:W-:Y:S01]  /*19c0*/  IMAD.MOV R6, RZ, RZ, -R3 ;  /* 0x000000ffff067224 */ /* 0x000fe200078e0a03 */
[----:B------:R-:W-:Y:S02]  /*19d0*/  SHF.R.U32.HI R5, RZ, 0x7, R56 ;  /* 0x00000007ff057819 */ /* 0x000fe40000011638 */
[----:B------:R-:W-:Y:S02]  /*19e0*/  LOP3.LUT R0, R0, 0xc, RZ, 0xc0, !PT ;  /* 0x0000000c00007812 */ /* 0x000fe400078ec0ff */
[----:B------:R-:W-:Y:S01]  /*19f0*/  ISETP.GE.AND P2, PT, R10, R11, PT ;  /* 0x0000000b0a00720c */ /* 0x000fe20003f46270 */
[----:B------:R-:W-:Y:S01]  /*1a00*/  IMAD R4, R9, R5, R10 ;  /* 0x0000000509047224 */ /* 0x000fe200078e020a */
[----:B------:R-:W-:Y:S01]  /*1a10*/  LEA R56, R3, R56, 0x8 ;  /* 0x0000003803387211 */ /* 0x000fe200078e40ff */
[----:B------:R-:W-:-:S10]  /*1a20*/  IMAD.IADD R8, R1, 0x1, R0 ;  /* 0x0000000101087824 */ /* 0x000fd400078e0200 */
.L_x_56:
[----:B------:R-:W-:-:S13]  /*1a30*/  ISETP.GE.OR P0, PT, R5, UR4, P2 ;  /* 0x0000000405007c0c */ /* 0x000fda0009706670 */
[----:B------:R3:W4:Y:S01]  /*1a40*/  @!P0 LDL R7, [R8] ;  /* 0x0000000008078983 */ /* 0x0007220000100800 */
[----:B--2---:R-:W2:Y:S01]  /*1a50*/  @!P0 LDC.64 R12, c[0x0][0x390] ;  /* 0x0000e400ff0c8b82 */ /* 0x004ea20000000a00 */
[----:B------:R-:W-:Y:S01]  /*1a60*/  @!P0 IADD3 R0, P1, PT, R4, UR13, RZ ;  /* 0x0000000d04008c10 */ /* 0x000fe2000ff3e0ff */
[----:B0-----:R-:W-:Y:S01]  /*1a70*/  IMAD.MOV.U32 R9, RZ, RZ, R14 ;  /* 0x000000ffff097224 */ /* 0x001fe200078e000e */
[----:B------:R-:W-:Y:S01]  /*1a80*/  IADD3 R6, PT, PT, R6, 0x1, RZ ;  /* 0x0000000106067810 */ /* 0x000fe20007ffe0ff */
[----:B------:R-:W-:Y:S01]  /*1a90*/  VIADD R5, R5, 0x2 ;  /* 0x0000000205057836 */ /* 0x000fe20000000000 */
[----:B------:R-:W-:Y:S01]  /*1aa0*/  @!P0 LEA.HI.X.SX32 R3, R4, UR5, 0x1, P1 ;  /* 0x0000000504038c11 */ /* 0x000fe200088f0eff */
[----:B------:R-:W-:Y:S01]  /*1ab0*/  IMAD R4, R9, 0x2, R4 ;  /* 0x0000000209047824 */ /* 0x000fe200078e0204 */
[----:B---3--:R-:W-:Y:S02]  /*1ac0*/  IADD3 R8, PT, PT, R8, 0x4, RZ ;  /* 0x0000000408087810 */ /* 0x008fe40007ffe0ff */
[----:B--2---:R-:W-:-:S04]  /*1ad0*/  @!P0 LEA R2, P1, R0, R12, 0x2 ;  /* 0x0000000c00028211 */ /* 0x004fc800078210ff */
[----:B------:R-:W-:-:S05]  /*1ae0*/  @!P0 LEA.HI.X R3, R0, R13, R3, 0x2, P1 ;  /* 0x0000000d00038211 */ /* 0x000fca00008f1403 */
[----:B----4-:R3:W-:Y:S01]  /*1af0*/  @!P0 STG.E desc[UR16][R2.64], R7 ;  /* 0x0000000702008986 */ /* 0x0107e2000c101910 */
[----:B------:R-:W-:-:S13]  /*1b00*/  ISETP.NE.AND P0, PT, R6, RZ, PT ;  /* 0x000000ff0600720c */ /* 0x000fda0003f05270 */
[----:B---3--:R-:W-:Y:S05]  /*1b10*/  @P0 BRA `(.L_x_56) ;  /* 0xfffffffc00c40947 */ /* 0x008fea000383ffff */
.L_x_55:
[----:B------:R-:W-:Y:S05]  /*1b20*/  BSYNC.RECONVERGENT B0 ;  /* 0x0000000000007941 */ /* 0x000fea0003800200 */
.L_x_54:
[C---:B------:R-:W-:Y:S01]  /*1b30*/  IADD3 R3, P2, PT, R56.reuse, 0x100, RZ ;  /* 0x0000010038037810 */ /* 0x040fe20007f5e0ff */
[----:B------:R-:W0:Y:S01]  /*1b40*/  LDC R33, c[0x0][0x39c] ;  /* 0x0000e700ff217b82 */ /* 0x000e220000000800 */
[C---:B------:R-:W-:Y:S01]  /*1b50*/  IADD3 R4, P0, PT, R56.reuse, 0x300, RZ ;  /* 0x0000030038047810 */ /* 0x040fe20007f1e0ff */
[C---:B------:R-:W-:Y:S01]  /*1b60*/  VIADD R13, R56.reuse, 0x300 ;  /* 0x00000300380d7836 */ /* 0x040fe20000000000 */
[C---:B------:R-:W-:Y:S01]  /*1b70*/  IADD3 R2, P1, PT, R56.reuse, 0x200, RZ ;  /* 0x0000020038027810 */ /* 0x040fe20007f3e0ff */
[----:B------:R-:W-:Y:S01]  /*1b80*/  IMAD.X R0, RZ, RZ, RZ, P2 ;  /* 0x000000ffff007224 */ /* 0x000fe200010e06ff */
[C---:B------:R-:W-:Y:S01]  /*1b90*/  IADD3 R15, PT, PT, R56.reuse, 0x200, RZ ;  /* 0x00000200380f7810 */ /* 0x040fe20007ffe0ff */
[----:B------:R-:W-:Y:S01]  /*1ba0*/  IMAD.X R7, RZ, RZ, RZ, P0 ;  /* 0x000000ffff077224 */ /* 0x000fe200000e06ff */
[----:B------:R-:W-:Y:S01]  /*1bb0*/  IADD3.X R5, PT, PT, RZ, RZ, RZ, P1, !PT ;  /* 0x000000ffff057210 */ /* 0x000fe20000ffe4ff */
[----:B------:R-:W-:Y:S01]  /*1bc0*/  VIADD R17, R56, 0x100 ;  /* 0x0000010038117836 */ /* 0x000fe20000000000 */
[----:B------:R-:W-:-:S02]  /*1bd0*/  SHF.R.U64 R3, R3, 0x6, R0 ;  /* 0x0000000603037819 */ /* 0x000fc40000001200 */
[----:B------:R-:W-:Y:S02]  /*1be0*/  SHF.R.U64 R0, R56, 0x6, RZ ;  /* 0x0000000638007819 */ /* 0x000fe400000012ff */
[----:B------:R-:W-:Y:S02]  /*1bf0*/  SHF.R.U64 R2, R2, 0x6, R5 ;  /* 0x0000000602027819 */ /* 0x000fe40000001205 */
[----:B------:R-:W-:Y:S02]  /*1c00*/  LOP3.LUT R0, R0, 0x1c, RZ, 0xc0, !PT ;  /* 0x0000001c00007812 */ /* 0x000fe400078ec0ff */
[----:B------:R-:W-:Y:S02]  /*1c10*/  SHF.R.U64 R4, R4, 0x6, R7 ;  /* 0x0000000604047819 */ /* 0x000fe40000001207 */
[----:B------:R-:W-:Y:S01]  /*1c20*/  SHF.R.U32.HI R19, RZ, 0x7, R56 ;  /* 0x00000007ff137819 */ /* 0x000fe20000011638 */
[----:B------:R-:W-:Y:S01]  /*1c30*/  IMAD.IADD R24, R1, 0x1, R0 ;  /* 0x0000000101187824 */ /* 0x000fe200078e0200 */
[----:B------:R-:W-:-:S02]  /*1c40*/  SHF.R.U32.HI R13, RZ, 0x7, R13 ;  /* 0x00000007ff0d7819 */ /* 0x000fc4000001160d */
[----:B------:R-:W-:Y:S01]  /*1c50*/  SHF.R.U32.HI R15, RZ, 0x7, R15 ;  /* 0x00000007ff0f7819 */ /* 0x000fe2000001160f */
[--C-:B------:R-:W-:Y:S01]  /*1c60*/  IMAD R18, R9, R19, R10.reuse ;  /* 0x0000001309127224 */ /* 0x100fe200078e020a */
[----:B------:R-:W-:Y:S01]  /*1c70*/  SHF.R.U32.HI R17, RZ, 0x7, R17 ;  /* 0x00000007ff117819 */ /* 0x000fe20000011611 */
[-CC-:B--2---:R-:W-:Y:S01]  /*1c80*/  IMAD R12, R13, R9.reuse, R10.reuse ;  /* 0x000000090d0c7224 */ /* 0x184fe200078e020a */
[----:B------:R-:W-:Y:S01]  /*1c90*/  LOP3.LUT R2, R2, 0x3c, RZ, 0xc0, !PT ;  /* 0x0000003c02027812 */ /* 0x000fe200078ec0ff */
[-CC-:B------:R-:W-:Y:S01]  /*1ca0*/  IMAD R14, R15, R9.reuse, R10.reuse ;  /* 0x000000090f0e7224 */ /* 0x180fe200078e020a */
[----:B------:R-:W-:Y:S01]  /*1cb0*/  LOP3.LUT R0, R3, 0x3c, RZ, 0xc0, !PT ;  /* 0x0000003c03007812 */ /* 0x000fe200078ec0ff */
[----:B------:R-:W-:Y:S01]  /*1cc0*/  IMAD R16, R17, R9, R10 ;  /* 0x0000000911107224 */ /* 0x000fe200078e020a */
[----:B------:R-:W-:Y:S01]  /*1cd0*/  LOP3.LUT R4, R4, 0x3c, RZ, 0xc0, !PT ;  /* 0x0000003c04047812 */ /* 0x000fe200078ec0ff */
[C---:B------:R-:W-:Y:S01]  /*1ce0*/  IMAD.IADD R28, R1.reuse, 0x1, R2 ;  /* 0x00000001011c7824 */ /* 0x040fe200078e0202 */
[----:B------:R-:W-:Y:S01]  /*1cf0*/  ISETP.GE.AND P1, PT, R10, R11, PT ;  /* 0x0000000b0a00720c */ /* 0x000fe20003f26270 */
[C---:B------:R-:W-:Y:S01]  /*1d00*/  IMAD.IADD R26, R1.reuse, 0x1, R0 ;  /* 0x00000001011a7824 */ /* 0x040fe200078e0200 */
[----:B------:R-:W-:-:S11]  /*1d10*/  IADD3 R29, PT, PT, R1, R4, RZ ;  /* 0x00000004011d7210 */ /* 0x000fd60007ffe0ff */
.L_x_57:
[----:B------:R-:W-:Y:S02]  /*1d20*/  ISETP.GE.AND P0, PT, R10, R11, PT ;  /* 0x0000000b0a00720c */ /* 0x000fe40003f06270 */
[----:B------:R-:W-:Y:S02]  /*1d30*/  ISETP.GE.OR P4, PT, R19, UR4, P1 ;  /* 0x0000000413007c0c */ /* 0x000fe40008f86670 */
[----:B------:R-:W-:Y:S02]  /*1d40*/  ISETP.GE.OR P3, PT, R17, UR4, P0 ;  /* 0x0000000411007c0c */ /* 0x000fe40008766670 */
[----:B------:R-:W-:Y:S02]  /*1d50*/  ISETP.GE.OR P2, PT, R15, UR4, P0 ;  /* 0x000000040f007c0c */ /* 0x000fe40008746670 */
[----:B------:R-:W-:-:S07]  /*1d60*/  ISETP.GE.OR P0, PT, R13, UR4, P0 ;  /* 0x000000040d007c0c */ /* 0x000fce0008706670 */
[----:B------:R-:W2:Y:S01]  /*1d70*/  @!P4 LDL R21, [R24] ;  /* 0x000000001815c983 */ /* 0x000ea20000100800 */
[----:B------:R-:W3:Y:S03]  /*1d80*/  @!P4 LDC.64 R30, c[0x0][0x390] ;  /* 0x0000e400ff1ecb82 */ /* 0x000ee60000000a00 */
[----:B------:R4:W5:Y:S04]  /*1d90*/  @!P3 LDL R23, [R26] ;  /* 0x000000001a17b983 */ /* 0x0009680000100800 */
[----:B------:R-:W5:Y:S01]  /*1da0*/  @!P2 LDL R25, [R28] ;  /* 0x000000001c19a983 */ /* 0x000f620000100800 */
[----:B------:R-:W1:Y:S03]  /*1db0*/  @!P3 LDC.64 R8, c[0x0][0x390] ;  /* 0x0000e400ff08bb82 */ /* 0x000e660000000a00 */
[----:B------:R3:W5:Y:S01]  /*1dc0*/  @!P0 LDL R27, [R29] ;  /* 0x000000001d1b8983 */ /* 0x0007620000100800 */
[----:B------:R-:W-:Y:S01]  /*1dd0*/  @!P4 IADD3 R5, P5, PT, R18, UR13, RZ ;  /* 0x0000000d1205cc10 */ /* 0x000fe2000ffbe0ff */
[----:B------:R-:W-:Y:S01]  /*1de0*/  VIADD R19, R19, 0x8 ;  /* 0x0000000813137836 */ /* 0x000fe20000000000 */
[----:B------:R-:W-:Y:S01]  /*1df0*/  @!P3 IADD3 R0, P6, PT, R16, UR13, RZ ;  /* 0x0000000d1000bc10 */ /* 0x000fe2000ffde0ff */
[----:B------:R-:W-:Y:S01]  /*1e00*/  VIADD R13, R13, 0x8 ;  /* 0x000000080d0d7836 */ /* 0x000fe20000000000 */
[----:B------:R-:W1:Y:S01]  /*1e10*/  @!P2 LDC.64 R6, c[0x0][0x390] ;  /* 0x0000e400ff06ab82 */ /* 0x000e620000000a00 */
[----:B------:R-:W-:Y:S01]  /*1e20*/  @!P4 LEA.HI.X.SX32 R20, R18, UR5, 0x1, P5 ;  /* 0x000000051214cc11 */ /* 0x000fe2000a8f0eff */
[----:B------:R-:W-:Y:S01]  /*1e30*/  VIADD R15, R15, 0x8 ;  /* 0x000000080f0f7836 */ /* 0x000fe20000000000 */
[----:B------:R-:W-:Y:S01]  /*1e40*/  @!P3 LEA.HI.X.SX32 R22, R16, UR5, 0x1, P6 ;  /* 0x000000051016bc11 */ /* 0x000fe2000b0f0eff */
[----:B0-----:R-:W-:Y:S01]  /*1e50*/  IMAD R18, R33, 0x8, R18 ;  /* 0x0000000821127824 */ /* 0x001fe200078e0212 */
[----:B------:R-:W-:Y:S01]  /*1e60*/  IADD3 R17, PT, PT, R17, 0x8, RZ ;  /* 0x0000000811117810 */ /* 0x000fe20007ffe0ff */
[----:B----4-:R-:W-:Y:S01]  /*1e70*/  VIADD R26, R26, 0x10 ;  /* 0x000000101a1a7836 */ /* 0x010fe20000000000 */
[----:B------:R-:W-:Y:S01]  /*1e80*/  IADD3 R24, PT, PT, R24, 0x10, RZ ;  /* 0x0000001018187810 */ /* 0x000fe20007ffe0ff */
[----:B------:R-:W0:Y:S01]  /*1e90*/  @!P0 LDC.64 R2, c[0x0][0x390] ;  /* 0x0000e400ff028b82 */ /* 0x000e220000000a00 */
[----:B---3--:R-:W-:Y:S01]  /*1ea0*/  @!P4 LEA R4, P5, R5, R30, 0x2 ;  /* 0x0000001e0504c211 */ /* 0x008fe200078a10ff */
[----:B------:R-:W-:Y:S01]  /*1eb0*/  VIADD R29, R29, 0x10 ;  /* 0x000000101d1d7836 */ /* 0x000fe20000000000 */
[----:B------:R-:W-:Y:S01]  /*1ec0*/  IADD3 R28, PT, PT, R28, 0x10, RZ ;  /* 0x000000101c1c7810 */ /* 0x000fe20007ffe0ff */
[----:B------:R-:W-:Y:S01]  /*1ed0*/  IMAD R16, R33, 0x8, R16 ;  /* 0x0000000821107824 */ /* 0x000fe200078e0210 */
[----:B------:R-:W-:-:S02]  /*1ee0*/  @!P4 LEA.HI.X R5, R5, R31, R20, 0x2, P5 ;  /* 0x0000001f0505c211 */ /* 0x000fc400028f1414 */
[----:B------:R-:W-:Y:S02]  /*1ef0*/  @!P2 IADD3 R20, P6, PT, R14, UR13, RZ ;  /* 0x0000000d0e14ac10 */ /* 0x000fe4000ffde0ff */
[----:B-1----:R-:W-:-:S04]  /*1f00*/  @!P3 LEA R8, P5, R0, R8, 0x2 ;  /* 0x000000080008b211 */ /* 0x002fc800078a10ff */
[----:B------:R-:W-:Y:S02]  /*1f10*/  @!P3 LEA.HI.X R9, R0, R9, R22, 0x2, P5 ;  /* 0x000000090009b211 */ /* 0x000fe400028f1416 */
[----:B------:R-:W-:Y:S02]  /*1f20*/  @!P2 LEA.HI.X.SX32 R22, R14, UR5, 0x1, P6 ;  /* 0x000000050e16ac11 */ /* 0x000fe4000b0f0eff */
[----:B------:R-:W-:Y:S02]  /*1f30*/  @!P2 LEA R6, P5, R20, R6, 0x2 ;  /* 0x000000061406a211 */ /* 0x000fe400078a10ff */
[----:B------:R-:W-:Y:S02]  /*1f40*/  @!P0 IADD3 R0, P6, PT, R12, UR13, RZ ;  /* 0x0000000d0c008c10 */ /* 0x000fe4000ffde0ff */
[----:B------:R-:W-:Y:S02]  /*1f50*/  @!P2 LEA.HI.X R7, R20, R7, R22, 0x2, P5 ;  /* 0x000000071407a211 */ /* 0x000fe400028f1416 */
[----:B------:R-:W-:Y:S01]  /*1f60*/  @!P0 LEA.HI.X.SX32 R20, R12, UR5, 0x1, P6 ;  /* 0x000000050c148c11 */ /* 0x000fe2000b0f0eff */
[----:B------:R-:W-:Y:S01]  /*1f70*/  IMAD R12, R33, 0x8, R12 ;  /* 0x00000008210c7824 */ /* 0x000fe200078e020c */
[----:B0-----:R-:W-:-:S02]  /*1f80*/  @!P0 LEA R2, P5, R0, R2, 0x2 ;  /* 0x0000000200028211 */ /* 0x001fc400078a10ff */
[----:B------:R-:W-:Y:S02]  /*1f90*/  LEA R14, R33, R14, 0x3 ;  /* 0x0000000e210e7211 */ /* 0x000fe400078e18ff */
[----:B------:R-:W-:Y:S02]  /*1fa0*/  @!P0 LEA.HI.X R3, R0, R3, R20, 0x2, P5 ;  /* 0x0000000300038211 */ /* 0x000fe400028f1414 */
[C---:B------:R-:W-:Y:S01]  /*1fb0*/  IADD3 R0, PT, PT, R56.reuse, 0x400, RZ ;  /* 0x0000040038007810 */ /* 0x040fe20007ffe0ff */
[----:B--2---:R2:W-:Y:S04]  /*1fc0*/  @!P4 STG.E desc[UR16][R4.64], R21 ;  /* 0x000000150400c986 */ /* 0x0045e8000c101910 */
[----:B-----5:R2:W-:Y:S04]  /*1fd0*/  @!P3 STG.E desc[UR16][R8.64], R23 ;  /* 0x000000170800b986 */ /* 0x0205e8000c101910 */
[----:B------:R2:W-:Y:S04]  /*1fe0*/  @!P2 STG.E desc[UR16][R6.64], R25 ;  /* 0x000000190600a986 */ /* 0x0005e8000c101910 */
[----:B------:R2:W-:Y:S01]  /*1ff0*/  @!P0 STG.E desc[UR16][R2.64], R27 ;  /* 0x0000001b02008986 */ /* 0x0005e2000c101910 */
[----:B------:R-:W-:Y:S01]  /*2000*/  ISETP.GE.U32.AND P0, PT, R56, 0x3c00, PT ;  /* 0x00003c003800780c */ /* 0x000fe20003f06070 */
[----:B------:R-:W-:-:S12]  /*2010*/  IMAD.MOV.U32 R56, RZ, RZ, R0 ;  /* 0x000000ffff387224 */ /* 0x000fd800078e0000 */
[----:B--2---:R-:W-:Y:S05]  /*2020*/  @!P0 BRA `(.L_x_57) ;  /* 0xfffffffc003c8947 */ /* 0x004fea000383ffff */
[----:B------:R-:W-:Y:S05]  /*2030*/  EXIT ;  /* 0x000000000000794d */ /* 0x000fea0003800000 */
.L_x_58:
        /* <DEDUP_REMOVED lines=12> */
.L_x_71:


//--------------------- .text._Z16matmul_v2_kernelILi32EEvPKfS1_Pfiii --------------------------
	.section	.text._Z16matmul_v2_kernelILi32EEvPKfS1_Pfiii,"ax",@progbits
	.align	128
        .global         _Z16matmul_v2_kernelILi32EEvPKfS1_Pfiii
        .type           _Z16matmul_v2_kernelILi32EEvPKfS1_Pfiii,@function
        .size           _Z16matmul_v2_kernelILi32EEvPKfS1_Pfiii,(.L_x_72 - _Z16matmul_v2_kernelILi32EEvPKfS1_Pfiii)
        .other          _Z16matmul_v2_kernelILi32EEvPKfS1_Pfiii,@"STO_CUDA_ENTRY STV_DEFAULT"
_Z16matmul_v2_kernelILi32EEvPKfS1_Pfiii:
.text._Z16matmul_v2_kernelILi32EEvPKfS1_Pfiii:
[----:B------:R-:W-:Y:S08]  /*0000*/  LDC R1, c[0x0][0x37c] ;  /* 0x0000df00ff017b82 */ /* 0x000ff00000000800 */
[----:B------:R-:W0:Y:S01]  /*0010*/  LDC R9, c[0x0][0x3a0] ;  /* 0x0000e800ff097b82 */ /* 0x000e220000000800 */
[----:B------:R-:W1:Y:S01]  /*0020*/  S2R R20, SR_CTAID.X ;  /* 0x0000000000147919 */ /* 0x000e620000002500 */
[----:B------:R-:W2:Y:S01]  /*0030*/  LDCU.64 UR10, c[0x0][0x358] ;  /* 0x00006b00ff0a77ac */ /* 0x000ea20008000a00 */
[----:B------:R-:W-:Y:S01]  /*0040*/  HFMA2 R11, -RZ, RZ, 0, 0 ;  /* 0x00000000ff0b7431 */ /* 0x000fe200000001ff */
[----:B------:R-:W3:Y:S04]  /*0050*/  S2R R0, SR_TID.X ;  /* 0x0000000000007919 */ /* 0x000ee80000002100 */
[----:B------:R-:W4:Y:S01]  /*0060*/  S2UR UR5, SR_CTAID.Y ;  /* 0x00000000000579c3 */ /* 0x000f220000002600 */
[----:B------:R-:W0:Y:S02]  /*0070*/  S2R R3, SR_TID.Y ;  /* 0x0000000000037919 */ /* 0x000e240000002200 */
[----:B0-----:R-:W-:Y:S01]  /*0080*/  ISETP.GE.AND P0, PT, R9, 0x1, PT ;  /* 0x000000010900780c */ /* 0x001fe20003f06270 */
[----:B----4-:R-:W-:Y:S01]  /*0090*/  USHF.L.U32 UR5, UR5, 0x5, URZ ;  /* 0x0000000505057899 */ /* 0x010fe200080006ff */
[----:B-1----:R-:W-:-:S11]  /*00a0*/  SHF.L.U32 R20, R20, 0x5, RZ ;  /* 0x0000000514147819 */ /* 0x002fd600000006ff */
[----:B--23--:R-:W-:Y:S05]  /*00b0*/  @!P0 BRA `(.L_x_59) ;  /* 0x0000000400dc8947 */ /* 0x00cfea0003800000 */
[----:B------:R-:W0:Y:S01]  /*00c0*/  LDC.64 R18, c[0x0][0x398] ;  /* 0x0000e600ff127b82 */ /* 0x000e220000000a00 */
[----:B------:R-:W1:Y:S01]  /*00d0*/  LDCU.128 UR12, c[0x0][0x380] ;  /* 0x00007000ff0c77ac */ /* 0x000e620008000c00 */
[----:B------:R-:W-:Y:S01]  /*00e0*/  IMAD R4, R3, R9, R0 ;  /* 0x0000000903047224 */ /* 0x000fe200078e0200 */
[----:B------:R-:W-:Y:S01]  /*00f0*/  MOV R11, RZ ;  /* 0x000000ff000b7202 */ /* 0x000fe20000000f00 */
[----:B------:R-:W-:Y:S01]  /*0100*/  IMAD R9, R9, UR5, RZ ;  /* 0x0000000509097c24 */ /* 0x000fe2000f8e02ff */
[----:B------:R-:W-:Y:S01]  /*0110*/  UMOV UR4, 0x400 ;  /* 0x0000040000047882 */ /* 0x000fe20000000000 */
[----:B------:R-:W-:Y:S01]  /*0120*/  IMAD.WIDE.U32 R4, R4, 0x4, RZ ;  /* 0x0000000404047825 */ /* 0x000fe200078e00ff */
[----:B------:R-:W2:Y:S01]  /*0130*/  LDCU UR8, c[0x0][0x3a0] ;  /* 0x00007400ff0877ac */ /* 0x000ea20008000800 */
[----:B------:R-:W3:Y:S01]  /*0140*/  S2UR UR6, SR_CgaCtaId ;  /* 0x00000000000679c3 */ /* 0x000ee20000008800 */
[----:B------:R-:W4:Y:S01]  /*0150*/  LDCU UR9, c[0x0][0x3a0] ;  /* 0x00007400ff0977ac */ /* 0x000f220008000800 */
[----:B------:R-:W-:-:S03]  /*0160*/  IMAD.WIDE R4, R9, 0x4, R4 ;  /* 0x0000000409047825 */ /* 0x000fc600078e0204 */
[----:B-1----:R-:W-:-:S04]  /*0170*/  IADD3 R4, P0, PT, R4, UR12, RZ ;  /* 0x0000000c04047c10 */ /* 0x002fc8000ff1e0ff */
[----:B------:R-:W-:Y:S01]  /*0180*/  IADD3.X R5, PT, PT, R5, UR13, RZ, P0, !PT ;  /* 0x0000000d05057c10 */ /* 0x000fe200087fe4ff */
[-C--:B0-----:R-:W-:Y:S01]  /*0190*/  IMAD R6, R3, R19.reuse, R0 ;  /* 0x0000001303067224 */ /* 0x081fe200078e0200 */
[----:B------:R-:W-:Y:S02]  /*01a0*/  IADD3 R9, PT, PT, -R20, R19, RZ ;  /* 0x0000001314097210 */ /* 0x000fe40007ffe1ff */
[----:B------:R-:W-:Y:S01]  /*01b0*/  IADD3 R18, PT, PT, R18, -UR5, RZ ;  /* 0x8000000512127c10 */ /* 0x000fe2000fffe0ff */
[----:B------:R-:W-:Y:S01]  /*01c0*/  IMAD.WIDE R6, R6, 0x4, RZ ;  /* 0x0000000406067825 */ /* 0x000fe200078e02ff */
[----:B------:R-:W-:Y:S02]  /*01d0*/  ISETP.GE.AND P1, PT, R0, R9, PT ;  /* 0x000000090000720c */ /* 0x000fe40003f26270 */
[----:B------:R-:W-:Y:S01]  /*01e0*/  SHF.L.U32 R2, R19, 0x5, RZ ;  /* 0x0000000513027819 */ /* 0x000fe200000006ff */
[----:B---3--:R-:W-:Y:S02]  /*01f0*/  ULEA UR7, UR6, UR4, 0x18 ;  /* 0x0000000406077291 */ /* 0x008fe4000f8ec0ff */
[----:B------:R-:W-:Y:S01]  /*0200*/  UIADD3 UR4, UPT, UPT, UR4, 0x1000, URZ ;  /* 0x0000100004047890 */ /* 0x000fe2000fffe0ff */
[----:B------:R-:W-:-:S03]  /*0210*/  IMAD.WIDE R6, R20, 0x4, R6 ;  /* 0x0000000414067825 */ /* 0x000fc600078e0206 */
[----:B------:R-:W-:Y:S01]  /*0220*/  ULEA UR4, UR6, UR4, 0x18 ;  /* 0x0000000406047291 */ /* 0x000fe2000f8ec0ff */
[----:B------:R-:W-:Y:S02]  /*0230*/  LEA R17, R3, UR7, 0x7 ;  /* 0x0000000703117c11 */ /* 0x000fe4000f8e38ff */
[----:B------:R-:W-:-:S03]  /*0240*/  IADD3 R22, P2, PT, R6, UR14, RZ ;  /* 0x0000000e06167c10 */ /* 0x000fc6000ff5e0ff */
[C---:B------:R-:W-:Y:S01]  /*0250*/  LEA R16, R0.reuse, UR4, 0x2 ;  /* 0x0000000400107c11 */ /* 0x040fe2000f8e10ff */
[----:B------:R-:W-:Y:S01]  /*0260*/  UMOV UR4, URZ ;  /* 0x000000ff00047c82 */ /* 0x000fe20008000000 */
[----:B------:R-:W-:Y:S02]  /*0270*/  IADD3.X R23, PT, PT, R7, UR15, RZ, P2, !PT ;  /* 0x0000000f07177c10 */ /* 0x000fe400097fe4ff */
[----:B------:R-:W-:Y:S02]  /*0280*/  LEA R7, R0, R17, 0x2 ;  /* 0x0000001100077211 */ /* 0x000fe400078e10ff */
[----:B--2-4-:R-:W-:-:S07]  /*0290*/  LEA R6, R3, R16, 0x7 ;  /* 0x0000001003067211 */ /* 0x014fce00078e38ff */
.L_x_60:
[----:B------:R-:W-:Y:S02]  /*02a0*/  ISETP.GE.AND P0, PT, R0, UR8, PT ;  /* 0x0000000800007c0c */ /* 0x000fe4000bf06270 */
[----:B------:R-:W-:Y:S02]  /*02b0*/  CS2R R24, SRZ ;  /* 0x0000000000187805 */ /* 0x000fe4000001ff00 */
[C---:B------:R-:W-:Y:S02]  /*02c0*/  ISETP.GE.OR P2, PT, R3.reuse, UR8, P1 ;  /* 0x0000000803007c0c */ /* 0x040fe40008f46670 */
[----:B------:R-:W-:-:S11]  /*02d0*/  ISETP.GE.OR P0, PT, R3, R18, P0 ;  /* 0x000000120300720c */ /* 0x000fd60000706670 */
[----:B------:R-:W2:Y:S04]  /*02e0*/  @!P2 LDG.E R25, desc[UR10][R22.64] ;  /* 0x0000000a1619a981 */ /* 0x000ea8000c1e1900 */
[----:B------:R-:W3:Y:S04]  /*02f0*/  @!P0 LDG.E R24, desc[UR10][R4.64] ;  /* 0x0000000a04188981 */ /* 0x000ee8000c1e1900 */
[----:B---3--:R-:W-:Y:S04]  /*0300*/  STS [R7], R24 ;  /* 0x0000001807007388 */ /* 0x008fe80000000800 */
[----:B--2---:R-:W-:Y:S01]  /*0310*/  STS [R6], R25 ;  /* 0x0000001906007388 */ /* 0x004fe20000000800 */
[----:B------:R-:W-:Y:S06]  /*0320*/  BAR.SYNC.DEFER_BLOCKING 0x0 ;  /* 0x0000000000007b1d */ /* 0x000fec0000010000 */
[----:B------:R-:W-:Y:S04]  /*0330*/  LDS R8, [R16] ;  /* 0x0000000010087984 */ /* 0x000fe80000000800 */
[----:B------:R-:W0:Y:S04]  /*0340*/  LDS.128 R12, [R17] ;  /* 0x00000000110c7984 */ /* 0x000e280000000c00 */
[----:B------:R-:W1:Y:S04]  /*0350*/  LDS R27, [R16+0x80] ;  /* 0x00008000101b7984 */ /* 0x000e680000000800 */
[----:B------:R-:W2:Y:S04]  /*0360*/  LDS R19, [R16+0x100] ;  /* 0x0001000010137984 */ /* 0x000ea80000000800 */
[----:B------:R-:W3:Y:S04]  /*0370*/  LDS R26, [R16+0x180] ;  /* 0x00018000101a7984 */ /* 0x000ee80000000800 */
[----:B------:R-:W-:Y:S04]  /*0380*/  LDS R21, [R16+0x200] ;  /* 0x0002000010157984 */ /* 0x000fe80000000800 */
[----:B------:R-:W-:Y:S04]  /*0390*/  LDS R24, [R16+0x280] ;  /* 0x0002800010187984 */ /* 0x000fe80000000800 */
[----:B------:R-:W-:Y:S01]  /*03a0*/  LDS R28, [R16+0xb80] ;  /* 0x000b8000101c7984 */ /* 0x000fe20000000800 */
[----:B0-----:R-:W-:-:S03]  /*03b0*/  FFMA R12, R12, R8, R11 ;  /* 0x000000080c0c7223 */ /* 0x001fc6000000000b */
[----:B------:R-:W0:Y:S01]  /*03c0*/  LDS.128 R8, [R17+0x10] ;  /* 0x0000100011087984 */ /* 0x000e220000000c00 */
[----:B-1----:R-:W-:-:S04]  /*03d0*/  FFMA R12, R27, R13, R12 ;  /* 0x0000000d1b0c7223 */ /* 0x002fc8000000000c */
[----:B--2---:R-:W-:Y:S02]  /*03e0*/  FFMA R13, R19, R14, R12 ;  /* 0x0000000e130d7223 */ /* 0x004fe4000000000c */
[----:B------:R-:W1:Y:S02]  /*03f0*/  LDS R19, [R16+0x300] ;  /* 0x0003000010137984 */ /* 0x000e640000000800 */
[----:B---3--:R-:W-:Y:S02]  /*0400*/  FFMA R13, R26, R15, R13 ;  /* 0x0000000f1a0d7223 */ /* 0x008fe4000000000d */
[----:B------:R-:W2:Y:S02]  /*0410*/  LDS R26, [R16+0x380] ;  /* 0x00038000101a7984 */ /* 0x000ea40000000800 */
[----:B0-----:R-:W-:Y:S02]  /*0420*/  FFMA R25, R8, R21, R13 ;  /* 0x0000001508197223 */ /* 0x001fe4000000000d */
[----:B------:R-:W-:Y:S04]  /*0430*/  LDS R21, [R16+0x400] ;  /* 0x0004000010157984 */ /* 0x000fe80000000800 */
[----:B------:R-:W0:Y:S01]  /*0440*/  LDS.128 R12, [R17+0x20] ;  /* 0x00002000110c7984 */ /* 0x000e220000000c00 */
[----:B------:R-:W-:-:S03]  /*0450*/  FFMA R8, R24, R9, R25 ;  /* 0x0000000918087223 */ /* 0x000fc60000000019 */
[----:B------:R-:W3:Y:S01]  /*0460*/  LDS R24, [R16+0x480] ;  /* 0x0004800010187984 */ /* 0x000ee20000000800 */
[----:B-1----:R-:W-:-:S03]  /*0470*/  FFMA R9, R19, R10, R8 ;  /* 0x0000000a13097223 */ /* 0x002fc60000000008 */
[----:B------:R-:W1:Y:S01]  /*0480*/  LDS R19, [R16+0x500] ;  /* 0x0005000010137984 */ /* 0x000e620000000800 */
[----:B--2---:R-:W-:-:S03]  /*0490*/  FFMA R9, R26, R11, R9 ;  /* 0x0000000b1a097223 */ /* 0x004fc60000000009 */
[----:B------:R-:W2:Y:S01]  /*04a0*/  LDS R26, [R16+0x580] ;  /* 0x00058000101a7984 */ /* 0x000ea20000000800 */
[----:B0-----:R-:W-:-:S03]  /*04b0*/  FFMA R25, R12, R21, R9 ;  /* 0x000000150c197223 */ /* 0x001fc60000000009 */
[----:B------:R-:W-:Y:S04]  /*04c0*/  LDS R21, [R16+0x600] ;  /* 0x0006000010157984 */ /* 0x000fe80000000800 */
[----:B------:R-:W0:Y:S01]  /*04d0*/  LDS.128 R8, [R17+0x30] ;  /* 0x0000300011087984 */ /* 0x000e220000000c00 */
[----:B---3--:R-:W-:-:S03]  /*04e0*/  FFMA R12, R24, R13, R25 ;  /* 0x0000000d180c7223 */ /* 0x008fc60000000019 */
        /* <DEDUP_REMOVED lines=22> */
[----:B------:R-:W-:Y:S01]  /*0650*/  LDS R26, [R16+0xc80] ;  /* 0x000c8000101a7984 */ /* 0x000fe20000000800 */
[----:B0-----:R-:W-:-:S03]  /*0660*/  FFMA R25, R8, R21, R13 ;  /* 0x0000001508197223 */ /* 0x001fc6000000000d */
[----:B------:R-:W-:Y:S04]  /*0670*/  LDS R21, [R16+0xc00] ;  /* 0x000c000010157984 */ /* 0x000fe80000000800 */
[----:B------:R-:W0:Y:S01]  /*0680*/  LDS.128 R12, [R17+0x60] ;  /* 0x00006000110c7984 */ /* 0x000e220000000c00 */
[----:B---3--:R-:W-:-:S04]  /*0690*/  FFMA R24, R24, R9, R25 ;  /* 0x0000000918187223 */ /* 0x008fc80000000019 */
[----:B-1----:R-:W-:Y:S02]  /*06a0*/  FFMA R9, R19, R10, R24 ;  /* 0x0000000a13097223 */ /* 0x002fe40000000018 */
[----:B------:R-:W1:Y:S02]  /*06b0*/  LDS R19, [R16+0xd00] ;  /* 0x000d000010137984 */ /* 0x000e640000000800 */
[----:B------:R-:W-:Y:S02]  /*06c0*/  FFMA R9, R28, R11, R9 ;  /* 0x0000000b1c097223 */ /* 0x000fe40000000009 */
[----:B------:R-:W2:Y:S02]  /*06d0*/  LDS R24, [R16+0xd80] ;  /* 0x000d800010187984 */ /* 0x000ea40000000800 */
[----:B0-----:R-:W-:Y:S02]  /*06e0*/  FFMA R25, R12, R21, R9 ;  /* 0x000000150c197223 */ /* 0x001fe40000000009 */
[----:B------:R-:W-:Y:S04]  /*06f0*/  LDS R21, [R16+0xe00] ;  /* 0x000e000010157984 */ /* 0x000fe80000000800 */
[----:B------:R-:W0:Y:S01]  /*0700*/  LDS.128 R8, [R17+0x70] ;  /* 0x0000700011087984 */ /* 0x000e220000000c00 */
[----:B------:R-:W-:-:S03]  /*0710*/  FFMA R26, R26, R13, R25 ;  /* 0x0000000d1a1a7223 */ /* 0x000fc60000000019 */
[----:B------:R-:W3:Y:S04]  /*0720*/  LDS R25, [R16+0xe80] ;  /* 0x000e800010197984 */ /* 0x000ee80000000800 */
[----:B------:R-:W4:Y:S04]  /*0730*/  LDS R13, [R16+0xf00] ;  /* 0x000f0000100d7984 */ /* 0x000f280000000800 */
[----:B------:R-:W5:Y:S01]  /*0740*/  LDS R12, [R16+0xf80] ;  /* 0x000f8000100c7984 */ /* 0x000f620000000800 */
[----:B-1----:R-:W-:Y:S01]  /*0750*/  FFMA R19, R19, R14, R26 ;  /* 0x0000000e13137223 */ /* 0x002fe2000000001a */
[----:B------:R-:W-:-:S03]  /*0760*/  UIADD3 UR4, UPT, UPT, UR4, 0x20, URZ ;  /* 0x0000002004047890 */ /* 0x000fc6000fffe0ff */
[----:B--2---:R-:W-:Y:S01]  /*0770*/  FFMA R15, R24, R15, R19 ;  /* 0x0000000f180f7223 */ /* 0x004fe20000000013 */
[----:B------:R-:W-:Y:S01]  /*0780*/  UISETP.GE.AND UP0, UPT, UR4, UR9, UPT ;  /* 0x000000090400728c */ /* 0x000fe2000bf06270 */
[----:B------:R-:W-:Y:S01]  /*0790*/  BAR.SYNC.DEFER_BLOCKING 0x0 ;  /* 0x0000000000007b1d */ /* 0x000fe20000010000 */
[----:B------:R-:W-:Y:S01]  /*07a0*/  IADD3 R4, P0, PT, R4, 0x80, RZ ;  /* 0x0000008004047810 */ /* 0x000fe20007f1e0ff */
[----:B------:R-:W-:-:S03]  /*07b0*/  IMAD.WIDE R22, R2, 0x4, R22 ;  /* 0x0000000402167825 */ /* 0x000fc600078e0216 */
[----:B------:R-:W-:Y:S01]  /*07c0*/  IADD3.X R5, PT, PT, RZ, R5, RZ, P0, !PT ;  /* 0x00000005ff057210 */ /* 0x000fe200007fe4ff */
[----:B------:R-:W-:Y:S01]  /*07d0*/  UIADD3 UR8, UPT, UPT, UR8, -0x20, URZ ;  /* 0xffffffe008087890 */ /* 0x000fe2000fffe0ff */
[----:B0-----:R-:W-:-:S04]  /*07e0*/  FFMA R8, R8, R21, R15 ;  /* 0x0000001508087223 */ /* 0x001fc8000000000f */
[----:B---3--:R-:W-:-:S04]  /*07f0*/  FFMA R8, R25, R9, R8 ;  /* 0x0000000919087223 */ /* 0x008fc80000000008 */
[----:B----4-:R-:W-:-:S04]  /*0800*/  FFMA R13, R13, R10, R8 ;  /* 0x0000000a0d0d7223 */ /* 0x010fc80000000008 */
[----:B-----5:R-:W-:Y:S01]  /*0810*/  FFMA R11, R12, R11, R13 ;  /* 0x0000000b0c0b7223 */ /* 0x020fe2000000000d */
[----:B------:R-:W-:Y:S06]  /*0820*/  BRA.U !UP0, `(.L_x_60) ;  /* 0xfffffff9089c7547 */ /* 0x000fec000b83ffff */
.L_x_59:
[----:B------:R-:W0:Y:S02]  /*0830*/  LDC.64 R4, c[0x0][0x398] ;  /* 0x0000e600ff047b82 */ /* 0x000e240000000a00 */
[----:B0-----:R-:W-:Y:S02]  /*0840*/  IADD3 R7, PT, PT, -R20, R5, RZ ;  /* 0x0000000514077210 */ /* 0x001fe40007ffe1ff */
[----:B------:R-:W-:Y:S02]  /*0850*/  IADD3 R4, PT, PT, R4, -UR5, RZ ;  /* 0x8000000504047c10 */ /* 0x000fe4000fffe0ff */
[----:B------:R-:W-:-:S04]  /*0860*/  ISETP.GE.AND P0, PT, R0, R7, PT ;  /* 0x000000070000720c */ /* 0x000fc80003f06270 */
[----:B------:R-:W-:-:S13]  /*0870*/  ISETP.GE.OR P0, PT, R3, R4, P0 ;  /* 0x000000040300720c */ /* 0x000fda0000706670 */
[----:B------:R-:W-:Y:S05]  /*0880*/  @P0 EXIT ;  /* 0x000000000000094d */ /* 0x000fea0003800000 */
[----:B------:R-:W0:Y:S01]  /*0890*/  LDCU.64 UR6, c[0x0][0x390] ;  /* 0x00007200ff0677ac */ /* 0x000e220008000a00 */
[----:B------:R-:W-:Y:S02]  /*08a0*/  IMAD R20, R5, UR5, R20 ;  /* 0x0000000505147c24 */ /* 0x000fe4000f8e0214 */
[----:B------:R-:W-:-:S03]  /*08b0*/  IMAD R3, R3, R5, R0 ;  /* 0x0000000503037224 */ /* 0x000fc600078e0200 */
[----:B------:R-:W-:Y:S02]  /*08c0*/  SHF.R.S32.HI R0, RZ, 0x1f, R20 ;  /* 0x0000001fff007819 */ /* 0x000fe40000011414 */
[----:B------:R-:W-:-:S04]  /*08d0*/  IADD3 R20, P0, PT, R3, R20, RZ ;  /* 0x0000001403147210 */ /* 0x000fc80007f1e0ff */
[----:B------:R-:W-:Y:S02]  /*08e0*/  LEA.HI.X.SX32 R3, R3, R0, 0x1, P0 ;  /* 0x0000000003037211 */ /* 0x000fe400000f0eff */
[----:B0-----:R-:W-:-:S04]  /*08f0*/  LEA R2, P0, R20, UR6, 0x2 ;  /* 0x0000000614027c11 */ /* 0x001fc8000f8010ff */
[----:B------:R-:W-:-:S05]  /*0900*/  LEA.HI.X R3, R20, UR7, R3, 0x2, P0 ;  /* 0x0000000714037c11 */ /* 0x000fca00080f1403 */
[----:B------:R-:W-:Y:S01]  /*0910*/  STG.E desc[UR10][R2.64], R11 ;  /* 0x0000000b02007986 */ /* 0x000fe2000c10190a */
[----:B------:R-:W-:Y:S05]  /*0920*/  EXIT ;  /* 0x000000000000794d */ /* 0x000fea0003800000 */
.L_x_61:
        /* <DEDUP_REMOVED lines=13> */
.L_x_72:


//--------------------- .text._Z16matmul_v1_kernelPKfS0_Pfiii --------------------------
	.section	.text._Z16matmul_v1_kernelPKfS0_Pfiii,"ax",@progbits
	.align	128
        .global         _Z16matmul_v1_kernelPKfS0_Pfiii
        .type           _Z16matmul_v1_kernelPKfS0_Pfiii,@function
        .size           _Z16matmul_v1_kernelPKfS0_Pfiii,(.L_x_73 - _Z16matmul_v1_kernelPKfS0_Pfiii)
        .other          _Z16matmul_v1_kernelPKfS0_Pfiii,@"STO_CUDA_ENTRY STV_DEFAULT"
_Z16matmul_v1_kernelPKfS0_Pfiii:
.text._Z16matmul_v1_kernelPKfS0_Pfiii:
[----:B------:R-:W-:Y:S01]  /*0000*/  LDC R1, c[0x0][0x37c] ;  /* 0x0000df00ff017b82 */ /* 0x000fe20000000800 */
[----:B------:R-:W0:Y:S07]  /*0010*/  S2R R5, SR_TID.X ;  /* 0x0000000000057919 */ /* 0x000e2e0000002100 */
[----:B------:R-:W0:Y:S01]  /*0020*/  S2UR UR4, SR_CTAID.X ;  /* 0x00000000000479c3 */ /* 0x000e220000002500 */
[----:B------:R-:W1:Y:S07]  /*0030*/  S2R R4, SR_TID.Y ;  /* 0x0000000000047919 */ /* 0x000e6e0000002200 */
[----:B------:R-:W0:Y:S08]  /*0040*/  LDC R0, c[0x0][0x360] ;  /* 0x0000d800ff007b82 */ /* 0x000e300000000800 */
[----:B------:R-:W1:Y:S08]  /*0050*/  S2UR UR5, SR_CTAID.Y ;  /* 0x00000000000579c3 */ /* 0x000e700000002600 */
[----:B------:R-:W1:Y:S08]  /*0060*/  LDC R19, c[0x0][0x364] ;  /* 0x0000d900ff137b82 */ /* 0x000e700000000800 */
[----:B------:R-:W2:Y:S01]  /*0070*/  LDC.64 R2, c[0x0][0x398] ;  /* 0x0000e600ff027b82 */ /* 0x000ea20000000a00 */
[----:B0-----:R-:W-:-:S02]  /*0080*/  IMAD R0, R0, UR4, R5 ;  /* 0x0000000400007c24 */ /* 0x001fc4000f8e0205 */
[----:B-1----:R-:W-:-:S03]  /*0090*/  IMAD R19, R19, UR5, R4 ;  /* 0x0000000513137c24 */ /* 0x002fc6000f8e0204 */
[----:B--2---:R-:W-:-:S04]  /*00a0*/  ISETP.GE.AND P0, PT, R0, R3, PT ;  /* 0x000000030000720c */ /* 0x004fc80003f06270 */
[----:B------:R-:W-:-:S13]  /*00b0*/  ISETP.GE.OR P0, PT, R19, R2, P0 ;  /* 0x000000021300720c */ /* 0x000fda0000706670 */
[----:B------:R-:W-:Y:S05]  /*00c0*/  @P0 EXIT ;  /* 0x000000000000094d */ /* 0x000fea0003800000 */
[----:B------:R-:W0:Y:S01]  /*00d0*/  LDC R2, c[0x0][0x3a0] ;  /* 0x0000e800ff027b82 */ /* 0x000e220000000800 */
[----:B------:R-:W1:Y:S01]  /*00e0*/  LDCU.64 UR4, c[0x0][0x358] ;  /* 0x00006b00ff0477ac */ /* 0x000e620008000a00 */
[----:B------:R-:W-:Y:S01]  /*00f0*/  HFMA2 R24, -RZ, RZ, 0, 0 ;  /* 0x00000000ff187431 */ /* 0x000fe200000001ff */
[----:B0-----:R-:W-:-:S13]  /*0100*/  ISETP.GE.AND P0, PT, R2, 0x1, PT ;  /* 0x000000010200780c */ /* 0x001fda0003f06270 */
[----:B-1----:R-:W-:Y:S05]  /*0110*/  @!P0 BRA `(.L_x_62) ;  /* 0x0000000400e08947 */ /* 0x002fea0003800000 */
[C---:B------:R-:W-:Y:S01]  /*0120*/  ISETP.GE.U32.AND P1, PT, R2.reuse, 0x8, PT ;  /* 0x000000080200780c */ /* 0x040fe20003f26070 */
[----:B------:R-:W-:Y:S01]  /*0130*/  IMAD R20, R19, R2, RZ ;  /* 0x0000000213147224 */ /* 0x000fe200078e02ff */
[----:B------:R-:W-:Y:S02]  /*0140*/  LOP3.LUT R27, R2, 0x7, RZ, 0xc0, !PT ;  /* 0x00000007021b7812 */ /* 0x000fe400078ec0ff */
[----:B------:R-:W-:Y:S02]  /*0150*/  MOV R24, RZ ;  /* 0x000000ff00187202 */ /* 0x000fe40000000f00 */
[----:B------:R-:W-:Y:S02]  /*0160*/  ISETP.NE.AND P0, PT, R27, RZ, PT ;  /* 0x000000ff1b00720c */ /* 0x000fe40003f05270 */
[----:B------:R-:W-:-:S05]  /*0170*/  MOV R21, RZ ;  /* 0x000000ff00157202 */ /* 0x000fca0000000f00 */
[----:B------:R-:W-:Y:S06]  /*0180*/  @!P1 BRA `(.L_x_63) ;  /* 0x0000000000c49947 */ /* 0x000fec0003800000 */
[----:B------:R-:W0:Y:S01]  /*0190*/  LDC.64 R4, c[0x0][0x380] ;  /* 0x0000e000ff047b82 */ /* 0x000e220000000a00 */
[----:B------:R-:W-:Y:S02]  /*01a0*/  LOP3.LUT R21, R2, 0x7ffffff8, RZ, 0xc0, !PT ;  /* 0x7ffffff802157812 */ /* 0x000fe400078ec0ff */
[----:B------:R-:W-:Y:S02]  /*01b0*/  MOV R24, RZ ;  /* 0x000000ff00187202 */ /* 0x000fe40000000f00 */
[----:B------:R-:W-:Y:S02]  /*01c0*/  MOV R18, R0 ;  /* 0x0000000000127202 */ /* 0x000fe40000000f00 */
[----:B------:R-:W-:Y:S01]  /*01d0*/  IADD3 R22, PT, PT, -R21, RZ, RZ ;  /* 0x000000ff15167210 */ /* 0x000fe20007ffe1ff */
[----:B0-----:R-:W-:-:S03]  /*01e0*/  IMAD.WIDE.U32 R4, R20, 0x4, R4 ;  /* 0x0000000414047825 */ /* 0x001fc600078e0004 */
[----:B------:R-:W-:-:S04]  /*01f0*/  IADD3 R6, P1, PT, R4, 0x10, RZ ;  /* 0x0000001004067810 */ /* 0x000fc80007f3e0ff */
[----:B------:R-:W-:-:S09]  /*0200*/  IADD3.X R7, PT, PT, RZ, R5, RZ, P1, !PT ;  /* 0x00000005ff077210 */ /* 0x000fd20000ffe4ff */
.L_x_64:
[----:B------:R-:W0:Y:S01]  /*0210*/  LDC.64 R16, c[0x0][0x388] ;  /* 0x0000e200ff107b82 */ /* 0x000e220000000a00 */
[----:B------:R-:W-:Y:S02]  /*0220*/  MOV R4, R6 ;  /* 0x0000000600047202 */ /* 0x000fe40000000f00 */
[----:B------:R-:W-:-:S05]  /*0230*/  MOV R5, R7 ;  /* 0x0000000700057202 */ /* 0x000fca0000000f00 */
[----:B------:R-:W2:Y:S04]  /*0240*/  LDG.E R25, desc[UR4][R4.64+-0x10] ;  /* 0xfffff00404197981 */ /* 0x000ea8000c1e1900 */
[----:B------:R-:W3:Y:S04]  /*0250*/  LDG.E R23, desc[UR4][R4.64+-0xc] ;  /* 0xfffff40404177981 */ /* 0x000ee8000c1e1900 */
[----:B------:R-:W4:Y:S04]  /*0260*/  LDG.E R29, desc[UR4][R4.64+-0x8] ;  /* 0xfffff804041d7981 */ /* 0x000f28000c1e1900 */
[----:B------:R-:W5:Y:S01]  /*0270*/  LDG.E R28, desc[UR4][R4.64+-0x4] ;  /* 0xfffffc04041c7981 */ /* 0x000f62000c1e1900 */
[----:B0-----:R-:W-:-:S05]  /*0280*/  IMAD.WIDE R16, R18, 0x4, R16 ;  /* 0x0000000412107825 */ /* 0x001fca00078e0210 */
[----:B------:R0:W2:Y:S01]  /*0290*/  LDG.E R26, desc[UR4][R16.64] ;  /* 0x00000004101a7981 */ /* 0x0000a2000c1e1900 */
[----:B------:R-:W-:-:S04]  /*02a0*/  IMAD.WIDE R14, R3, 0x4, R16 ;  /* 0x00000004030e7825 */ /* 0x000fc800078e0210 */
[C---:B------:R-:W-:Y:S02]  /*02b0*/  IMAD.WIDE R6, R3.reuse, 0x4, R14 ;  /* 0x0000000403067825 */ /* 0x040fe400078e020e */
[----:B------:R-:W3:Y:S02]  /*02c0*/  LDG.E R14, desc[UR4][R14.64] ;  /* 0x000000040e0e7981 */ /* 0x000ee4000c1e1900 */
[C---:B------:R-:W-:Y:S02]  /*02d0*/  IMAD.WIDE R10, R3.reuse, 0x4, R6 ;  /* 0x00000004030a7825 */ /* 0x040fe400078e0206 */
[----:B------:R-:W4:Y:S02]  /*02e0*/  LDG.E R6, desc[UR4][R6.64] ;  /* 0x0000000406067981 */ /* 0x000f24000c1e1900 */
[C---:B------:R-:W-:Y:S02]  /*02f0*/  IMAD.WIDE R8, R3.reuse, 0x4, R10 ;  /* 0x0000000403087825 */ /* 0x040fe400078e020a */
[----:B------:R-:W5:Y:S02]  /*0300*/  LDG.E R10, desc[UR4][R10.64] ;  /* 0x000000040a0a7981 */ /* 0x000f64000c1e1900 */
[----:B------:R-:W-:-:S02]  /*0310*/  IMAD.WIDE R12, R3, 0x4, R8 ;  /* 0x00000004030c7825 */ /* 0x000fc400078e0208 */
[----:B------:R-:W5:Y:S04]  /*0320*/  LDG.E R7, desc[UR4][R4.64] ;  /* 0x0000000404077981 */ /* 0x000f68000c1e1900 */
[----:B------:R-:W5:Y:S01]  /*0330*/  LDG.E R8, desc[UR4][R8.64] ;  /* 0x0000000408087981 */ /* 0x000f62000c1e1900 */
[----:B0-----:R-:W-:-:S03]  /*0340*/  IMAD.WIDE R16, R3, 0x4, R12 ;  /* 0x0000000403107825 */ /* 0x001fc600078e020c */
[----:B------:R-:W5:Y:S04]  /*0350*/  LDG.E R12, desc[UR4][R12.64] ;  /* 0x000000040c0c7981 */ /* 0x000f68000c1e1900 */
[----:B------:R-:W5:Y:S04]  /*0360*/  LDG.E R15, desc[UR4][R16.64] ;  /* 0x00000004100f7981 */ /* 0x000f68000c1e1900 */
[----:B------:R-:W5:Y:S04]  /*0370*/  LDG.E R9, desc[UR4][R4.64+0x4] ;  /* 0x0000040404097981 */ /* 0x000f68000c1e1900 */
[----:B------:R-:W5:Y:S01]  /*0380*/  LDG.E R11, desc[UR4][R4.64+0xc] ;  /* 0x00000c04040b7981 */ /* 0x000f62000c1e1900 */
[----:B--2---:R-:W-:Y:S01]  /*0390*/  FFMA R26, R25, R26, R24 ;  /* 0x0000001a191a7223 */ /* 0x004fe20000000018 */
[----:B------:R-:W-:-:S02]  /*03a0*/  IMAD.WIDE R24, R3, 0x4, R16 ;  /* 0x0000000403187825 */ /* 0x000fc400078e0210 */
[----:B------:R-:W2:Y:S04]  /*03b0*/  LDG.E R16, desc[UR4][R4.64+0x8] ;  /* 0x0000080404107981 */ /* 0x000ea8000c1e1900 */
[----:B------:R-:W2:Y:S01]  /*03c0*/  LDG.E R24, desc[UR4][R24.64] ;  /* 0x0000000418187981 */ /* 0x000ea2000c1e1900 */
[----:B---3--:R-:W-:Y:S01]  /*03d0*/  FFMA R14, R23, R14, R26 ;  /* 0x0000000e170e7223 */ /* 0x008fe2000000001a */
[----:B------:R-:W-:-:S03]  /*03e0*/  IADD3 R22, PT, PT, R22, 0x8, RZ ;  /* 0x0000000816167810 */ /* 0x000fc60007ffe0ff */
[----:B----4-:R-:W-:Y:S01]  /*03f0*/  FFMA R29, R29, R6, R14 ;  /* 0x000000061d1d7223 */ /* 0x010fe2000000000e */
[----:B------:R-:W-:-:S03]  /*0400*/  ISETP.NE.AND P1, PT, R22, RZ, PT ;  /* 0x000000ff1600720c */ /* 0x000fc60003f25270 */
[----:B-----5:R-:W-:Y:S01]  /*0410*/  FFMA R10, R28, R10, R29 ;  /* 0x0000000a1c0a7223 */ /* 0x020fe2000000001d */
[----:B------:R-:W-:-:S03]  /*0420*/  IADD3 R6, P2, PT, R4, 0x20, RZ ;  /* 0x0000002004067810 */ /* 0x000fc60007f5e0ff */
[----:B------:R-:W-:Y:S01]  /*0430*/  FFMA R8, R7, R8, R10 ;  /* 0x0000000807087223 */ /* 0x000fe2000000000a */
[----:B------:R-:W-:Y:S02]  /*0440*/  IADD3.X R7, PT, PT, RZ, R5, RZ, P2, !PT ;  /* 0x00000005ff077210 */ /* 0x000fe400017fe4ff */
[----:B------:R-:W-:Y:S01]  /*0450*/  LEA R18, R3, R18, 0x3 ;  /* 0x0000001203127211 */ /* 0x000fe200078e18ff */
[----:B------:R-:W-:-:S04]  /*0460*/  FFMA R9, R9, R12, R8 ;  /* 0x0000000c09097223 */ /* 0x000fc80000000008 */
[----:B--2---:R-:W-:-:S04]  /*0470*/  FFMA R16, R16, R15, R9 ;  /* 0x0000000f10107223 */ /* 0x004fc80000000009 */
[----:B------:R-:W-:Y:S01]  /*0480*/  FFMA R24, R11, R24, R16 ;  /* 0x000000180b187223 */ /* 0x000fe20000000010 */
[----:B------:R-:W-:Y:S06]  /*0490*/  @P1 BRA `(.L_x_64) ;  /* 0xfffffffc005c1947 */ /* 0x000fec000383ffff */
.L_x_63:
[----:B------:R-:W-:Y:S05]  /*04a0*/  @!P0 BRA `(.L_x_62) ;  /* 0x0000000000fc8947 */ /* 0x000fea0003800000 */
[----:B------:R-:W-:Y:S02]  /*04b0*/  ISETP.GE.U32.AND P1, PT, R27, 0x4, PT ;  /* 0x000000041b00780c */ /* 0x000fe40003f26070 */
[----:B------:R-:W-:-:S04]  /*04c0*/  LOP3.LUT R16, R2, 0x3, RZ, 0xc0, !PT ;  /* 0x0000000302107812 */ /* 0x000fc800078ec0ff */
[----:B------:R-:W-:-:S07]  /*04d0*/  ISETP.NE.AND P0, PT, R16, RZ, PT ;  /* 0x000000ff1000720c */ /* 0x000fce0003f05270 */
[----:B------:R-:W-:Y:S06]  /*04e0*/  @!P1 BRA `(.L_x_65) ;  /* 0x00000000006c9947 */ /* 0x000fec0003800000 */
[----:B------:R-:W0:Y:S01]  /*04f0*/  LDC.64 R6, c[0x0][0x388] ;  /* 0x0000e200ff067b82 */ /* 0x000e220000000a00 */
[----:B------:R-:W1:Y:S01]  /*0500*/  LDCU.64 UR6, c[0x0][0x380] ;  /* 0x00007000ff0677ac */ /* 0x000e620008000a00 */
[----:B------:R-:W-:Y:S01]  /*0510*/  IMAD R9, R21, R3, R0 ;  /* 0x0000000315097224 */ /* 0x000fe200078e0200 */
[CC--:B------:R-:W-:Y:S02]  /*0520*/  IADD3 R5, PT, PT, R20.reuse, R21.reuse, RZ ;  /* 0x0000001514057210 */ /* 0x0c0fe40007ffe0ff */
[----:B------:R-:W-:-:S03]  /*0530*/  IADD3 R10, P1, PT, R20, R21, RZ ;  /* 0x00000015140a7210 */ /* 0x000fc60007f3e0ff */
[----:B------:R-:W2:Y:S01]  /*0540*/  LDC.64 R14, c[0x0][0x380] ;  /* 0x0000e000ff0e7b82 */ /* 0x000ea20000000a00 */
[----:B0-----:R-:W-:-:S04]  /*0550*/  IMAD.WIDE R6, R9, 0x4, R6 ;  /* 0x0000000409067825 */ /* 0x001fc800078e0206 */
[----:B------:R-:W-:Y:S02]  /*0560*/  IMAD.WIDE R8, R3, 0x4, R6 ;  /* 0x0000000403087825 */ /* 0x000fe400078e0206 */
[----:B------:R-:W3:Y:S02]  /*0570*/  LDG.E R6, desc[UR4][R6.64] ;  /* 0x0000000406067981 */ /* 0x000ee4000c1e1900 */
[----:B--2---:R-:W-:Y:S01]  /*0580*/  IMAD.WIDE.U32 R14, R5, 0x4, R14 ;  /* 0x00000004050e7825 */ /* 0x004fe200078e000e */
[----:B------:R-:W-:Y:S02]  /*0590*/  IADD3.X R5, PT, PT, RZ, RZ, RZ, P1, !PT ;  /* 0x000000ffff057210 */ /* 0x000fe40000ffe4ff */
[----:B-1----:R-:W-:-:S03]  /*05a0*/  LEA R4, P1, R10, UR6, 0x2 ;  /* 0x000000060a047c11 */ /* 0x002fc6000f8210ff */
[----:B------:R-:W3:Y:S01]  /*05b0*/  LDG.E R15, desc[UR4][R14.64] ;  /* 0x000000040e0f7981 */ /* 0x000ee2000c1e1900 */
[----:B------:R-:W-:Y:S01]  /*05c0*/  LEA.HI.X R5, R10, UR7, R5, 0x2, P1 ;  /* 0x000000070a057c11 */ /* 0x000fe200088f1405 */
[C---:B------:R-:W-:Y:S02]  /*05d0*/  IMAD.WIDE R10, R3.reuse, 0x4, R8 ;  /* 0x00000004030a7825 */ /* 0x040fe400078e0208 */
[----:B------:R-:W2:Y:S04]  /*05e0*/  LDG.E R8, desc[UR4][R8.64] ;  /* 0x0000000408087981 */ /* 0x000ea8000c1e1900 */
[----:B------:R-:W2:Y:S01]  /*05f0*/  LDG.E R17, desc[UR4][R4.64+0x4] ;  /* 0x0000040404117981 */ /* 0x000ea2000c1e1900 */
[----:B------:R-:W-:-:S03]  /*0600*/  IMAD.WIDE R12, R3, 0x4, R10 ;  /* 0x00000004030c7825 */ /* 0x000fc600078e020a */
[----:B------:R-:W4:Y:S04]  /*0610*/  LDG.E R22, desc[UR4][R10.64] ;  /* 0x000000040a167981 */ /* 0x000f28000c1e1900 */
[----:B------:R-:W4:Y:S04]  /*0620*/  LDG.E R18, desc[UR4][R4.64+0x8] ;  /* 0x0000080404127981 */ /* 0x000f28000c1e1900 */
[----:B------:R-:W5:Y:S04]  /*0630*/  LDG.E R26, desc[UR4][R4.64+0xc] ;  /* 0x00000c04041a7981 */ /* 0x000f68000c1e1900 */
[----:B------:R-:W5:Y:S01]  /*0640*/  LDG.E R12, desc[UR4][R12.64] ;  /* 0x000000040c0c7981 */ /* 0x000f62000c1e1900 */
[----:B------:R-:W-:Y:S01]  /*0650*/  IADD3 R21, PT, PT, R21, 0x4, RZ ;  /* 0x0000000415157810 */ /* 0x000fe20007ffe0ff */
[----:B---3--:R-:W-:-:S04]  /*0660*/  FFMA R24, R15, R6, R24 ;  /* 0x000000060f187223 */ /* 0x008fc80000000018 */
[----:B--2---:R-:W-:-:S04]  /*0670*/  FFMA R17, R17, R8, R24 ;  /* 0x0000000811117223 */ /* 0x004fc80000000018 */
[----:B----4-:R-:W-:-:S04]  /*0680*/  FFMA R17, R18, R22, R17 ;  /* 0x0000001612117223 */ /* 0x010fc80000000011 */
[----:B-----5:R-:W-:-:S07]  /*0690*/  FFMA R24, R26, R12, R17 ;  /* 0x0000000c1a187223 */ /* 0x020fce0000000011 */
.L_x_65:
[----:B------:R-:W-:Y:S05]  /*06a0*/  @!P0 BRA `(.L_x_62) ;  /* 0x00000000007c8947 */ /* 0x000fea0003800000 */
[----:B------:R-:W-:Y:S01]  /*06b0*/  ISETP.NE.AND P1, PT, R16, 0x1, PT ;  /* 0x000000011000780c */ /* 0x000fe20003f25270 */
[----:B------:R-:W0:Y:S01]  /*06c0*/  LDC.64 R12, c[0x0][0x380] ;  /* 0x0000e000ff0c7b82 */ /* 0x000e220000000a00 */
[----:B------:R-:W-:-:S04]  /*06d0*/  LOP3.LUT R2, R2, 0x1, RZ, 0xc0, !PT ;  /* 0x0000000102027812 */ /* 0x000fc800078ec0ff */
[----:B------:R-:W-:-:S03]  /*06e0*/  ISETP.NE.U32.AND P0, PT, R2, 0x1, PT ;  /* 0x000000010200780c */ /* 0x000fc60003f05070 */
[----:B------:R-:W1:Y:S04]  /*06f0*/  LDC.64 R10, c[0x0][0x388] ;  /* 0x0000e200ff0a7b82 */ /* 0x000e680000000a00 */
[CC--:B------:R-:W-:Y:S02]  /*0700*/  @P1 IADD3 R15, PT, PT, R20.reuse, R21.reuse, RZ ;  /* 0x00000015140f1210 */ /* 0x0c0fe40007ffe0ff */
[----:B------:R-:W-:Y:S02]  /*0710*/  @P1 IADD3 R2, P2, PT, R20, R21, RZ ;  /* 0x0000001514021210 */ /* 0x000fe40007f5e0ff */
[----:B------:R-:W2:Y:S02]  /*0720*/  @P1 LDC.64 R4, c[0x0][0x380] ;  /* 0x0000e000ff041b82 */ /* 0x000ea40000000a00 */
[----:B------:R-:W-:-:S06]  /*0730*/  @P1 IADD3.X R14, PT, PT, RZ, RZ, RZ, P2, !PT ;  /* 0x000000ffff0e1210 */ /* 0x000fcc00017fe4ff */
[----:B------:R-:W3:Y:S01]  /*0740*/  LDC.64 R6, c[0x0][0x380] ;  /* 0x0000e000ff067b82 */ /* 0x000ee20000000a00 */
[----:B0-----:R-:W-:-:S04]  /*0750*/  @P1 IMAD.WIDE.U32 R12, R15, 0x4, R12 ;  /* 0x000000040f0c1825 */ /* 0x001fc800078e000c */
[C---:B------:R-:W-:Y:S01]  /*0760*/  @P1 IMAD R15, R21.reuse, R3, R0 ;  /* 0x00000003150f1224 */ /* 0x040fe200078e0200 */
[----:B------:R-:W-:Y:S01]  /*0770*/  @P1 IADD3 R21, PT, PT, R21, 0x2, RZ ;  /* 0x0000000215151810 */ /* 0x000fe20007ffe0ff */
[----:B------:R-:W4:Y:S01]  /*0780*/  @P1 LDG.E R13, desc[UR4][R12.64] ;  /* 0x000000040c0d1981 */ /* 0x000f22000c1e1900 */
[----:B------:R-:W0:Y:S01]  /*0790*/  LDC.64 R8, c[0x0][0x388] ;  /* 0x0000e200ff087b82 */ /* 0x000e220000000a00 */
[----:B-1----:R-:W-:Y:S01]  /*07a0*/  @P1 IMAD.WIDE R10, R15, 0x4, R10 ;  /* 0x000000040f0a1825 */ /* 0x002fe200078e020a */
[----:B------:R-:W-:Y:S02]  /*07b0*/  @!P0 IADD3 R17, PT, PT, R20, R21, RZ ;  /* 0x0000001514118210 */ /* 0x000fe40007ffe0ff */
[----:B--2---:R-:W-:Y:S01]  /*07c0*/  @P1 LEA R4, P2, R2, R4, 0x2 ;  /* 0x0000000402041211 */ /* 0x004fe200078410ff */
[----:B------:R-:W-:-:S03]  /*07d0*/  @!P0 IMAD R21, R21, R3, R0 ;  /* 0x0000000315158224 */ /* 0x000fc600078e0200 */
[----:B------:R-:W-:Y:S01]  /*07e0*/  @P1 LEA.HI.X R5, R2, R5, R14, 0x2, P2 ;  /* 0x0000000502051211 */ /* 0x000fe200010f140e */
[----:B------:R-:W-:Y:S01]  /*07f0*/  @P1 IMAD.WIDE R14, R3, 0x4, R10 ;  /* 0x00000004030e1825 */ /* 0x000fe200078e020a */
[----:B------:R-:W4:Y:S03]  /*0800*/  @P1 LDG.E R2, desc[UR4][R10.64] ;  /* 0x000000040a021981 */ /* 0x000f26000c1e1900 */
[----:B---3--:R-:W-:Y:S01]  /*0810*/  @!P0 IMAD.WIDE.U32 R6, R17, 0x4, R6 ;  /* 0x0000000411068825 */ /* 0x008fe200078e0006 */
[----:B------:R-:W2:Y:S04]  /*0820*/  @P1 LDG.E R5, desc[UR4][R4.64+0x4] ;  /* 0x0000040404051981 */ /* 0x000ea8000c1e1900 */
[----:B------:R-:W2:Y:S01]  /*0830*/  @P1 LDG.E R14, desc[UR4][R14.64] ;  /* 0x000000040e0e1981 */ /* 0x000ea2000c1e1900 */
[----:B0-----:R-:W-:-:S03]  /*0840*/  @!P0 IMAD.WIDE R8, R21, 0x4, R8 ;  /* 0x0000000415088825 */ /* 0x001fc600078e0208 */
[----:B------:R-:W3:Y:S04]  /*0850*/  @!P0 LDG.E R7, desc[UR4][R6.64] ;  /* 0x0000000406078981 */ /* 0x000ee8000c1e1900 */
[----:B------:R-:W3:Y:S01]  /*0860*/  @!P0 LDG.E R8, desc[UR4][R8.64] ;  /* 0x0000000408088981 */ /* 0x000ee2000c1e1900 */
[----:B----4-:R-:W-:-:S04]  /*0870*/  @P1 FFMA R2, R13, R2, R24 ;  /* 0x000000020d021223 */ /* 0x010fc80000000018 */
[----:B--2---:R-:W-:-:S04]  /*0880*/  @P1 FFMA R24, R5, R14, R2 ;  /* 0x0000000e05181223 */ /* 0x004fc80000000002 */
[----:B---3--:R-:W-:-:S07]  /*0890*/  @!P0 FFMA R24, R7, R8, R24 ;  /* 0x0000000807188223 */ /* 0x008fce0000000018 */
.L_x_62:
[----:B------:R-:W0:Y:S01]  /*08a0*/  LDC.64 R4, c[0x0][0x390] ;  /* 0x0000e400ff047b82 */ /* 0x000e220000000a00 */
[----:B------:R-:W-:-:S04]  /*08b0*/  IMAD R3, R19, R3, R0 ;  /* 0x0000000313037224 */ /* 0x000fc800078e0200 */
[----:B0-----:R-:W-:-:S05]  /*08c0*/  IMAD.WIDE R2, R3, 0x4, R4 ;  /* 0x0000000403027825 */ /* 0x001fca00078e0204 */
[----:B------:R-:W-:Y:S01]  /*08d0*/  STG.E desc[UR4][R2.64], R24 ;  /* 0x0000001802007986 */ /* 0x000fe2000c101904 */
[----:B------:R-:W-:Y:S05]  /*08e0*/  EXIT ;  /* 0x000000000000794d */ /* 0x000fea0003800000 */
.L_x_66:
        /* <DEDUP_REMOVED lines=9> */
.L_x_73:


//--------------------- .nv.shared._Z16matmul_v6_kernelILi256ELi128ELi128ELi16ELi64ELi16ELi32ELi4ELb1EEvPKfS1_Pfiii --------------------------
	.section	.nv.shared._Z16matmul_v6_kernelILi256ELi128ELi128ELi16ELi64ELi16ELi32ELi4ELb1EEvPKfS1_Pfiii,"aw",@nobits
	.sectionflags	@""
	.align	4
.nv.shared._Z16matmul_v6_kernelILi256ELi128ELi128ELi16ELi64ELi16ELi32ELi4ELb1EEvPKfS1_Pfiii:
	.zero		17408


//--------------------- .nv.shared.reserved.0     --------------------------
	.section	.nv.shared.reserved.0,"aw",@nobits
	.weak		__nv_reservedSMEM_offset_0_alias
	.size		__nv_reservedSMEM_offset_0_alias, 0, 64
	.other		__nv_reservedSMEM_offset_0_alias,@"STO_CUDA_RESERVED_SHARED STV_DEFAULT"
__nv_reservedSMEM_offset_0_alias:
	.zero		0
	.zero		64


//--------------------- .nv.shared._Z16matmul_v6_kernelILi256ELi128ELi64ELi64ELi32ELi16ELi32ELi4ELb0EEvPKfS1_Pfiii --------------------------
	.section	.nv.shared._Z16matmul_v6_kernelILi256ELi128ELi64ELi64ELi32ELi16ELi32ELi4ELb0EEvPKfS1_Pfiii,"aw",@nobits
	.sectionflags	@""
	.align	4
.nv.shared._Z16matmul_v6_kernelILi256ELi128ELi64ELi64ELi32ELi16ELi32ELi4ELb0EEvPKfS1_Pfiii:
	.zero		50176


//--------------------- .nv.shared._Z16matmul_v5_kernelILi256ELi128ELi64ELi64ELi32ELi16ELi32ELi4EEvPKfS1_Pfiii --------------------------
	.section	.nv.shared._Z16matmul_v5_kernelILi256ELi128ELi64ELi64ELi32ELi16ELi32ELi4EEvPKfS1_Pfiii,"aw",@nobits
	.sectionflags	@""
	.align	4
.nv.shared._Z16matmul_v5_kernelILi256ELi128ELi64ELi64ELi32ELi16ELi32ELi4EEvPKfS1_Pfiii:
	.zero		50176


//--------------------- .nv.shared._Z16matmul_v4_kernelILi256ELi128ELi128ELi32ELi8EEvPKfS1_Pfiii --------------------------
	.section	.nv.shared._Z16matmul_v4_kernelILi256ELi128ELi128ELi32ELi8EEvPKfS1_Pfiii,"aw",@nobits
	.sectionflags	@""
	.align	4
.nv.shared._Z16matmul_v4_kernelILi256ELi128ELi128ELi32ELi8EEvPKfS1_Pfiii:
	.zero		33792


//--------------------- .nv.shared._Z16matmul_v3_kernelILi256ELi128ELi128ELi32EEvPKfS1_Pfiii --------------------------
	.section	.nv.shared._Z16matmul_v3_kernelILi256ELi128ELi128ELi32EEvPKfS1_Pfiii,"aw",@nobits
	.sectionflags	@""
	.align	4
.nv.shared._Z16matmul_v3_kernelILi256ELi128ELi128ELi32EEvPKfS1_Pfiii:
	.zero		33792


//--------------------- .nv.shared._Z16matmul_v2_kernelILi32EEvPKfS1_Pfiii --------------------------
	.section	.nv.shared._Z16matmul_v2_kernelILi32EEvPKfS1_Pfiii,"aw",@nobits
	.sectionflags	@""
	.align	4
.nv.shared._Z16matmul_v2_kernelILi32EEvPKfS1_Pfiii:
	.zero		9216


//--------------------- .nv.constant0._Z16matmul_v6_kernelILi256ELi128ELi128ELi16ELi64ELi16ELi32ELi4ELb1EEvPKfS1_Pfiii --------------------------
	.section	.nv.constant0._Z16matmul_v6_kernelILi256ELi128ELi128ELi16ELi64ELi16ELi32ELi4ELb1EEvPKfS1_Pfiii,"a",@progbits
	.sectionflags	@""
	.align	4
.nv.constant0._Z16matmul_v6_kernelILi256ELi128ELi128ELi16ELi64ELi16ELi32ELi4ELb1EEvPKfS1_Pfiii:
	.zero		932


//--------------------- .nv.constant0._Z16matmul_v6_kernelILi256ELi128ELi64ELi64ELi32ELi16ELi32ELi4ELb0EEvPKfS1_Pfiii --------------------------
	.section	.nv.constant0._Z16matmul_v6_kernelILi256ELi128ELi64ELi64ELi32ELi16ELi32ELi4ELb0EEvPKfS1_Pfiii,"a",@progbits
	.sectionflags	@""
	.align	4
.nv.constant0._Z16matmul_v6_kernelILi256ELi128ELi64ELi64ELi32ELi16ELi32ELi4ELb0EEvPKfS1_Pfiii:
	.zero		932


//--------------------- .nv.constant0._Z16matmul_v5_kernelILi256ELi128ELi64ELi64ELi32ELi16ELi32ELi4EEvPKfS1_Pfiii --------------------------
	.section	.nv.constant0._Z16matmul_v5_kernelILi256ELi128ELi64ELi64ELi32ELi16ELi32ELi4EEvPKfS1_Pfiii,"a",@progbits
	.sectionflags	@""
	.align	4
.nv.constant0._Z16matmul_v5_kernelILi256ELi128ELi64ELi64ELi32ELi16ELi32ELi4EEvPKfS1_Pfiii:
	.zero		932


//--------------------- .nv.constant0._Z16matmul_v4_kernelILi256ELi128ELi128ELi32ELi8EEvPKfS1_Pfiii --------------------------
	.section	.nv.constant0._Z16matmul_v4_kernelILi256ELi128ELi128ELi32ELi8EEvPKfS1_Pfiii,"a",@progbits
	.sectionflags	@""
	.align	4
.nv.constant0._Z16matmul_v4_kernelILi256ELi128ELi128ELi32ELi8EEvPKfS1_Pfiii:
	.zero		932


//--------------------- .nv.constant0._Z16matmul_v3_kernelILi256ELi128ELi128ELi32EEvPKfS1_Pfiii --------------------------
	.section	.nv.constant0._Z16matmul_v3_kernelILi256ELi128ELi128ELi32EEvPKfS1_Pfiii,"a",@progbits
	.sectionflags	@""
	.align	4
.nv.constant0._Z16matmul_v3_kernelILi256ELi128ELi128ELi32EEvPKfS1_Pfiii:
	.zero		932


//--------------------- .nv.constant0._Z16matmul_v2_kernelILi32EEvPKfS1_Pfiii --------------------------
	.section	.nv.constant0._Z16matmul_v2_kernelILi32EEvPKfS1_Pfiii,"a",@progbits
	.sectionflags	@""
	.align	4
.nv.constant0._Z16matmul_v2_kernelILi32EEvPKfS1_Pfiii:
	.zero		932


//--------------------- .nv.constant0._Z16matmul_v1_kernelPKfS0_Pfiii --------------------------
	.section	.nv.constant0._Z16matmul_v1_kernelPKfS0_Pfiii,"a",@progbits
	.sectionflags	@""
	.align	4
.nv.constant0._Z16matmul_v1_kernelPKfS0_Pfiii:
	.zero		932


//--------------------- SYMBOLS --------------------------

	.type		.nv.reservedSmem.offset0,@object
	.size		.nv.reservedSmem.offset0,0x4
	.type		.nv.reservedSmem.cap,@object
	.size		.nv.reservedSmem.cap,0x4
